	.target	sm_103a

	.elftype	@"ET_EXEC"


//--------------------- .note.nv.tkinfo           --------------------------
	.section	.note.nv.tkinfo,"",@"SHT_NOTE"
	.sectionflags	@"SHF_NOTE_NV_TKINFO"
	.tkinfo
        /*0018*/ 	.word	0x00000002
        /*0030*/ 	.string	""
        /*0030*/ 	.string	"ptxas"
        /*0030*/ 	.string	"Cuda compilation tools, release 13.0, V13.0.88"
        /*0030*/ 	.string	"Build cuda_13.0.r13.0/compiler.36424714_0"
        /*0030*/ 	.string	"-arch sm_103a -m 64 "



//--------------------- .note.nv.cuinfo           --------------------------
	.section	.note.nv.cuinfo,"",@"SHT_NOTE"
	.sectionflags	@"SHF_NOTE_NV_CUINFO"
        /*0018*/ 	.short	0x0002
        /*001a*/ 	.short	0x0067
        /*001c*/ 	.short	0x0082
	.zero		2


//--------------------- .nv.info                  --------------------------
	.section	.nv.info,"",@"SHT_CUDA_INFO"
	.align	4


	//----- nvinfo : EIATTR_REGCOUNT
	.align		4
        /*0000*/ 	.byte	0x04, 0x2f
        /*0002*/ 	.short	(.L_1 - .L_0)
	.align		4
.L_0:
        /*0004*/ 	.word	index@(_ZN13group_norm_v214gn_cuda_kernelI6__halfLi320ELi3ELi16ELi20ELi4096ELb1ELi64ELi320ELi320ELi4ELb1ELi6ELb0ELb0ENS_16CompileConditionILi1000EEEEEvPT_PKS4_S7_S7_flPfS8_Pj)
        /*0008*/ 	.word	0x00000004


	//----- nvinfo : EIATTR_FRAME_SIZE
	.align		4
.L_1:
        /*000c*/ 	.byte	0x04, 0x11
        /*000e*/ 	.short	(.L_3 - .L_2)
	.align		4
.L_2:
        /*0010*/ 	.word	index@(_ZN13group_norm_v214gn_cuda_kernelI6__halfLi320ELi3ELi16ELi20ELi4096ELb1ELi64ELi320ELi320ELi4ELb1ELi6ELb0ELb0ENS_16CompileConditionILi1000EEEEEvPT_PKS4_S7_S7_flPfS8_Pj)
        /*0014*/ 	.word	0x00000000


	//----- nvinfo : EIATTR_REGCOUNT
	.align		4
.L_3:
        /*0018*/ 	.byte	0x04, 0x2f
        /*001a*/ 	.short	(.L_5 - .L_4)
	.align		4
.L_4:
        /*001c*/ 	.word	index@(_ZN13group_norm_v214gn_cuda_kernelI6__halfLi320ELi3ELi16ELi20ELi4096ELb1ELi64ELi320ELi320ELi4ELb1ELi5ELb0ELb0ENS_16CompileConditionILi1000EEEEEvPT_PKS4_S7_S7_flPfS8_Pj)
        /*0020*/ 	.word	0x00000004


	//----- nvinfo : EIATTR_FRAME_SIZE
	.align		4
.L_5:
        /*0024*/ 	.byte	0x04, 0x11
        /*0026*/ 	.short	(.L_7 - .L_6)
	.align		4
.L_6:
        /*0028*/ 	.word	index@(_ZN13group_norm_v214gn_cuda_kernelI6__halfLi320ELi3ELi16ELi20ELi4096ELb1ELi64ELi320ELi320ELi4ELb1ELi5ELb0ELb0ENS_16CompileConditionILi1000EEEEEvPT_PKS4_S7_S7_flPfS8_Pj)
        /*002c*/ 	.word	0x00000000


	//----- nvinfo : EIATTR_REGCOUNT
	.align		4
.L_7:
        /*0030*/ 	.byte	0x04, 0x2f
        /*0032*/ 	.short	(.L_9 - .L_8)
	.align		4
.L_8:
        /*0034*/ 	.word	index@(_ZN13group_norm_v214gn_cuda_kernelI6__halfLi320ELi2ELi16ELi20ELi4096ELb1ELi64ELi320ELi320ELi4ELb1ELi4ELb0ELb0ENS_16CompileConditionILi1000EEEEEvPT_PKS4_S7_S7_flPfS8_Pj)
        /*0038*/ 	.word	0x00000004


	//----- nvinfo : EIATTR_FRAME_SIZE
	.align		4
.L_9:
        /*003c*/ 	.byte	0x04, 0x11
        /*003e*/ 	.short	(.L_11 - .L_10)
	.align		4
.L_10:
        /*0040*/ 	.word	index@(_ZN13group_norm_v214gn_cuda_kernelI6__halfLi320ELi2ELi16ELi20ELi4096ELb1ELi64ELi320ELi320ELi4ELb1ELi4ELb0ELb0ENS_16CompileConditionILi1000EEEEEvPT_PKS4_S7_S7_flPfS8_Pj)
        /*0044*/ 	.word	0x00000000


	//----- nvinfo : EIATTR_REGCOUNT
	.align		4
.L_11:
        /*0048*/ 	.byte	0x04, 0x2f
        /*004a*/ 	.short	(.L_13 - .L_12)
	.align		4
.L_12:
        /*004c*/ 	.word	index@(_ZN13group_norm_v214gn_cuda_kernelI6__halfLi320ELi1ELi16ELi20ELi4096ELb1ELi128ELi320ELi320ELi4ELb1ELi4ELb0ELb0ENS_16CompileConditionILi1000EEEEEvPT_PKS4_S7_S7_flPfS8_Pj)
        /*0050*/ 	.word	0x00000004


	//----- nvinfo : EIATTR_FRAME_SIZE
	.align		4
.L_13:
        /*0054*/ 	.byte	0x04, 0x11
        /*0056*/ 	.short	(.L_15 - .L_14)
	.align		4
.L_14:
        /*0058*/ 	.word	index@(_ZN13group_norm_v214gn_cuda_kernelI6__halfLi320ELi1ELi16ELi20ELi4096ELb1ELi128ELi320ELi320ELi4ELb1ELi4ELb0ELb0ENS_16CompileConditionILi1000EEEEEvPT_PKS4_S7_S7_flPfS8_Pj)
        /*005c*/ 	.word	0x00000000


	//----- nvinfo : EIATTR_REGCOUNT
	.align		4
.L_15:
        /*0060*/ 	.byte	0x04, 0x2f
        /*0062*/ 	.short	(.L_17 - .L_16)
	.align		4
.L_16:
        /*0064*/ 	.word	index@(_ZN13group_norm_v214gn_cuda_kernelI6__halfLi320ELi1ELi16ELi20ELi4096ELb1ELi64ELi320ELi320ELi4ELb1ELi2ELb0ELb0ENS_16CompileConditionILi1000EEEEEvPT_PKS4_S7_S7_flPfS8_Pj)
        /*0068*/ 	.word	0x00000004


	//----- nvinfo : EIATTR_FRAME_SIZE
	.align		4
.L_17:
        /*006c*/ 	.byte	0x04, 0x11
        /*006e*/ 	.short	(.L_19 - .L_18)
	.align		4
.L_18:
        /*0070*/ 	.word	index@(_ZN13group_norm_v214gn_cuda_kernelI6__halfLi320ELi1ELi16ELi20ELi4096ELb1ELi64ELi320ELi320ELi4ELb1ELi2ELb0ELb0ENS_16CompileConditionILi1000EEEEEvPT_PKS4_S7_S7_flPfS8_Pj)
        /*0074*/ 	.word	0x00000000


	//----- nvinfo : EIATTR_REGCOUNT
	.align		4
.L_19:
        /*0078*/ 	.byte	0x04, 0x2f
        /*007a*/ 	.short	(.L_21 - .L_20)
	.align		4
.L_20:
        /*007c*/ 	.word	index@(_ZN13group_norm_v214gn_cuda_kernelI6__halfLi320ELi3ELi16ELi20ELi4096ELb1ELi32ELi320ELi320ELi4ELb1ELi2ELb0ELb0ENS_16CompileConditionILi1000EEEEEvPT_PKS4_S7_S7_flPfS8_Pj)
        /*0080*/ 	.word	0x00000004


	//----- nvinfo : EIATTR_FRAME_SIZE
	.align		4
.L_21:
        /*0084*/ 	.byte	0x04, 0x11
        /*0086*/ 	.short	(.L_23 - .L_22)
	.align		4
.L_22:
        /*0088*/ 	.word	index@(_ZN13group_norm_v214gn_cuda_kernelI6__halfLi320ELi3ELi16ELi20ELi4096ELb1ELi32ELi320ELi320ELi4ELb1ELi2ELb0ELb0ENS_16CompileConditionILi1000EEEEEvPT_PKS4_S7_S7_flPfS8_Pj)
        /*008c*/ 	.word	0x00000000


	//----- nvinfo : EIATTR_REGCOUNT
	.align		4
.L_23:
        /*0090*/ 	.byte	0x04, 0x2f
        /*0092*/ 	.short	(.L_25 - .L_24)
	.align		4
.L_24:
        /*0094*/ 	.word	index@(_ZN13group_norm_v214gn_cuda_kernelI6__halfLi320ELi1ELi16ELi20ELi4096ELb1ELi32ELi320ELi320ELi4ELb1ELi1ELb0ELb0ENS_16CompileConditionILi1000EEEEEvPT_PKS4_S7_S7_flPfS8_Pj)
        /*0098*/ 	.word	0x00000004


	//----- nvinfo : EIATTR_FRAME_SIZE
	.align		4
.L_25:
        /*009c*/ 	.byte	0x04, 0x11
        /*009e*/ 	.short	(.L_27 - .L_26)
	.align		4
.L_26:
        /*00a0*/ 	.word	index@(_ZN13group_norm_v214gn_cuda_kernelI6__halfLi320ELi1ELi16ELi20ELi4096ELb1ELi32ELi320ELi320ELi4ELb1ELi1ELb0ELb0ENS_16CompileConditionILi1000EEEEEvPT_PKS4_S7_S7_flPfS8_Pj)
        /*00a4*/ 	.word	0x00000000


	//----- nvinfo : EIATTR_REGCOUNT
	.align		4
.L_27:
        /*00a8*/ 	.byte	0x04, 0x2f
        /*00aa*/ 	.short	(.L_29 - .L_28)
	.align		4
.L_28:
        /*00ac*/ 	.word	index@(_ZN13group_norm_v214gn_cuda_kernelI6__halfLi320ELi3ELi16ELi20ELi4096ELb1ELi16ELi320ELi320ELi4ELb1ELi1ELb0ELb0ENS_16CompileConditionILi1000EEEEEvPT_PKS4_S7_S7_flPfS8_Pj)
        /*00b0*/ 	.word	0x00000004


	//----- nvinfo : EIATTR_FRAME_SIZE
	.align		4
.L_29:
        /*00b4*/ 	.byte	0x04, 0x11
        /*00b6*/ 	.short	(.L_31 - .L_30)
	.align		4
.L_30:
        /*00b8*/ 	.word	index@(_ZN13group_norm_v214gn_cuda_kernelI6__halfLi320ELi3ELi16ELi20ELi4096ELb1ELi16ELi320ELi320ELi4ELb1ELi1ELb0ELb0ENS_16CompileConditionILi1000EEEEEvPT_PKS4_S7_S7_flPfS8_Pj)
        /*00bc*/ 	.word	0x00000000


	//----- nvinfo : EIATTR_REGCOUNT
	.align		4
.L_31:
        /*00c0*/ 	.byte	0x04, 0x2f
        /*00c2*/ 	.short	(.L_33 - .L_32)
	.align		4
.L_32:
        /*00c4*/ 	.word	index@(_ZN13group_norm_v214gn_cuda_kernelI6__halfLi320ELi3ELi32ELi10ELi4096ELb0ELi64ELi320ELi320ELi4ELb1ELi6ELb0ELb0ENS_16CompileConditionILi1000EEEEEvPT_PKS4_S7_S7_flPfS8_Pj)
        /*00c8*/ 	.word	0x00000004


	//----- nvinfo : EIATTR_FRAME_SIZE
	.align		4
.L_33:
        /*00cc*/ 	.byte	0x04, 0x11
        /*00ce*/ 	.short	(.L_35 - .L_34)
	.align		4
.L_34:
        /*00d0*/ 	.word	index@(_ZN13group_norm_v214gn_cuda_kernelI6__halfLi320ELi3ELi32ELi10ELi4096ELb0ELi64ELi320ELi320ELi4ELb1ELi6ELb0ELb0ENS_16CompileConditionILi1000EEEEEvPT_PKS4_S7_S7_flPfS8_Pj)
        /*00d4*/ 	.word	0x00000000


	//----- nvinfo : EIATTR_REGCOUNT
	.align		4
.L_35:
        /*00d8*/ 	.byte	0x04, 0x2f
        /*00da*/ 	.short	(.L_37 - .L_36)
	.align		4
.L_36:
        /*00dc*/ 	.word	index@(_ZN13group_norm_v214gn_cuda_kernelI6__halfLi320ELi3ELi32ELi10ELi4096ELb0ELi64ELi320ELi320ELi4ELb1ELi5ELb0ELb0ENS_16CompileConditionILi1000EEEEEvPT_PKS4_S7_S7_flPfS8_Pj)
        /*00e0*/ 	.word	0x00000004


	//----- nvinfo : EIATTR_FRAME_SIZE
	.align		4
.L_37:
        /*00e4*/ 	.byte	0x04, 0x11
        /*00e6*/ 	.short	(.L_39 - .L_38)
	.align		4
.L_38:
        /*00e8*/ 	.word	index@(_ZN13group_norm_v214gn_cuda_kernelI6__halfLi320ELi3ELi32ELi10ELi4096ELb0ELi64ELi320ELi320ELi4ELb1ELi5ELb0ELb0ENS_16CompileConditionILi1000EEEEEvPT_PKS4_S7_S7_flPfS8_Pj)
        /*00ec*/ 	.word	0x00000000


	//----- nvinfo : EIATTR_REGCOUNT
	.align		4
.L_39:
        /*00f0*/ 	.byte	0x04, 0x2f
        /*00f2*/ 	.short	(.L_41 - .L_40)
	.align		4
.L_40:
        /*00f4*/ 	.word	index@(_ZN13group_norm_v214gn_cuda_kernelI6__halfLi320ELi2ELi32ELi10ELi4096ELb0ELi64ELi320ELi320ELi4ELb1ELi4ELb0ELb0ENS_16CompileConditionILi1000EEEEEvPT_PKS4_S7_S7_flPfS8_Pj)
        /*00f8*/ 	.word	0x00000004


	//----- nvinfo : EIATTR_FRAME_SIZE
	.align		4
.L_41:
        /*00fc*/ 	.byte	0x04, 0x11
        /*00fe*/ 	.short	(.L_43 - .L_42)
	.align		4
.L_42:
        /*0100*/ 	.word	index@(_ZN13group_norm_v214gn_cuda_kernelI6__halfLi320ELi2ELi32ELi10ELi4096ELb0ELi64ELi320ELi320ELi4ELb1ELi4ELb0ELb0ENS_16CompileConditionILi1000EEEEEvPT_PKS4_S7_S7_flPfS8_Pj)
        /*0104*/ 	.word	0x00000000


	//----- nvinfo : EIATTR_REGCOUNT
	.align		4
.L_43:
        /*0108*/ 	.byte	0x04, 0x2f
        /*010a*/ 	.short	(.L_45 - .L_44)
	.align		4
.L_44:
        /*010c*/ 	.word	index@(_ZN13group_norm_v214gn_cuda_kernelI6__halfLi320ELi1ELi32ELi10ELi4096ELb0ELi128ELi320ELi320ELi4ELb1ELi4ELb0ELb0ENS_16CompileConditionILi1000EEEEEvPT_PKS4_S7_S7_flPfS8_Pj)
        /*0110*/ 	.word	0x00000004


	//----- nvinfo : EIATTR_FRAME_SIZE
	.align		4
.L_45:
        /*0114*/ 	.byte	0x04, 0x11
        /*0116*/ 	.short	(.L_47 - .L_46)
	.align		4
.L_46:
        /*0118*/ 	.word	index@(_ZN13group_norm_v214gn_cuda_kernelI6__halfLi320ELi1ELi32ELi10ELi4096ELb0ELi128ELi320ELi320ELi4ELb1ELi4ELb0ELb0ENS_16CompileConditionILi1000EEEEEvPT_PKS4_S7_S7_flPfS8_Pj)
        /*011c*/ 	.word	0x00000000


	//----- nvinfo : EIATTR_REGCOUNT
	.align		4
.L_47:
        /*0120*/ 	.byte	0x04, 0x2f
        /*0122*/ 	.short	(.L_49 - .L_48)
	.align		4
.L_48:
        /*0124*/ 	.word	index@(_ZN13group_norm_v214gn_cuda_kernelI6__halfLi320ELi1ELi32ELi10ELi4096ELb0ELi64ELi320ELi320ELi4ELb1ELi2ELb0ELb0ENS_16CompileConditionILi1000EEEEEvPT_PKS4_S7_S7_flPfS8_Pj)
        /*0128*/ 	.word	0x00000004


	//----- nvinfo : EIATTR_FRAME_SIZE
	.align		4
.L_49:
        /*012c*/ 	.byte	0x04, 0x11
        /*012e*/ 	.short	(.L_51 - .L_50)
	.align		4
.L_50:
        /*0130*/ 	.word	index@(_ZN13group_norm_v214gn_cuda_kernelI6__halfLi320ELi1ELi32ELi10ELi4096ELb0ELi64ELi320ELi320ELi4ELb1ELi2ELb0ELb0ENS_16CompileConditionILi1000EEEEEvPT_PKS4_S7_S7_flPfS8_Pj)
        /*0134*/ 	.word	0x00000000


	//----- nvinfo : EIATTR_REGCOUNT
	.align		4
.L_51:
        /*0138*/ 	.byte	0x04, 0x2f
        /*013a*/ 	.short	(.L_53 - .L_52)
	.align		4
.L_52:
        /*013c*/ 	.word	index@(_ZN13group_norm_v214gn_cuda_kernelI6__halfLi320ELi3ELi32ELi10ELi4096ELb0ELi32ELi320ELi320ELi4ELb1ELi2ELb0ELb0ENS_16CompileConditionILi1000EEEEEvPT_PKS4_S7_S7_flPfS8_Pj)
        /*0140*/ 	.word	0x00000004


	//----- nvinfo : EIATTR_FRAME_SIZE
	.align		4
.L_53:
        /*0144*/ 	.byte	0x04, 0x11
        /*0146*/ 	.short	(.L_55 - .L_54)
	.align		4
.L_54:
        /*0148*/ 	.word	index@(_ZN13group_norm_v214gn_cuda_kernelI6__halfLi320ELi3ELi32ELi10ELi4096ELb0ELi32ELi320ELi320ELi4ELb1ELi2ELb0ELb0ENS_16CompileConditionILi1000EEEEEvPT_PKS4_S7_S7_flPfS8_Pj)
        /*014c*/ 	.word	0x00000000


	//----- nvinfo : EIATTR_REGCOUNT
	.align		4
.L_55:
        /*0150*/ 	.byte	0x04, 0x2f
        /*0152*/ 	.short	(.L_57 - .L_56)
	.align		4
.L_56:
        /*0154*/ 	.word	index@(_ZN13group_norm_v214gn_cuda_kernelI6__halfLi320ELi1ELi32ELi10ELi4096ELb0ELi32ELi320ELi320ELi4ELb1ELi1ELb0ELb0ENS_16CompileConditionILi1000EEEEEvPT_PKS4_S7_S7_flPfS8_Pj)
        /*0158*/ 	.word	0x00000004


	//----- nvinfo : EIATTR_FRAME_SIZE
	.align		4
.L_57:
        /*015c*/ 	.byte	0x04, 0x11
        /*015e*/ 	.short	(.L_59 - .L_58)
	.align		4
.L_58:
        /*0160*/ 	.word	index@(_ZN13group_norm_v214gn_cuda_kernelI6__halfLi320ELi1ELi32ELi10ELi4096ELb0ELi32ELi320ELi320ELi4ELb1ELi1ELb0ELb0ENS_16CompileConditionILi1000EEEEEvPT_PKS4_S7_S7_flPfS8_Pj)
        /*0164*/ 	.word	0x00000000


	//----- nvinfo : EIATTR_REGCOUNT
	.align		4
.L_59:
        /*0168*/ 	.byte	0x04, 0x2f
        /*016a*/ 	.short	(.L_61 - .L_60)
	.align		4
.L_60:
        /*016c*/ 	.word	index@(_ZN13group_norm_v214gn_cuda_kernelI6__halfLi320ELi3ELi32ELi10ELi4096ELb0ELi16ELi320ELi320ELi4ELb1ELi1ELb0ELb0ENS_16CompileConditionILi1000EEEEEvPT_PKS4_S7_S7_flPfS8_Pj)
        /*0170*/ 	.word	0x00000004


	//----- nvinfo : EIATTR_FRAME_SIZE
	.align		4
.L_61:
        /*0174*/ 	.byte	0x04, 0x11
        /*0176*/ 	.short	(.L_63 - .L_62)
	.align		4
.L_62:
        /*0178*/ 	.word	index@(_ZN13group_norm_v214gn_cuda_kernelI6__halfLi320ELi3ELi32ELi10ELi4096ELb0ELi16ELi320ELi320ELi4ELb1ELi1ELb0ELb0ENS_16CompileConditionILi1000EEEEEvPT_PKS4_S7_S7_flPfS8_Pj)
        /*017c*/ 	.word	0x00000000


	//----- nvinfo : EIATTR_REGCOUNT
	.align		4
.L_63:
        /*0180*/ 	.byte	0x04, 0x2f
        /*0182*/ 	.short	(.L_65 - .L_64)
	.align		4
.L_64:
        /*0184*/ 	.word	index@(_ZN13group_norm_v218gn_bwd_cuda_kernelI6__halfLi320ELi3ELi16ELi20ELi4096ELb1ELb1ELi32ELi320ELi320ELi4ELb1ELi3ELb0ELb0ELNS_15WgradSyncMethodE3ENS_16CompileConditionILi1000EEEEEvPT_S6_S6_PKS5_S8_S8_S8_PKfflPfPj)
        /*0188*/ 	.word	0x00000004


	//----- nvinfo : EIATTR_FRAME_SIZE
	.align		4
.L_65:
        /*018c*/ 	.byte	0x04, 0x11
        /*018e*/ 	.short	(.L_67 - .L_66)
	.align		4
.L_66:
        /*0190*/ 	.word	index@(_ZN13group_norm_v218gn_bwd_cuda_kernelI6__halfLi320ELi3ELi16ELi20ELi4096ELb1ELb1ELi32ELi320ELi320ELi4ELb1ELi3ELb0ELb0ELNS_15WgradSyncMethodE3ENS_16CompileConditionILi1000EEEEEvPT_S6_S6_PKS5_S8_S8_S8_PKfflPfPj)
        /*0194*/ 	.word	0x00000000


	//----- nvinfo : EIATTR_REGCOUNT
	.align		4
.L_67:
        /*0198*/ 	.byte	0x04, 0x2f
        /*019a*/ 	.short	(.L_69 - .L_68)
	.align		4
.L_68:
        /*019c*/ 	.word	index@(_ZN13group_norm_v218gn_bwd_cuda_kernelI6__halfLi320ELi3ELi16ELi20ELi4096ELb1ELb1ELi32ELi320ELi320ELi4ELb1ELi2ELb0ELb0ELNS_15WgradSyncMethodE3ENS_16CompileConditionILi1000EEEEEvPT_S6_S6_PKS5_S8_S8_S8_PKfflPfPj)
        /*01a0*/ 	.word	0x00000004


	//----- nvinfo : EIATTR_FRAME_SIZE
	.align		4
.L_69:
        /*01a4*/ 	.byte	0x04, 0x11
        /*01a6*/ 	.short	(.L_71 - .L_70)
	.align		4
.L_70:
        /*01a8*/ 	.word	index@(_ZN13group_norm_v218gn_bwd_cuda_kernelI6__halfLi320ELi3ELi16ELi20ELi4096ELb1ELb1ELi32ELi320ELi320ELi4ELb1ELi2ELb0ELb0ELNS_15WgradSyncMethodE3ENS_16CompileConditionILi1000EEEEEvPT_S6_S6_PKS5_S8_S8_S8_PKfflPfPj)
        /*01ac*/ 	.word	0x00000000


	//----- nvinfo : EIATTR_REGCOUNT
	.align		4
.L_71:
        /*01b0*/ 	.byte	0x04, 0x2f
        /*01b2*/ 	.short	(.L_73 - .L_72)
	.align		4
.L_72:
        /*01b4*/ 	.word	index@(_ZN13group_norm_v218gn_bwd_cuda_kernelI6__halfLi320ELi2ELi16ELi20ELi4096ELb1ELb1ELi32ELi320ELi320ELi4ELb1ELi2ELb0ELb0ELNS_15WgradSyncMethodE3ENS_16CompileConditionILi1000EEEEEvPT_S6_S6_PKS5_S8_S8_S8_PKfflPfPj)
        /*01b8*/ 	.word	0x00000004


	//----- nvinfo : EIATTR_FRAME_SIZE
	.align		4
.L_73:
        /*01bc*/ 	.byte	0x04, 0x11
        /*01be*/ 	.short	(.L_75 - .L_74)
	.align		4
.L_74:
        /*01c0*/ 	.word	index@(_ZN13group_norm_v218gn_bwd_cuda_kernelI6__halfLi320ELi2ELi16ELi20ELi4096ELb1ELb1ELi32ELi320ELi320ELi4ELb1ELi2ELb0ELb0ELNS_15WgradSyncMethodE3ENS_16CompileConditionILi1000EEEEEvPT_S6_S6_PKS5_S8_S8_S8_PKfflPfPj)
        /*01c4*/ 	.word	0x00000000


	//----- nvinfo : EIATTR_REGCOUNT
	.align		4
.L_75:
        /*01c8*/ 	.byte	0x04, 0x2f
        /*01ca*/ 	.short	(.L_77 - .L_76)
	.align		4
.L_76:
        /*01cc*/ 	.word	index@(_ZN13group_norm_v218gn_bwd_cuda_kernelI6__halfLi320ELi1ELi16ELi20ELi4096ELb1ELb1ELi64ELi320ELi320ELi4ELb1ELi2ELb0ELb0ELNS_15WgradSyncMethodE3ENS_16CompileConditionILi1000EEEEEvPT_S6_S6_PKS5_S8_S8_S8_PKfflPfPj)
        /*01d0*/ 	.word	0x00000004


	//----- nvinfo : EIATTR_FRAME_SIZE
	.align		4
.L_77:
        /*01d4*/ 	.byte	0x04, 0x11
        /*01d6*/ 	.short	(.L_79 - .L_78)
	.align		4
.L_78:
        /*01d8*/ 	.word	index@(_ZN13group_norm_v218gn_bwd_cuda_kernelI6__halfLi320ELi1ELi16ELi20ELi4096ELb1ELb1ELi64ELi320ELi320ELi4ELb1ELi2ELb0ELb0ELNS_15WgradSyncMethodE3ENS_16CompileConditionILi1000EEEEEvPT_S6_S6_PKS5_S8_S8_S8_PKfflPfPj)
        /*01dc*/ 	.word	0x00000000


	//----- nvinfo : EIATTR_REGCOUNT
	.align		4
.L_79:
        /*01e0*/ 	.byte	0x04, 0x2f
        /*01e2*/ 	.short	(.L_81 - .L_80)
	.align		4
.L_80:
        /*01e4*/ 	.word	index@(_ZN13group_norm_v218gn_bwd_cuda_kernelI6__halfLi320ELi1ELi16ELi20ELi4096ELb1ELb1ELi32ELi320ELi320ELi4ELb1ELi1ELb0ELb0ELNS_15WgradSyncMethodE3ENS_16CompileConditionILi1000EEEEEvPT_S6_S6_PKS5_S8_S8_S8_PKfflPfPj)
        /*01e8*/ 	.word	0x00000004


	//----- nvinfo : EIATTR_FRAME_SIZE
	.align		4
.L_81:
        /*01ec*/ 	.byte	0x04, 0x11
        /*01ee*/ 	.short	(.L_83 - .L_82)
	.align		4
.L_82:
        /*01f0*/ 	.word	index@(_ZN13group_norm_v218gn_bwd_cuda_kernelI6__halfLi320ELi1ELi16ELi20ELi4096ELb1ELb1ELi32ELi320ELi320ELi4ELb1ELi1ELb0ELb0ELNS_15WgradSyncMethodE3ENS_16CompileConditionILi1000EEEEEvPT_S6_S6_PKS5_S8_S8_S8_PKfflPfPj)
        /*01f4*/ 	.word	0x00000000


	//----- nvinfo : EIATTR_REGCOUNT
	.align		4
.L_83:
        /*01f8*/ 	.byte	0x04, 0x2f
        /*01fa*/ 	.short	(.L_85 - .L_84)
	.align		4
.L_84:
        /*01fc*/ 	.word	index@(_ZN13group_norm_v218gn_bwd_cuda_kernelI6__halfLi320ELi3ELi16ELi20ELi4096ELb1ELb1ELi16ELi320ELi320ELi4ELb1ELi1ELb0ELb0ELNS_15WgradSyncMethodE3ENS_16CompileConditionILi1000EEEEEvPT_S6_S6_PKS5_S8_S8_S8_PKfflPfPj)
        /*0200*/ 	.word	0x00000004


	//----- nvinfo : EIATTR_FRAME_SIZE
	.align		4
.L_85:
        /*0204*/ 	.byte	0x04, 0x11
        /*0206*/ 	.short	(.L_87 - .L_86)
	.align		4
.L_86:
        /*0208*/ 	.word	index@(_ZN13group_norm_v218gn_bwd_cuda_kernelI6__halfLi320ELi3ELi16ELi20ELi4096ELb1ELb1ELi16ELi320ELi320ELi4ELb1ELi1ELb0ELb0ELNS_15WgradSyncMethodE3ENS_16CompileConditionILi1000EEEEEvPT_S6_S6_PKS5_S8_S8_S8_PKfflPfPj)
        /*020c*/ 	.word	0x00000000


	//----- nvinfo : EIATTR_REGCOUNT
	.align		4
.L_87:
        /*0210*/ 	.byte	0x04, 0x2f
        /*0212*/ 	.short	(.L_89 - .L_88)
	.align		4
.L_88:
        /*0214*/ 	.word	index@(_ZN13group_norm_v218gn_bwd_cuda_kernelI6__halfLi320ELi3ELi32ELi10ELi4096ELb0ELb1ELi32ELi320ELi320ELi4ELb1ELi3ELb0ELb0ELNS_15WgradSyncMethodE3ENS_16CompileConditionILi1000EEEEEvPT_S6_S6_PKS5_S8_S8_S8_PKfflPfPj)
        /*0218*/ 	.word	0x00000004


	//----- nvinfo : EIATTR_FRAME_SIZE
	.align		4
.L_89:
        /*021c*/ 	.byte	0x04, 0x11
        /*021e*/ 	.short	(.L_91 - .L_90)
	.align		4
.L_90:
        /*0220*/ 	.word	index@(_ZN13group_norm_v218gn_bwd_cuda_kernelI6__halfLi320ELi3ELi32ELi10ELi4096ELb0ELb1ELi32ELi320ELi320ELi4ELb1ELi3ELb0ELb0ELNS_15WgradSyncMethodE3ENS_16CompileConditionILi1000EEEEEvPT_S6_S6_PKS5_S8_S8_S8_PKfflPfPj)
        /*0224*/ 	.word	0x00000000


	//----- nvinfo : EIATTR_REGCOUNT
	.align		4
.L_91:
        /*0228*/ 	.byte	0x04, 0x2f
        /*022a*/ 	.short	(.L_93 - .L_92)
	.align		4
.L_92:
        /*022c*/ 	.word	index@(_ZN13group_norm_v218gn_bwd_cuda_kernelI6__halfLi320ELi3ELi32ELi10ELi4096ELb0ELb1ELi32ELi320ELi320ELi4ELb1ELi2ELb0ELb0ELNS_15WgradSyncMethodE3ENS_16CompileConditionILi1000EEEEEvPT_S6_S6_PKS5_S8_S8_S8_PKfflPfPj)
        /*0230*/ 	.word	0x00000004


	//----- nvinfo : EIATTR_FRAME_SIZE
	.align		4
.L_93:
        /*0234*/ 	.byte	0x04, 0x11
        /*0236*/ 	.short	(.L_95 - .L_94)
	.align		4
.L_94:
        /*0238*/ 	.word	index@(_ZN13group_norm_v218gn_bwd_cuda_kernelI6__halfLi320ELi3ELi32ELi10ELi4096ELb0ELb1ELi32ELi320ELi320ELi4ELb1ELi2ELb0ELb0ELNS_15WgradSyncMethodE3ENS_16CompileConditionILi1000EEEEEvPT_S6_S6_PKS5_S8_S8_S8_PKfflPfPj)
        /*023c*/ 	.word	0x00000000


	//----- nvinfo : EIATTR_REGCOUNT
	.align		4
.L_95:
        /*0240*/ 	.byte	0x04, 0x2f
        /*0242*/ 	.short	(.L_97 - .L_96)
	.align		4
.L_96:
        /*0244*/ 	.word	index@(_ZN13group_norm_v218gn_bwd_cuda_kernelI6__halfLi320ELi2ELi32ELi10ELi4096ELb0ELb1ELi32ELi320ELi320ELi4ELb1ELi2ELb0ELb0ELNS_15WgradSyncMethodE3ENS_16CompileConditionILi1000EEEEEvPT_S6_S6_PKS5_S8_S8_S8_PKfflPfPj)
        /*0248*/ 	.word	0x00000004


	//----- nvinfo : EIATTR_FRAME_SIZE
	.align		4
.L_97:
        /*024c*/ 	.byte	0x04, 0x11
        /*024e*/ 	.short	(.L_99 - .L_98)
	.align		4
.L_98:
        /*0250*/ 	.word	index@(_ZN13group_norm_v218gn_bwd_cuda_kernelI6__halfLi320ELi2ELi32ELi10ELi4096ELb0ELb1ELi32ELi320ELi320ELi4ELb1ELi2ELb0ELb0ELNS_15WgradSyncMethodE3ENS_16CompileConditionILi1000EEEEEvPT_S6_S6_PKS5_S8_S8_S8_PKfflPfPj)
        /*0254*/ 	.word	0x00000000


	//----- nvinfo : EIATTR_REGCOUNT
	.align		4
.L_99:
        /*0258*/ 	.byte	0x04, 0x2f
        /*025a*/ 	.short	(.L_101 - .L_100)
	.align		4
.L_100:
        /*025c*/ 	.word	index@(_ZN13group_norm_v218gn_bwd_cuda_kernelI6__halfLi320ELi1ELi32ELi10ELi4096ELb0ELb1ELi64ELi320ELi320ELi4ELb1ELi2ELb0ELb0ELNS_15WgradSyncMethodE3ENS_16CompileConditionILi1000EEEEEvPT_S6_S6_PKS5_S8_S8_S8_PKfflPfPj)
        /*0260*/ 	.word	0x00000004


	//----- nvinfo : EIATTR_FRAME_SIZE
	.align		4
.L_101:
        /*0264*/ 	.byte	0x04, 0x11
        /*0266*/ 	.short	(.L_103 - .L_102)
	.align		4
.L_102:
        /*0268*/ 	.word	index@(_ZN13group_norm_v218gn_bwd_cuda_kernelI6__halfLi320ELi1ELi32ELi10ELi4096ELb0ELb1ELi64ELi320ELi320ELi4ELb1ELi2ELb0ELb0ELNS_15WgradSyncMethodE3ENS_16CompileConditionILi1000EEEEEvPT_S6_S6_PKS5_S8_S8_S8_PKfflPfPj)
        /*026c*/ 	.word	0x00000000


	//----- nvinfo : EIATTR_REGCOUNT
	.align		4
.L_103:
        /*0270*/ 	.byte	0x04, 0x2f
        /*0272*/ 	.short	(.L_105 - .L_104)
	.align		4
.L_104:
        /*0274*/ 	.word	index@(_ZN13group_norm_v218gn_bwd_cuda_kernelI6__halfLi320ELi1ELi32ELi10ELi4096ELb0ELb1ELi32ELi320ELi320ELi4ELb1ELi1ELb0ELb0ELNS_15WgradSyncMethodE3ENS_16CompileConditionILi1000EEEEEvPT_S6_S6_PKS5_S8_S8_S8_PKfflPfPj)
        /*0278*/ 	.word	0x00000004


	//----- nvinfo : EIATTR_FRAME_SIZE
	.align		4
.L_105:
        /*027c*/ 	.byte	0x04, 0x11
        /*027e*/ 	.short	(.L_107 - .L_106)
	.align		4
.L_106:
        /*0280*/ 	.word	index@(_ZN13group_norm_v218gn_bwd_cuda_kernelI6__halfLi320ELi1ELi32ELi10ELi4096ELb0ELb1ELi32ELi320ELi320ELi4ELb1ELi1ELb0ELb0ELNS_15WgradSyncMethodE3ENS_16CompileConditionILi1000EEEEEvPT_S6_S6_PKS5_S8_S8_S8_PKfflPfPj)
        /*0284*/ 	.word	0x00000000


	//----- nvinfo : EIATTR_REGCOUNT
	.align		4
.L_107:
        /*0288*/ 	.byte	0x04, 0x2f
        /*028a*/ 	.short	(.L_109 - .L_108)
	.align		4
.L_108:
        /*028c*/ 	.word	index@(_ZN13group_norm_v218gn_bwd_cuda_kernelI6__halfLi320ELi3ELi32ELi10ELi4096ELb0ELb1ELi16ELi320ELi320ELi4ELb1ELi1ELb0ELb0ELNS_15WgradSyncMethodE3ENS_16CompileConditionILi1000EEEEEvPT_S6_S6_PKS5_S8_S8_S8_PKfflPfPj)
        /*0290*/ 	.word	0x00000004


	//----- nvinfo : EIATTR_FRAME_SIZE
	.align		4
.L_109:
        /*0294*/ 	.byte	0x04, 0x11
        /*0296*/ 	.short	(.L_111 - .L_110)
	.align		4
.L_110:
        /*0298*/ 	.word	index@(_ZN13group_norm_v218gn_bwd_cuda_kernelI6__halfLi320ELi3ELi32ELi10ELi4096ELb0ELb1ELi16ELi320ELi320ELi4ELb1ELi1ELb0ELb0ELNS_15WgradSyncMethodE3ENS_16CompileConditionILi1000EEEEEvPT_S6_S6_PKS5_S8_S8_S8_PKfflPfPj)
        /*029c*/ 	.word	0x00000000


	//----- nvinfo : EIATTR_REGCOUNT
	.align		4
.L_111:
        /*02a0*/ 	.byte	0x04, 0x2f
        /*02a2*/ 	.short	(.L_113 - .L_112)
	.align		4
.L_112:
        /*02a4*/ 	.word	index@(_ZN13group_norm_v214gn_cuda_kernelI13__nv_bfloat16Li320ELi3ELi16ELi20ELi4096ELb1ELi64ELi320ELi320ELi4ELb1ELi6ELb0ELb0ENS_16CompileConditionILi1000EEEEEvPT_PKS4_S7_S7_flPfS8_Pj)
        /*02a8*/ 	.word	0x00000004


	//----- nvinfo : EIATTR_FRAME_SIZE
	.align		4
.L_113:
        /*02ac*/ 	.byte	0x04, 0x11
        /*02ae*/ 	.short	(.L_115 - .L_114)
	.align		4
.L_114:
        /*02b0*/ 	.word	index@(_ZN13group_norm_v214gn_cuda_kernelI13__nv_bfloat16Li320ELi3ELi16ELi20ELi4096ELb1ELi64ELi320ELi320ELi4ELb1ELi6ELb0ELb0ENS_16CompileConditionILi1000EEEEEvPT_PKS4_S7_S7_flPfS8_Pj)
        /*02b4*/ 	.word	0x00000000


	//----- nvinfo : EIATTR_REGCOUNT
	.align		4
.L_115:
        /*02b8*/ 	.byte	0x04, 0x2f
        /*02ba*/ 	.short	(.L_117 - .L_116)
	.align		4
.L_116:
        /*02bc*/ 	.word	index@(_ZN13group_norm_v214gn_cuda_kernelI13__nv_bfloat16Li320ELi3ELi16ELi20ELi4096ELb1ELi64ELi320ELi320ELi4ELb1ELi5ELb0ELb0ENS_16CompileConditionILi1000EEEEEvPT_PKS4_S7_S7_flPfS8_Pj)
        /*02c0*/ 	.word	0x00000004


	//----- nvinfo : EIATTR_FRAME_SIZE
	.align		4
.L_117:
        /*02c4*/ 	.byte	0x04, 0x11
        /*02c6*/ 	.short	(.L_119 - .L_118)
	.align		4
.L_118:
        /*02c8*/ 	.word	index@(_ZN13group_norm_v214gn_cuda_kernelI13__nv_bfloat16Li320ELi3ELi16ELi20ELi4096ELb1ELi64ELi320ELi320ELi4ELb1ELi5ELb0ELb0ENS_16CompileConditionILi1000EEEEEvPT_PKS4_S7_S7_flPfS8_Pj)
        /*02cc*/ 	.word	0x00000000


	//----- nvinfo : EIATTR_REGCOUNT
	.align		4
.L_119:
        /*02d0*/ 	.byte	0x04, 0x2f
        /*02d2*/ 	.short	(.L_121 - .L_120)
	.align		4
.L_120:
        /*02d4*/ 	.word	index@(_ZN13group_norm_v214gn_cuda_kernelI13__nv_bfloat16Li320ELi2ELi16ELi20ELi4096ELb1ELi64ELi320ELi320ELi4ELb1ELi4ELb0ELb0ENS_16CompileConditionILi1000EEEEEvPT_PKS4_S7_S7_flPfS8_Pj)
        /*02d8*/ 	.word	0x00000004


	//----- nvinfo : EIATTR_FRAME_SIZE
	.align		4
.L_121:
        /*02dc*/ 	.byte	0x04, 0x11
        /*02de*/ 	.short	(.L_123 - .L_122)
	.align		4
.L_122:
        /*02e0*/ 	.word	index@(_ZN13group_norm_v214gn_cuda_kernelI13__nv_bfloat16Li320ELi2ELi16ELi20ELi4096ELb1ELi64ELi320ELi320ELi4ELb1ELi4ELb0ELb0ENS_16CompileConditionILi1000EEEEEvPT_PKS4_S7_S7_flPfS8_Pj)
        /*02e4*/ 	.word	0x00000000


	//----- nvinfo : EIATTR_REGCOUNT
	.align		4
.L_123:
        /*02e8*/ 	.byte	0x04, 0x2f
        /*02ea*/ 	.short	(.L_125 - .L_124)
	.align		4
.L_124:
        /*02ec*/ 	.word	index@(_ZN13group_norm_v214gn_cuda_kernelI13__nv_bfloat16Li320ELi1ELi16ELi20ELi4096ELb1ELi128ELi320ELi320ELi4ELb1ELi4ELb0ELb0ENS_16CompileConditionILi1000EEEEEvPT_PKS4_S7_S7_flPfS8_Pj)
        /*02f0*/ 	.word	0x00000004


	//----- nvinfo : EIATTR_FRAME_SIZE
	.align		4
.L_125:
        /*02f4*/ 	.byte	0x04, 0x11
        /*02f6*/ 	.short	(.L_127 - .L_126)
	.align		4
.L_126:
        /*02f8*/ 	.word	index@(_ZN13group_norm_v214gn_cuda_kernelI13__nv_bfloat16Li320ELi1ELi16ELi20ELi4096ELb1ELi128ELi320ELi320ELi4ELb1ELi4ELb0ELb0ENS_16CompileConditionILi1000EEEEEvPT_PKS4_S7_S7_flPfS8_Pj)
        /*02fc*/ 	.word	0x00000000


	//----- nvinfo : EIATTR_REGCOUNT
	.align		4
.L_127:
        /*0300*/ 	.byte	0x04, 0x2f
        /*0302*/ 	.short	(.L_129 - .L_128)
	.align		4
.L_128:
        /*0304*/ 	.word	index@(_ZN13group_norm_v214gn_cuda_kernelI13__nv_bfloat16Li320ELi1ELi16ELi20ELi4096ELb1ELi64ELi320ELi320ELi4ELb1ELi2ELb0ELb0ENS_16CompileConditionILi1000EEEEEvPT_PKS4_S7_S7_flPfS8_Pj)
        /*0308*/ 	.word	0x00000004


	//----- nvinfo : EIATTR_FRAME_SIZE
	.align		4
.L_129:
        /*030c*/ 	.byte	0x04, 0x11
        /*030e*/ 	.short	(.L_131 - .L_130)
	.align		4
.L_130:
        /*0310*/ 	.word	index@(_ZN13group_norm_v214gn_cuda_kernelI13__nv_bfloat16Li320ELi1ELi16ELi20ELi4096ELb1ELi64ELi320ELi320ELi4ELb1ELi2ELb0ELb0ENS_16CompileConditionILi1000EEEEEvPT_PKS4_S7_S7_flPfS8_Pj)
        /*0314*/ 	.word	0x00000000


	//----- nvinfo : EIATTR_REGCOUNT
	.align		4
.L_131:
        /*0318*/ 	.byte	0x04, 0x2f
        /*031a*/ 	.short	(.L_133 - .L_132)
	.align		4
.L_132:
        /*031c*/ 	.word	index@(_ZN13group_norm_v214gn_cuda_kernelI13__nv_bfloat16Li320ELi3ELi16ELi20ELi4096ELb1ELi32ELi320ELi320ELi4ELb1ELi2ELb0ELb0ENS_16CompileConditionILi1000EEEEEvPT_PKS4_S7_S7_flPfS8_Pj)
        /*0320*/ 	.word	0x00000004


	//----- nvinfo : EIATTR_FRAME_SIZE
	.align		4
.L_133:
        /*0324*/ 	.byte	0x04, 0x11
        /*0326*/ 	.short	(.L_135 - .L_134)
	.align		4
.L_134:
        /*0328*/ 	.word	index@(_ZN13group_norm_v214gn_cuda_kernelI13__nv_bfloat16Li320ELi3ELi16ELi20ELi4096ELb1ELi32ELi320ELi320ELi4ELb1ELi2ELb0ELb0ENS_16CompileConditionILi1000EEEEEvPT_PKS4_S7_S7_flPfS8_Pj)
        /*032c*/ 	.word	0x00000000


	//----- nvinfo : EIATTR_REGCOUNT
	.align		4
.L_135:
        /*0330*/ 	.byte	0x04, 0x2f
        /*0332*/ 	.short	(.L_137 - .L_136)
	.align		4
.L_136:
        /*0334*/ 	.word	index@(_ZN13group_norm_v214gn_cuda_kernelI13__nv_bfloat16Li320ELi1ELi16ELi20ELi4096ELb1ELi32ELi320ELi320ELi4ELb1ELi1ELb0ELb0ENS_16CompileConditionILi1000EEEEEvPT_PKS4_S7_S7_flPfS8_Pj)
        /*0338*/ 	.word	0x00000004


	//----- nvinfo : EIATTR_FRAME_SIZE
	.align		4
.L_137:
        /*033c*/ 	.byte	0x04, 0x11
        /*033e*/ 	.short	(.L_139 - .L_138)
	.align		4
.L_138:
        /*0340*/ 	.word	index@(_ZN13group_norm_v214gn_cuda_kernelI13__nv_bfloat16Li320ELi1ELi16ELi20ELi4096ELb1ELi32ELi320ELi320ELi4ELb1ELi1ELb0ELb0ENS_16CompileConditionILi1000EEEEEvPT_PKS4_S7_S7_flPfS8_Pj)
        /*0344*/ 	.word	0x00000000


	//----- nvinfo : EIATTR_REGCOUNT
	.align		4
.L_139:
        /*0348*/ 	.byte	0x04, 0x2f
        /*034a*/ 	.short	(.L_141 - .L_140)
	.align		4
.L_140:
        /*034c*/ 	.word	index@(_ZN13group_norm_v214gn_cuda_kernelI13__nv_bfloat16Li320ELi3ELi16ELi20ELi4096ELb1ELi16ELi320ELi320ELi4ELb1ELi1ELb0ELb0ENS_16CompileConditionILi1000EEEEEvPT_PKS4_S7_S7_flPfS8_Pj)
        /*0350*/ 	.word	0x00000004


	//----- nvinfo : EIATTR_FRAME_SIZE
	.align		4
.L_141:
        /*0354*/ 	.byte	0x04, 0x11
        /*0356*/ 	.short	(.L_143 - .L_142)
	.align		4
.L_142:
        /*0358*/ 	.word	index@(_ZN13group_norm_v214gn_cuda_kernelI13__nv_bfloat16Li320ELi3ELi16ELi20ELi4096ELb1ELi16ELi320ELi320ELi4ELb1ELi1ELb0ELb0ENS_16CompileConditionILi1000EEEEEvPT_PKS4_S7_S7_flPfS8_Pj)
        /*035c*/ 	.word	0x00000000


	//----- nvinfo : EIATTR_REGCOUNT
	.align		4
.L_143:
        /*0360*/ 	.byte	0x04, 0x2f
        /*0362*/ 	.short	(.L_145 - .L_144)
	.align		4
.L_144:
        /*0364*/ 	.word	index@(_ZN13group_norm_v214gn_cuda_kernelI13__nv_bfloat16Li320ELi3ELi32ELi10ELi4096ELb0ELi64ELi320ELi320ELi4ELb1ELi6ELb0ELb0ENS_16CompileConditionILi1000EEEEEvPT_PKS4_S7_S7_flPfS8_Pj)
        /*0368*/ 	.word	0x00000004


	//----- nvinfo : EIATTR_FRAME_SIZE
	.align		4
.L_145:
        /*036c*/ 	.byte	0x04, 0x11
        /*036e*/ 	.short	(.L_147 - .L_146)
	.align		4
.L_146:
        /*0370*/ 	.word	index@(_ZN13group_norm_v214gn_cuda_kernelI13__nv_bfloat16Li320ELi3ELi32ELi10ELi4096ELb0ELi64ELi320ELi320ELi4ELb1ELi6ELb0ELb0ENS_16CompileConditionILi1000EEEEEvPT_PKS4_S7_S7_flPfS8_Pj)
        /*0374*/ 	.word	0x00000000


	//----- nvinfo : EIATTR_REGCOUNT
	.align		4
.L_147:
        /*0378*/ 	.byte	0x04, 0x2f
        /*037a*/ 	.short	(.L_149 - .L_148)
	.align		4
.L_148:
        /*037c*/ 	.word	index@(_ZN13group_norm_v214gn_cuda_kernelI13__nv_bfloat16Li320ELi3ELi32ELi10ELi4096ELb0ELi64ELi320ELi320ELi4ELb1ELi5ELb0ELb0ENS_16CompileConditionILi1000EEEEEvPT_PKS4_S7_S7_flPfS8_Pj)
        /*0380*/ 	.word	0x00000004


	//----- nvinfo : EIATTR_FRAME_SIZE
	.align		4
.L_149:
        /*0384*/ 	.byte	0x04, 0x11
        /*0386*/ 	.short	(.L_151 - .L_150)
	.align		4
.L_150:
        /*0388*/ 	.word	index@(_ZN13group_norm_v214gn_cuda_kernelI13__nv_bfloat16Li320ELi3ELi32ELi10ELi4096ELb0ELi64ELi320ELi320ELi4ELb1ELi5ELb0ELb0ENS_16CompileConditionILi1000EEEEEvPT_PKS4_S7_S7_flPfS8_Pj)
        /*038c*/ 	.word	0x00000000


	//----- nvinfo : EIATTR_REGCOUNT
	.align		4
.L_151:
        /*0390*/ 	.byte	0x04, 0x2f
        /*0392*/ 	.short	(.L_153 - .L_152)
	.align		4
.L_152:
        /*0394*/ 	.word	index@(_ZN13group_norm_v214gn_cuda_kernelI13__nv_bfloat16Li320ELi2ELi32ELi10ELi4096ELb0ELi64ELi320ELi320ELi4ELb1ELi4ELb0ELb0ENS_16CompileConditionILi1000EEEEEvPT_PKS4_S7_S7_flPfS8_Pj)
        /*0398*/ 	.word	0x00000004


	//----- nvinfo : EIATTR_FRAME_SIZE
	.align		4
.L_153:
        /*039c*/ 	.byte	0x04, 0x11
        /*039e*/ 	.short	(.L_155 - .L_154)
	.align		4
.L_154:
        /*03a0*/ 	.word	index@(_ZN13group_norm_v214gn_cuda_kernelI13__nv_bfloat16Li320ELi2ELi32ELi10ELi4096ELb0ELi64ELi320ELi320ELi4ELb1ELi4ELb0ELb0ENS_16CompileConditionILi1000EEEEEvPT_PKS4_S7_S7_flPfS8_Pj)
        /*03a4*/ 	.word	0x00000000


	//----- nvinfo : EIATTR_REGCOUNT
	.align		4
.L_155:
        /*03a8*/ 	.byte	0x04, 0x2f
        /*03aa*/ 	.short	(.L_157 - .L_156)
	.align		4
.L_156:
        /*03ac*/ 	.word	index@(_ZN13group_norm_v214gn_cuda_kernelI13__nv_bfloat16Li320ELi1ELi32ELi10ELi4096ELb0ELi128ELi320ELi320ELi4ELb1ELi4ELb0ELb0ENS_16CompileConditionILi1000EEEEEvPT_PKS4_S7_S7_flPfS8_Pj)
        /*03b0*/ 	.word	0x00000004


	//----- nvinfo : EIATTR_FRAME_SIZE
	.align		4
.L_157:
        /*03b4*/ 	.byte	0x04, 0x11
        /*03b6*/ 	.short	(.L_159 - .L_158)
	.align		4
.L_158:
        /*03b8*/ 	.word	index@(_ZN13group_norm_v214gn_cuda_kernelI13__nv_bfloat16Li320ELi1ELi32ELi10ELi4096ELb0ELi128ELi320ELi320ELi4ELb1ELi4ELb0ELb0ENS_16CompileConditionILi1000EEEEEvPT_PKS4_S7_S7_flPfS8_Pj)
        /*03bc*/ 	.word	0x00000000


	//----- nvinfo : EIATTR_REGCOUNT
	.align		4
.L_159:
        /*03c0*/ 	.byte	0x04, 0x2f
        /*03c2*/ 	.short	(.L_161 - .L_160)
	.align		4
.L_160:
        /*03c4*/ 	.word	index@(_ZN13group_norm_v214gn_cuda_kernelI13__nv_bfloat16Li320ELi1ELi32ELi10ELi4096ELb0ELi64ELi320ELi320ELi4ELb1ELi2ELb0ELb0ENS_16CompileConditionILi1000EEEEEvPT_PKS4_S7_S7_flPfS8_Pj)
        /*03c8*/ 	.word	0x00000004


	//----- nvinfo : EIATTR_FRAME_SIZE
	.align		4
.L_161:
        /*03cc*/ 	.byte	0x04, 0x11
        /*03ce*/ 	.short	(.L_163 - .L_162)
	.align		4
.L_162:
        /*03d0*/ 	.word	index@(_ZN13group_norm_v214gn_cuda_kernelI13__nv_bfloat16Li320ELi1ELi32ELi10ELi4096ELb0ELi64ELi320ELi320ELi4ELb1ELi2ELb0ELb0ENS_16CompileConditionILi1000EEEEEvPT_PKS4_S7_S7_flPfS8_Pj)
        /*03d4*/ 	.word	0x00000000


	//----- nvinfo : EIATTR_REGCOUNT
	.align		4
.L_163:
        /*03d8*/ 	.byte	0x04, 0x2f
        /*03da*/ 	.short	(.L_165 - .L_164)
	.align		4
.L_164:
        /*03dc*/ 	.word	index@(_ZN13group_norm_v214gn_cuda_kernelI13__nv_bfloat16Li320ELi3ELi32ELi10ELi4096ELb0ELi32ELi320ELi320ELi4ELb1ELi2ELb0ELb0ENS_16CompileConditionILi1000EEEEEvPT_PKS4_S7_S7_flPfS8_Pj)
        /*03e0*/ 	.word	0x00000004


	//----- nvinfo : EIATTR_FRAME_SIZE
	.align		4
.L_165:
        /*03e4*/ 	.byte	0x04, 0x11
        /*03e6*/ 	.short	(.L_167 - .L_166)
	.align		4
.L_166:
        /*03e8*/ 	.word	index@(_ZN13group_norm_v214gn_cuda_kernelI13__nv_bfloat16Li320ELi3ELi32ELi10ELi4096ELb0ELi32ELi320ELi320ELi4ELb1ELi2ELb0ELb0ENS_16CompileConditionILi1000EEEEEvPT_PKS4_S7_S7_flPfS8_Pj)
        /*03ec*/ 	.word	0x00000000


	//----- nvinfo : EIATTR_REGCOUNT
	.align		4
.L_167:
        /*03f0*/ 	.byte	0x04, 0x2f
        /*03f2*/ 	.short	(.L_169 - .L_168)
	.align		4
.L_168:
        /*03f4*/ 	.word	index@(_ZN13group_norm_v214gn_cuda_kernelI13__nv_bfloat16Li320ELi1ELi32ELi10ELi4096ELb0ELi32ELi320ELi320ELi4ELb1ELi1ELb0ELb0ENS_16CompileConditionILi1000EEEEEvPT_PKS4_S7_S7_flPfS8_Pj)
        /*03f8*/ 	.word	0x00000004


	//----- nvinfo : EIATTR_FRAME_SIZE
	.align		4
.L_169:
        /*03fc*/ 	.byte	0x04, 0x11
        /*03fe*/ 	.short	(.L_171 - .L_170)
	.align		4
.L_170:
        /*0400*/ 	.word	index@(_ZN13group_norm_v214gn_cuda_kernelI13__nv_bfloat16Li320ELi1ELi32ELi10ELi4096ELb0ELi32ELi320ELi320ELi4ELb1ELi1ELb0ELb0ENS_16CompileConditionILi1000EEEEEvPT_PKS4_S7_S7_flPfS8_Pj)
        /*0404*/ 	.word	0x00000000


	//----- nvinfo : EIATTR_REGCOUNT
	.align		4
.L_171:
        /*0408*/ 	.byte	0x04, 0x2f
        /*040a*/ 	.short	(.L_173 - .L_172)
	.align		4
.L_172:
        /*040c*/ 	.word	index@(_ZN13group_norm_v214gn_cuda_kernelI13__nv_bfloat16Li320ELi3ELi32ELi10ELi4096ELb0ELi16ELi320ELi320ELi4ELb1ELi1ELb0ELb0ENS_16CompileConditionILi1000EEEEEvPT_PKS4_S7_S7_flPfS8_Pj)
        /*0410*/ 	.word	0x00000004


	//----- nvinfo : EIATTR_FRAME_SIZE
	.align		4
.L_173:
        /*0414*/ 	.byte	0x04, 0x11
        /*0416*/ 	.short	(.L_175 - .L_174)
	.align		4
.L_174:
        /*0418*/ 	.word	index@(_ZN13group_norm_v214gn_cuda_kernelI13__nv_bfloat16Li320ELi3ELi32ELi10ELi4096ELb0ELi16ELi320ELi320ELi4ELb1ELi1ELb0ELb0ENS_16CompileConditionILi1000EEEEEvPT_PKS4_S7_S7_flPfS8_Pj)
        /*041c*/ 	.word	0x00000000


	//----- nvinfo : EIATTR_REGCOUNT
	.align		4
.L_175:
        /*0420*/ 	.byte	0x04, 0x2f
        /*0422*/ 	.short	(.L_177 - .L_176)
	.align		4
.L_176:
        /*0424*/ 	.word	index@(_ZN13group_norm_v218gn_bwd_cuda_kernelI13__nv_bfloat16Li320ELi3ELi16ELi20ELi4096ELb1ELb1ELi32ELi320ELi320ELi4ELb1ELi3ELb0ELb0ELNS_15WgradSyncMethodE3ENS_16CompileConditionILi1000EEEEEvPT_S6_S6_PKS5_S8_S8_S8_PKfflPfPj)
        /*0428*/ 	.word	0x00000004


	//----- nvinfo : EIATTR_FRAME_SIZE
	.align		4
.L_177:
        /*042c*/ 	.byte	0x04, 0x11
        /*042e*/ 	.short	(.L_179 - .L_178)
	.align		4
.L_178:
        /*0430*/ 	.word	index@(_ZN13group_norm_v218gn_bwd_cuda_kernelI13__nv_bfloat16Li320ELi3ELi16ELi20ELi4096ELb1ELb1ELi32ELi320ELi320ELi4ELb1ELi3ELb0ELb0ELNS_15WgradSyncMethodE3ENS_16CompileConditionILi1000EEEEEvPT_S6_S6_PKS5_S8_S8_S8_PKfflPfPj)
        /*0434*/ 	.word	0x00000000


	//----- nvinfo : EIATTR_REGCOUNT
	.align		4
.L_179:
        /*0438*/ 	.byte	0x04, 0x2f
        /*043a*/ 	.short	(.L_181 - .L_180)
	.align		4
.L_180:
        /*043c*/ 	.word	index@(_ZN13group_norm_v218gn_bwd_cuda_kernelI13__nv_bfloat16Li320ELi3ELi16ELi20ELi4096ELb1ELb1ELi32ELi320ELi320ELi4ELb1ELi2ELb0ELb0ELNS_15WgradSyncMethodE3ENS_16CompileConditionILi1000EEEEEvPT_S6_S6_PKS5_S8_S8_S8_PKfflPfPj)
        /*0440*/ 	.word	0x00000004


	//----- nvinfo : EIATTR_FRAME_SIZE
	.align		4
.L_181:
        /*0444*/ 	.byte	0x04, 0x11
        /*0446*/ 	.short	(.L_183 - .L_182)
	.align		4
.L_182:
        /*0448*/ 	.word	index@(_ZN13group_norm_v218gn_bwd_cuda_kernelI13__nv_bfloat16Li320ELi3ELi16ELi20ELi4096ELb1ELb1ELi32ELi320ELi320ELi4ELb1ELi2ELb0ELb0ELNS_15WgradSyncMethodE3ENS_16CompileConditionILi1000EEEEEvPT_S6_S6_PKS5_S8_S8_S8_PKfflPfPj)
        /*044c*/ 	.word	0x00000000


	//----- nvinfo : EIATTR_REGCOUNT
	.align		4
.L_183:
        /*0450*/ 	.byte	0x04, 0x2f
        /*0452*/ 	.short	(.L_185 - .L_184)
	.align		4
.L_184:
        /*0454*/ 	.word	index@(_ZN13group_norm_v218gn_bwd_cuda_kernelI13__nv_bfloat16Li320ELi2ELi16ELi20ELi4096ELb1ELb1ELi32ELi320ELi320ELi4ELb1ELi2ELb0ELb0ELNS_15WgradSyncMethodE3ENS_16CompileConditionILi1000EEEEEvPT_S6_S6_PKS5_S8_S8_S8_PKfflPfPj)
        /*0458*/ 	.word	0x00000004


	//----- nvinfo : EIATTR_FRAME_SIZE
	.align		4
.L_185:
        /*045c*/ 	.byte	0x04, 0x11
        /*045e*/ 	.short	(.L_187 - .L_186)
	.align		4
.L_186:
        /*0460*/ 	.word	index@(_ZN13group_norm_v218gn_bwd_cuda_kernelI13__nv_bfloat16Li320ELi2ELi16ELi20ELi4096ELb1ELb1ELi32ELi320ELi320ELi4ELb1ELi2ELb0ELb0ELNS_15WgradSyncMethodE3ENS_16CompileConditionILi1000EEEEEvPT_S6_S6_PKS5_S8_S8_S8_PKfflPfPj)
        /*0464*/ 	.word	0x00000000


	//----- nvinfo : EIATTR_REGCOUNT
	.align		4
.L_187:
        /*0468*/ 	.byte	0x04, 0x2f
        /*046a*/ 	.short	(.L_189 - .L_188)
	.align		4
.L_188:
        /*046c*/ 	.word	index@(_ZN13group_norm_v218gn_bwd_cuda_kernelI13__nv_bfloat16Li320ELi1ELi16ELi20ELi4096ELb1ELb1ELi64ELi320ELi320ELi4ELb1ELi2ELb0ELb0ELNS_15WgradSyncMethodE3ENS_16CompileConditionILi1000EEEEEvPT_S6_S6_PKS5_S8_S8_S8_PKfflPfPj)
        /*0470*/ 	.word	0x00000004


	//----- nvinfo : EIATTR_FRAME_SIZE
	.align		4
.L_189:
        /*0474*/ 	.byte	0x04, 0x11
        /*0476*/ 	.short	(.L_191 - .L_190)
	.align		4
.L_190:
        /*0478*/ 	.word	index@(_ZN13group_norm_v218gn_bwd_cuda_kernelI13__nv_bfloat16Li320ELi1ELi16ELi20ELi4096ELb1ELb1ELi64ELi320ELi320ELi4ELb1ELi2ELb0ELb0ELNS_15WgradSyncMethodE3ENS_16CompileConditionILi1000EEEEEvPT_S6_S6_PKS5_S8_S8_S8_PKfflPfPj)
        /*047c*/ 	.word	0x00000000


	//----- nvinfo : EIATTR_REGCOUNT
	.align		4
.L_191:
        /*0480*/ 	.byte	0x04, 0x2f
        /*0482*/ 	.short	(.L_193 - .L_192)
	.align		4
.L_192:
        /*0484*/ 	.word	index@(_ZN13group_norm_v218gn_bwd_cuda_kernelI13__nv_bfloat16Li320ELi1ELi16ELi20ELi4096ELb1ELb1ELi32ELi320ELi320ELi4ELb1ELi1ELb0ELb0ELNS_15WgradSyncMethodE3ENS_16CompileConditionILi1000EEEEEvPT_S6_S6_PKS5_S8_S8_S8_PKfflPfPj)
        /*0488*/ 	.word	0x00000004


	//----- nvinfo : EIATTR_FRAME_SIZE
	.align		4
.L_193:
        /*048c*/ 	.byte	0x04, 0x11
        /*048e*/ 	.short	(.L_195 - .L_194)
	.align		4
.L_194:
        /*0490*/ 	.word	index@(_ZN13group_norm_v218gn_bwd_cuda_kernelI13__nv_bfloat16Li320ELi1ELi16ELi20ELi4096ELb1ELb1ELi32ELi320ELi320ELi4ELb1ELi1ELb0ELb0ELNS_15WgradSyncMethodE3ENS_16CompileConditionILi1000EEEEEvPT_S6_S6_PKS5_S8_S8_S8_PKfflPfPj)
        /*0494*/ 	.word	0x00000000


	//----- nvinfo : EIATTR_REGCOUNT
	.align		4
.L_195:
        /*0498*/ 	.byte	0x04, 0x2f
        /*049a*/ 	.short	(.L_197 - .L_196)
	.align		4
.L_196:
        /*049c*/ 	.word	index@(_ZN13group_norm_v218gn_bwd_cuda_kernelI13__nv_bfloat16Li320ELi3ELi16ELi20ELi4096ELb1ELb1ELi16ELi320ELi320ELi4ELb1ELi1ELb0ELb0ELNS_15WgradSyncMethodE3ENS_16CompileConditionILi1000EEEEEvPT_S6_S6_PKS5_S8_S8_S8_PKfflPfPj)
        /*04a0*/ 	.word	0x00000004


	//----- nvinfo : EIATTR_FRAME_SIZE
	.align		4
.L_197:
        /*04a4*/ 	.byte	0x04, 0x11
        /*04a6*/ 	.short	(.L_199 - .L_198)
	.align		4
.L_198:
        /*04a8*/ 	.word	index@(_ZN13group_norm_v218gn_bwd_cuda_kernelI13__nv_bfloat16Li320ELi3ELi16ELi20ELi4096ELb1ELb1ELi16ELi320ELi320ELi4ELb1ELi1ELb0ELb0ELNS_15WgradSyncMethodE3ENS_16CompileConditionILi1000EEEEEvPT_S6_S6_PKS5_S8_S8_S8_PKfflPfPj)
        /*04ac*/ 	.word	0x00000000


	//----- nvinfo : EIATTR_REGCOUNT
	.align		4
.L_199:
        /*04b0*/ 	.byte	0x04, 0x2f
        /*04b2*/ 	.short	(.L_201 - .L_200)
	.align		4
.L_200:
        /*04b4*/ 	.word	index@(_ZN13group_norm_v218gn_bwd_cuda_kernelI13__nv_bfloat16Li320ELi3ELi32ELi10ELi4096ELb0ELb1ELi32ELi320ELi320ELi4ELb1ELi3ELb0ELb0ELNS_15WgradSyncMethodE3ENS_16CompileConditionILi1000EEEEEvPT_S6_S6_PKS5_S8_S8_S8_PKfflPfPj)
        /*04b8*/ 	.word	0x00000004


	//----- nvinfo : EIATTR_FRAME_SIZE
	.align		4
.L_201:
        /*04bc*/ 	.byte	0x04, 0x11
        /*04be*/ 	.short	(.L_203 - .L_202)
	.align		4
.L_202:
        /*04c0*/ 	.word	index@(_ZN13group_norm_v218gn_bwd_cuda_kernelI13__nv_bfloat16Li320ELi3ELi32ELi10ELi4096ELb0ELb1ELi32ELi320ELi320ELi4ELb1ELi3ELb0ELb0ELNS_15WgradSyncMethodE3ENS_16CompileConditionILi1000EEEEEvPT_S6_S6_PKS5_S8_S8_S8_PKfflPfPj)
        /*04c4*/ 	.word	0x00000000


	//----- nvinfo : EIATTR_REGCOUNT
	.align		4
.L_203:
        /*04c8*/ 	.byte	0x04, 0x2f
        /*04ca*/ 	.short	(.L_205 - .L_204)
	.align		4
.L_204:
        /*04cc*/ 	.word	index@(_ZN13group_norm_v218gn_bwd_cuda_kernelI13__nv_bfloat16Li320ELi3ELi32ELi10ELi4096ELb0ELb1ELi32ELi320ELi320ELi4ELb1ELi2ELb0ELb0ELNS_15WgradSyncMethodE3ENS_16CompileConditionILi1000EEEEEvPT_S6_S6_PKS5_S8_S8_S8_PKfflPfPj)
        /*04d0*/ 	.word	0x00000004


	//----- nvinfo : EIATTR_FRAME_SIZE
	.align		4
.L_205:
        /*04d4*/ 	.byte	0x04, 0x11
        /*04d6*/ 	.short	(.L_207 - .L_206)
	.align		4
.L_206:
        /*04d8*/ 	.word	index@(_ZN13group_norm_v218gn_bwd_cuda_kernelI13__nv_bfloat16Li320ELi3ELi32ELi10ELi4096ELb0ELb1ELi32ELi320ELi320ELi4ELb1ELi2ELb0ELb0ELNS_15WgradSyncMethodE3ENS_16CompileConditionILi1000EEEEEvPT_S6_S6_PKS5_S8_S8_S8_PKfflPfPj)
        /*04dc*/ 	.word	0x00000000


	//----- nvinfo : EIATTR_REGCOUNT
	.align		4
.L_207:
        /*04e0*/ 	.byte	0x04, 0x2f
        /*04e2*/ 	.short	(.L_209 - .L_208)
	.align		4
.L_208:
        /*04e4*/ 	.word	index@(_ZN13group_norm_v218gn_bwd_cuda_kernelI13__nv_bfloat16Li320ELi2ELi32ELi10ELi4096ELb0ELb1ELi32ELi320ELi320ELi4ELb1ELi2ELb0ELb0ELNS_15WgradSyncMethodE3ENS_16CompileConditionILi1000EEEEEvPT_S6_S6_PKS5_S8_S8_S8_PKfflPfPj)
        /*04e8*/ 	.word	0x00000004


	//----- nvinfo : EIATTR_FRAME_SIZE
	.align		4
.L_209:
        /*04ec*/ 	.byte	0x04, 0x11
        /*04ee*/ 	.short	(.L_211 - .L_210)
	.align		4
.L_210:
        /*04f0*/ 	.word	index@(_ZN13group_norm_v218gn_bwd_cuda_kernelI13__nv_bfloat16Li320ELi2ELi32ELi10ELi4096ELb0ELb1ELi32ELi320ELi320ELi4ELb1ELi2ELb0ELb0ELNS_15WgradSyncMethodE3ENS_16CompileConditionILi1000EEEEEvPT_S6_S6_PKS5_S8_S8_S8_PKfflPfPj)
        /*04f4*/ 	.word	0x00000000


	//----- nvinfo : EIATTR_REGCOUNT
	.align		4
.L_211:
        /*04f8*/ 	.byte	0x04, 0x2f
        /*04fa*/ 	.short	(.L_213 - .L_212)
	.align		4
.L_212:
        /*04fc*/ 	.word	index@(_ZN13group_norm_v218gn_bwd_cuda_kernelI13__nv_bfloat16Li320ELi1ELi32ELi10ELi4096ELb0ELb1ELi64ELi320ELi320ELi4ELb1ELi2ELb0ELb0ELNS_15WgradSyncMethodE3ENS_16CompileConditionILi1000EEEEEvPT_S6_S6_PKS5_S8_S8_S8_PKfflPfPj)
        /*0500*/ 	.word	0x00000004


	//----- nvinfo : EIATTR_FRAME_SIZE
	.align		4
.L_213:
        /*0504*/ 	.byte	0x04, 0x11
        /*0506*/ 	.short	(.L_215 - .L_214)
	.align		4
.L_214:
        /*0508*/ 	.word	index@(_ZN13group_norm_v218gn_bwd_cuda_kernelI13__nv_bfloat16Li320ELi1ELi32ELi10ELi4096ELb0ELb1ELi64ELi320ELi320ELi4ELb1ELi2ELb0ELb0ELNS_15WgradSyncMethodE3ENS_16CompileConditionILi1000EEEEEvPT_S6_S6_PKS5_S8_S8_S8_PKfflPfPj)
        /*050c*/ 	.word	0x00000000


	//----- nvinfo : EIATTR_REGCOUNT
	.align		4
.L_215:
        /*0510*/ 	.byte	0x04, 0x2f
        /*0512*/ 	.short	(.L_217 - .L_216)
	.align		4
.L_216:
        /*0514*/ 	.word	index@(_ZN13group_norm_v218gn_bwd_cuda_kernelI13__nv_bfloat16Li320ELi1ELi32ELi10ELi4096ELb0ELb1ELi32ELi320ELi320ELi4ELb1ELi1ELb0ELb0ELNS_15WgradSyncMethodE3ENS_16CompileConditionILi1000EEEEEvPT_S6_S6_PKS5_S8_S8_S8_PKfflPfPj)
        /*0518*/ 	.word	0x00000004


	//----- nvinfo : EIATTR_FRAME_SIZE
	.align		4
.L_217:
        /*051c*/ 	.byte	0x04, 0x11
        /*051e*/ 	.short	(.L_219 - .L_218)
	.align		4
.L_218:
        /*0520*/ 	.word	index@(_ZN13group_norm_v218gn_bwd_cuda_kernelI13__nv_bfloat16Li320ELi1ELi32ELi10ELi4096ELb0ELb1ELi32ELi320ELi320ELi4ELb1ELi1ELb0ELb0ELNS_15WgradSyncMethodE3ENS_16CompileConditionILi1000EEEEEvPT_S6_S6_PKS5_S8_S8_S8_PKfflPfPj)
        /*0524*/ 	.word	0x00000000


	//----- nvinfo : EIATTR_REGCOUNT
	.align		4
.L_219:
        /*0528*/ 	.byte	0x04, 0x2f
        /*052a*/ 	.short	(.L_221 - .L_220)
	.align		4
.L_220:
        /*052c*/ 	.word	index@(_ZN13group_norm_v218gn_bwd_cuda_kernelI13__nv_bfloat16Li320ELi3ELi32ELi10ELi4096ELb0ELb1ELi16ELi320ELi320ELi4ELb1ELi1ELb0ELb0ELNS_15WgradSyncMethodE3ENS_16CompileConditionILi1000EEEEEvPT_S6_S6_PKS5_S8_S8_S8_PKfflPfPj)
        /*0530*/ 	.word	0x00000004


	//----- nvinfo : EIATTR_FRAME_SIZE
	.align		4
.L_221:
        /*0534*/ 	.byte	0x04, 0x11
        /*0536*/ 	.short	(.L_223 - .L_222)
	.align		4
.L_222:
        /*0538*/ 	.word	index@(_ZN13group_norm_v218gn_bwd_cuda_kernelI13__nv_bfloat16Li320ELi3ELi32ELi10ELi4096ELb0ELb1ELi16ELi320ELi320ELi4ELb1ELi1ELb0ELb0ELNS_15WgradSyncMethodE3ENS_16CompileConditionILi1000EEEEEvPT_S6_S6_PKS5_S8_S8_S8_PKfflPfPj)
        /*053c*/ 	.word	0x00000000


	//----- nvinfo : EIATTR_MIN_STACK_SIZE
	.align		4
.L_223:
        /*0540*/ 	.byte	0x04, 0x12
        /*0542*/ 	.short	(.L_225 - .L_224)
	.align		4
.L_224:
        /*0544*/ 	.word	index@(_ZN13group_norm_v218gn_bwd_cuda_kernelI13__nv_bfloat16Li320ELi3ELi32ELi10ELi4096ELb0ELb1ELi16ELi320ELi320ELi4ELb1ELi1ELb0ELb0ELNS_15WgradSyncMethodE3ENS_16CompileConditionILi1000EEEEEvPT_S6_S6_PKS5_S8_S8_S8_PKfflPfPj)
        /*0548*/ 	.word	0x00000000


	//----- nvinfo : EIATTR_MIN_STACK_SIZE
	.align		4
.L_225:
        /*054c*/ 	.byte	0x04, 0x12
        /*054e*/ 	.short	(.L_227 - .L_226)
	.align		4
.L_226:
        /*0550*/ 	.word	index@(_ZN13group_norm_v218gn_bwd_cuda_kernelI13__nv_bfloat16Li320ELi1ELi32ELi10ELi4096ELb0ELb1ELi32ELi320ELi320ELi4ELb1ELi1ELb0ELb0ELNS_15WgradSyncMethodE3ENS_16CompileConditionILi1000EEEEEvPT_S6_S6_PKS5_S8_S8_S8_PKfflPfPj)
        /*0554*/ 	.word	0x00000000


	//----- nvinfo : EIATTR_MIN_STACK_SIZE
	.align		4
.L_227:
        /*0558*/ 	.byte	0x04, 0x12
        /*055a*/ 	.short	(.L_229 - .L_228)
	.align		4
.L_228:
        /*055c*/ 	.word	index@(_ZN13group_norm_v218gn_bwd_cuda_kernelI13__nv_bfloat16Li320ELi1ELi32ELi10ELi4096ELb0ELb1ELi64ELi320ELi320ELi4ELb1ELi2ELb0ELb0ELNS_15WgradSyncMethodE3ENS_16CompileConditionILi1000EEEEEvPT_S6_S6_PKS5_S8_S8_S8_PKfflPfPj)
        /*0560*/ 	.word	0x00000000


	//----- nvinfo : EIATTR_MIN_STACK_SIZE
	.align		4
.L_229:
        /*0564*/ 	.byte	0x04, 0x12
        /*0566*/ 	.short	(.L_231 - .L_230)
	.align		4
.L_230:
        /*0568*/ 	.word	index@(_ZN13group_norm_v218gn_bwd_cuda_kernelI13__nv_bfloat16Li320ELi2ELi32ELi10ELi4096ELb0ELb1ELi32ELi320ELi320ELi4ELb1ELi2ELb0ELb0ELNS_15WgradSyncMethodE3ENS_16CompileConditionILi1000EEEEEvPT_S6_S6_PKS5_S8_S8_S8_PKfflPfPj)
        /*056c*/ 	.word	0x00000000


	//----- nvinfo : EIATTR_MIN_STACK_SIZE
	.align		4
.L_231:
        /*0570*/ 	.byte	0x04, 0x12
        /*0572*/ 	.short	(.L_233 - .L_232)
	.align		4
.L_232:
        /*0574*/ 	.word	index@(_ZN13group_norm_v218gn_bwd_cuda_kernelI13__nv_bfloat16Li320ELi3ELi32ELi10ELi4096ELb0ELb1ELi32ELi320ELi320ELi4ELb1ELi2ELb0ELb0ELNS_15WgradSyncMethodE3ENS_16CompileConditionILi1000EEEEEvPT_S6_S6_PKS5_S8_S8_S8_PKfflPfPj)
        /*0578*/ 	.word	0x00000000


	//----- nvinfo : EIATTR_MIN_STACK_SIZE
	.align		4
.L_233:
        /*057c*/ 	.byte	0x04, 0x12
        /*057e*/ 	.short	(.L_235 - .L_234)
	.align		4
.L_234:
        /*0580*/ 	.word	index@(_ZN13group_norm_v218gn_bwd_cuda_kernelI13__nv_bfloat16Li320ELi3ELi32ELi10ELi4096ELb0ELb1ELi32ELi320ELi320ELi4ELb1ELi3ELb0ELb0ELNS_15WgradSyncMethodE3ENS_16CompileConditionILi1000EEEEEvPT_S6_S6_PKS5_S8_S8_S8_PKfflPfPj)
        /*0584*/ 	.word	0x00000000


	//----- nvinfo : EIATTR_MIN_STACK_SIZE
	.align		4
.L_235:
        /*0588*/ 	.byte	0x04, 0x12
        /*058a*/ 	.short	(.L_237 - .L_236)
	.align		4
.L_236:
        /*058c*/ 	.word	index@(_ZN13group_norm_v218gn_bwd_cuda_kernelI13__nv_bfloat16Li320ELi3ELi16ELi20ELi4096ELb1ELb1ELi16ELi320ELi320ELi4ELb1ELi1ELb0ELb0ELNS_15WgradSyncMethodE3ENS_16CompileConditionILi1000EEEEEvPT_S6_S6_PKS5_S8_S8_S8_PKfflPfPj)
        /*0590*/ 	.word	0x00000000


	//----- nvinfo : EIATTR_MIN_STACK_SIZE
	.align		4
.L_237:
        /*0594*/ 	.byte	0x04, 0x12
        /*0596*/ 	.short	(.L_239 - .L_238)
	.align		4
.L_238:
        /*0598*/ 	.word	index@(_ZN13group_norm_v218gn_bwd_cuda_kernelI13__nv_bfloat16Li320ELi1ELi16ELi20ELi4096ELb1ELb1ELi32ELi320ELi320ELi4ELb1ELi1ELb0ELb0ELNS_15WgradSyncMethodE3ENS_16CompileConditionILi1000EEEEEvPT_S6_S6_PKS5_S8_S8_S8_PKfflPfPj)
        /*059c*/ 	.word	0x00000000


	//----- nvinfo : EIATTR_MIN_STACK_SIZE
	.align		4
.L_239:
        /*05a0*/ 	.byte	0x04, 0x12
        /*05a2*/ 	.short	(.L_241 - .L_240)
	.align		4
.L_240:
        /*05a4*/ 	.word	index@(_ZN13group_norm_v218gn_bwd_cuda_kernelI13__nv_bfloat16Li320ELi1ELi16ELi20ELi4096ELb1ELb1ELi64ELi320ELi320ELi4ELb1ELi2ELb0ELb0ELNS_15WgradSyncMethodE3ENS_16CompileConditionILi1000EEEEEvPT_S6_S6_PKS5_S8_S8_S8_PKfflPfPj)
        /*05a8*/ 	.word	0x00000000


	//----- nvinfo : EIATTR_MIN_STACK_SIZE
	.align		4
.L_241:
        /*05ac*/ 	.byte	0x04, 0x12
        /*05ae*/ 	.short	(.L_243 - .L_242)
	.align		4
.L_242:
        /*05b0*/ 	.word	index@(_ZN13group_norm_v218gn_bwd_cuda_kernelI13__nv_bfloat16Li320ELi2ELi16ELi20ELi4096ELb1ELb1ELi32ELi320ELi320ELi4ELb1ELi2ELb0ELb0ELNS_15WgradSyncMethodE3ENS_16CompileConditionILi1000EEEEEvPT_S6_S6_PKS5_S8_S8_S8_PKfflPfPj)
        /*05b4*/ 	.word	0x00000000


	//----- nvinfo : EIATTR_MIN_STACK_SIZE
	.align		4
.L_243:
        /*05b8*/ 	.byte	0x04, 0x12
        /*05ba*/ 	.short	(.L_245 - .L_244)
	.align		4
.L_244:
        /*05bc*/ 	.word	index@(_ZN13group_norm_v218gn_bwd_cuda_kernelI13__nv_bfloat16Li320ELi3ELi16ELi20ELi4096ELb1ELb1ELi32ELi320ELi320ELi4ELb1ELi2ELb0ELb0ELNS_15WgradSyncMethodE3ENS_16CompileConditionILi1000EEEEEvPT_S6_S6_PKS5_S8_S8_S8_PKfflPfPj)
        /*05c0*/ 	.word	0x00000000


	//----- nvinfo : EIATTR_MIN_STACK_SIZE
	.align		4
.L_245:
        /*05c4*/ 	.byte	0x04, 0x12
        /*05c6*/ 	.short	(.L_247 - .L_246)
	.align		4
.L_246:
        /*05c8*/ 	.word	index@(_ZN13group_norm_v218gn_bwd_cuda_kernelI13__nv_bfloat16Li320ELi3ELi16ELi20ELi4096ELb1ELb1ELi32ELi320ELi320ELi4ELb1ELi3ELb0ELb0ELNS_15WgradSyncMethodE3ENS_16CompileConditionILi1000EEEEEvPT_S6_S6_PKS5_S8_S8_S8_PKfflPfPj)
        /*05cc*/ 	.word	0x00000000


	//----- nvinfo : EIATTR_MIN_STACK_SIZE
	.align		4
.L_247:
        /*05d0*/ 	.byte	0x04, 0x12
        /*05d2*/ 	.short	(.L_249 - .L_248)
	.align		4
.L_248:
        /*05d4*/ 	.word	index@(_ZN13group_norm_v214gn_cuda_kernelI13__nv_bfloat16Li320ELi3ELi32ELi10ELi4096ELb0ELi16ELi320ELi320ELi4ELb1ELi1ELb0ELb0ENS_16CompileConditionILi1000EEEEEvPT_PKS4_S7_S7_flPfS8_Pj)
        /*05d8*/ 	.word	0x00000000


	//----- nvinfo : EIATTR_MIN_STACK_SIZE
	.align		4
.L_249:
        /*05dc*/ 	.byte	0x04, 0x12
        /*05de*/ 	.short	(.L_251 - .L_250)
	.align		4
.L_250:
        /*05e0*/ 	.word	index@(_ZN13group_norm_v214gn_cuda_kernelI13__nv_bfloat16Li320ELi1ELi32ELi10ELi4096ELb0ELi32ELi320ELi320ELi4ELb1ELi1ELb0ELb0ENS_16CompileConditionILi1000EEEEEvPT_PKS4_S7_S7_flPfS8_Pj)
        /*05e4*/ 	.word	0x00000000


	//----- nvinfo : EIATTR_MIN_STACK_SIZE
	.align		4
.L_251:
        /*05e8*/ 	.byte	0x04, 0x12
        /*05ea*/ 	.short	(.L_253 - .L_252)
	.align		4
.L_252:
        /*05ec*/ 	.word	index@(_ZN13group_norm_v214gn_cuda_kernelI13__nv_bfloat16Li320ELi3ELi32ELi10ELi4096ELb0ELi32ELi320ELi320ELi4ELb1ELi2ELb0ELb0ENS_16CompileConditionILi1000EEEEEvPT_PKS4_S7_S7_flPfS8_Pj)
        /*05f0*/ 	.word	0x00000000


	//----- nvinfo : EIATTR_MIN_STACK_SIZE
	.align		4
.L_253:
        /*05f4*/ 	.byte	0x04, 0x12
        /*05f6*/ 	.short	(.L_255 - .L_254)
	.align		4
.L_254:
        /*05f8*/ 	.word	index@(_ZN13group_norm_v214gn_cuda_kernelI13__nv_bfloat16Li320ELi1ELi32ELi10ELi4096ELb0ELi64ELi320ELi320ELi4ELb1ELi2ELb0ELb0ENS_16CompileConditionILi1000EEEEEvPT_PKS4_S7_S7_flPfS8_Pj)
        /*05fc*/ 	.word	0x00000000


	//----- nvinfo : EIATTR_MIN_STACK_SIZE
	.align		4
.L_255:
        /*0600*/ 	.byte	0x04, 0x12
        /*0602*/ 	.short	(.L_257 - .L_256)
	.align		4
.L_256:
        /*0604*/ 	.word	index@(_ZN13group_norm_v214gn_cuda_kernelI13__nv_bfloat16Li320ELi1ELi32ELi10ELi4096ELb0ELi128ELi320ELi320ELi4ELb1ELi4ELb0ELb0ENS_16CompileConditionILi1000EEEEEvPT_PKS4_S7_S7_flPfS8_Pj)
        /*0608*/ 	.word	0x00000000


	//----- nvinfo : EIATTR_MIN_STACK_SIZE
	.align		4
.L_257:
        /*060c*/ 	.byte	0x04, 0x12
        /*060e*/ 	.short	(.L_259 - .L_258)
	.align		4
.L_258:
        /*0610*/ 	.word	index@(_ZN13group_norm_v214gn_cuda_kernelI13__nv_bfloat16Li320ELi2ELi32ELi10ELi4096ELb0ELi64ELi320ELi320ELi4ELb1ELi4ELb0ELb0ENS_16CompileConditionILi1000EEEEEvPT_PKS4_S7_S7_flPfS8_Pj)
        /*0614*/ 	.word	0x00000000


	//----- nvinfo : EIATTR_MIN_STACK_SIZE
	.align		4
.L_259:
        /*0618*/ 	.byte	0x04, 0x12
        /*061a*/ 	.short	(.L_261 - .L_260)
	.align		4
.L_260:
        /*061c*/ 	.word	index@(_ZN13group_norm_v214gn_cuda_kernelI13__nv_bfloat16Li320ELi3ELi32ELi10ELi4096ELb0ELi64ELi320ELi320ELi4ELb1ELi5ELb0ELb0ENS_16CompileConditionILi1000EEEEEvPT_PKS4_S7_S7_flPfS8_Pj)
        /*0620*/ 	.word	0x00000000


	//----- nvinfo : EIATTR_MIN_STACK_SIZE
	.align		4
.L_261:
        /*0624*/ 	.byte	0x04, 0x12
        /*0626*/ 	.short	(.L_263 - .L_262)
	.align		4
.L_262:
        /*0628*/ 	.word	index@(_ZN13group_norm_v214gn_cuda_kernelI13__nv_bfloat16Li320ELi3ELi32ELi10ELi4096ELb0ELi64ELi320ELi320ELi4ELb1ELi6ELb0ELb0ENS_16CompileConditionILi1000EEEEEvPT_PKS4_S7_S7_flPfS8_Pj)
        /*062c*/ 	.word	0x00000000


	//----- nvinfo : EIATTR_MIN_STACK_SIZE
	.align		4
.L_263:
        /*0630*/ 	.byte	0x04, 0x12
        /*0632*/ 	.short	(.L_265 - .L_264)
	.align		4
.L_264:
        /*0634*/ 	.word	index@(_ZN13group_norm_v214gn_cuda_kernelI13__nv_bfloat16Li320ELi3ELi16ELi20ELi4096ELb1ELi16ELi320ELi320ELi4ELb1ELi1ELb0ELb0ENS_16CompileConditionILi1000EEEEEvPT_PKS4_S7_S7_flPfS8_Pj)
        /*0638*/ 	.word	0x00000000


	//----- nvinfo : EIATTR_MIN_STACK_SIZE
	.align		4
.L_265:
        /*063c*/ 	.byte	0x04, 0x12
        /*063e*/ 	.short	(.L_267 - .L_266)
	.align		4
.L_266:
        /*0640*/ 	.word	index@(_ZN13group_norm_v214gn_cuda_kernelI13__nv_bfloat16Li320ELi1ELi16ELi20ELi4096ELb1ELi32ELi320ELi320ELi4ELb1ELi1ELb0ELb0ENS_16CompileConditionILi1000EEEEEvPT_PKS4_S7_S7_flPfS8_Pj)
        /*0644*/ 	.word	0x00000000


	//----- nvinfo : EIATTR_MIN_STACK_SIZE
	.align		4
.L_267:
        /*0648*/ 	.byte	0x04, 0x12
        /*064a*/ 	.short	(.L_269 - .L_268)
	.align		4
.L_268:
        /*064c*/ 	.word	index@(_ZN13group_norm_v214gn_cuda_kernelI13__nv_bfloat16Li320ELi3ELi16ELi20ELi4096ELb1ELi32ELi320ELi320ELi4ELb1ELi2ELb0ELb0ENS_16CompileConditionILi1000EEEEEvPT_PKS4_S7_S7_flPfS8_Pj)
        /*0650*/ 	.word	0x00000000


	//----- nvinfo : EIATTR_MIN_STACK_SIZE
	.align		4
.L_269:
        /*0654*/ 	.byte	0x04, 0x12
        /*0656*/ 	.short	(.L_271 - .L_270)
	.align		4
.L_270:
        /*0658*/ 	.word	index@(_ZN13group_norm_v214gn_cuda_kernelI13__nv_bfloat16Li320ELi1ELi16ELi20ELi4096ELb1ELi64ELi320ELi320ELi4ELb1ELi2ELb0ELb0ENS_16CompileConditionILi1000EEEEEvPT_PKS4_S7_S7_flPfS8_Pj)
        /*065c*/ 	.word	0x00000000


	//----- nvinfo : EIATTR_MIN_STACK_SIZE
	.align		4
.L_271:
        /*0660*/ 	.byte	0x04, 0x12
        /*0662*/ 	.short	(.L_273 - .L_272)
	.align		4
.L_272:
        /*0664*/ 	.word	index@(_ZN13group_norm_v214gn_cuda_kernelI13__nv_bfloat16Li320ELi1ELi16ELi20ELi4096ELb1ELi128ELi320ELi320ELi4ELb1ELi4ELb0ELb0ENS_16CompileConditionILi1000EEEEEvPT_PKS4_S7_S7_flPfS8_Pj)
        /*0668*/ 	.word	0x00000000


	//----- nvinfo : EIATTR_MIN_STACK_SIZE
	.align		4
.L_273:
        /*066c*/ 	.byte	0x04, 0x12
        /*066e*/ 	.short	(.L_275 - .L_274)
	.align		4
.L_274:
        /*0670*/ 	.word	index@(_ZN13group_norm_v214gn_cuda_kernelI13__nv_bfloat16Li320ELi2ELi16ELi20ELi4096ELb1ELi64ELi320ELi320ELi4ELb1ELi4ELb0ELb0ENS_16CompileConditionILi1000EEEEEvPT_PKS4_S7_S7_flPfS8_Pj)
        /*0674*/ 	.word	0x00000000


	//----- nvinfo : EIATTR_MIN_STACK_SIZE
	.align		4
.L_275:
        /*0678*/ 	.byte	0x04, 0x12
        /*067a*/ 	.short	(.L_277 - .L_276)
	.align		4
.L_276:
        /*067c*/ 	.word	index@(_ZN13group_norm_v214gn_cuda_kernelI13__nv_bfloat16Li320ELi3ELi16ELi20ELi4096ELb1ELi64ELi320ELi320ELi4ELb1ELi5ELb0ELb0ENS_16CompileConditionILi1000EEEEEvPT_PKS4_S7_S7_flPfS8_Pj)
        /*0680*/ 	.word	0x00000000


	//----- nvinfo : EIATTR_MIN_STACK_SIZE
	.align		4
.L_277:
        /*0684*/ 	.byte	0x04, 0x12
        /*0686*/ 	.short	(.L_279 - .L_278)
	.align		4
.L_278:
        /*0688*/ 	.word	index@(_ZN13group_norm_v214gn_cuda_kernelI13__nv_bfloat16Li320ELi3ELi16ELi20ELi4096ELb1ELi64ELi320ELi320ELi4ELb1ELi6ELb0ELb0ENS_16CompileConditionILi1000EEEEEvPT_PKS4_S7_S7_flPfS8_Pj)
        /*068c*/ 	.word	0x00000000


	//----- nvinfo : EIATTR_MIN_STACK_SIZE
	.align		4
.L_279:
        /*0690*/ 	.byte	0x04, 0x12
        /*0692*/ 	.short	(.L_281 - .L_280)
	.align		4
.L_280:
        /*0694*/ 	.word	index@(_ZN13group_norm_v218gn_bwd_cuda_kernelI6__halfLi320ELi3ELi32ELi10ELi4096ELb0ELb1ELi16ELi320ELi320ELi4ELb1ELi1ELb0ELb0ELNS_15WgradSyncMethodE3ENS_16CompileConditionILi1000EEEEEvPT_S6_S6_PKS5_S8_S8_S8_PKfflPfPj)
        /*0698*/ 	.word	0x00000000


	//----- nvinfo : EIATTR_MIN_STACK_SIZE
	.align		4
.L_281:
        /*069c*/ 	.byte	0x04, 0x12
        /*069e*/ 	.short	(.L_283 - .L_282)
	.align		4
.L_282:
        /*06a0*/ 	.word	index@(_ZN13group_norm_v218gn_bwd_cuda_kernelI6__halfLi320ELi1ELi32ELi10ELi4096ELb0ELb1ELi32ELi320ELi320ELi4ELb1ELi1ELb0ELb0ELNS_15WgradSyncMethodE3ENS_16CompileConditionILi1000EEEEEvPT_S6_S6_PKS5_S8_S8_S8_PKfflPfPj)
        /*06a4*/ 	.word	0x00000000


	//----- nvinfo : EIATTR_MIN_STACK_SIZE
	.align		4
.L_283:
        /*06a8*/ 	.byte	0x04, 0x12
        /*06aa*/ 	.short	(.L_285 - .L_284)
	.align		4
.L_284:
        /*06ac*/ 	.word	index@(_ZN13group_norm_v218gn_bwd_cuda_kernelI6__halfLi320ELi1ELi32ELi10ELi4096ELb0ELb1ELi64ELi320ELi320ELi4ELb1ELi2ELb0ELb0ELNS_15WgradSyncMethodE3ENS_16CompileConditionILi1000EEEEEvPT_S6_S6_PKS5_S8_S8_S8_PKfflPfPj)
        /*06b0*/ 	.word	0x00000000


	//----- nvinfo : EIATTR_MIN_STACK_SIZE
	.align		4
.L_285:
        /*06b4*/ 	.byte	0x04, 0x12
        /*06b6*/ 	.short	(.L_287 - .L_286)
	.align		4
.L_286:
        /*06b8*/ 	.word	index@(_ZN13group_norm_v218gn_bwd_cuda_kernelI6__halfLi320ELi2ELi32ELi10ELi4096ELb0ELb1ELi32ELi320ELi320ELi4ELb1ELi2ELb0ELb0ELNS_15WgradSyncMethodE3ENS_16CompileConditionILi1000EEEEEvPT_S6_S6_PKS5_S8_S8_S8_PKfflPfPj)
        /*06bc*/ 	.word	0x00000000


	//----- nvinfo : EIATTR_MIN_STACK_SIZE
	.align		4
.L_287:
        /*06c0*/ 	.byte	0x04, 0x12
        /*06c2*/ 	.short	(.L_289 - .L_288)
	.align		4
.L_288:
        /*06c4*/ 	.word	index@(_ZN13group_norm_v218gn_bwd_cuda_kernelI6__halfLi320ELi3ELi32ELi10ELi4096ELb0ELb1ELi32ELi320ELi320ELi4ELb1ELi2ELb0ELb0ELNS_15WgradSyncMethodE3ENS_16CompileConditionILi1000EEEEEvPT_S6_S6_PKS5_S8_S8_S8_PKfflPfPj)
        /*06c8*/ 	.word	0x00000000


	//----- nvinfo : EIATTR_MIN_STACK_SIZE
	.align		4
.L_289:
        /*06cc*/ 	.byte	0x04, 0x12
        /*06ce*/ 	.short	(.L_291 - .L_290)
	.align		4
.L_290:
        /*06d0*/ 	.word	index@(_ZN13group_norm_v218gn_bwd_cuda_kernelI6__halfLi320ELi3ELi32ELi10ELi4096ELb0ELb1ELi32ELi320ELi320ELi4ELb1ELi3ELb0ELb0ELNS_15WgradSyncMethodE3ENS_16CompileConditionILi1000EEEEEvPT_S6_S6_PKS5_S8_S8_S8_PKfflPfPj)
        /*06d4*/ 	.word	0x00000000


	//----- nvinfo : EIATTR_MIN_STACK_SIZE
	.align		4
.L_291:
        /*06d8*/ 	.byte	0x04, 0x12
        /*06da*/ 	.short	(.L_293 - .L_292)
	.align		4
.L_292:
        /*06dc*/ 	.word	index@(_ZN13group_norm_v218gn_bwd_cuda_kernelI6__halfLi320ELi3ELi16ELi20ELi4096ELb1ELb1ELi16ELi320ELi320ELi4ELb1ELi1ELb0ELb0ELNS_15WgradSyncMethodE3ENS_16CompileConditionILi1000EEEEEvPT_S6_S6_PKS5_S8_S8_S8_PKfflPfPj)
        /*06e0*/ 	.word	0x00000000


	//----- nvinfo : EIATTR_MIN_STACK_SIZE
	.align		4
.L_293:
        /*06e4*/ 	.byte	0x04, 0x12
        /*06e6*/ 	.short	(.L_295 - .L_294)
	.align		4
.L_294:
        /*06e8*/ 	.word	index@(_ZN13group_norm_v218gn_bwd_cuda_kernelI6__halfLi320ELi1ELi16ELi20ELi4096ELb1ELb1ELi32ELi320ELi320ELi4ELb1ELi1ELb0ELb0ELNS_15WgradSyncMethodE3ENS_16CompileConditionILi1000EEEEEvPT_S6_S6_PKS5_S8_S8_S8_PKfflPfPj)
        /*06ec*/ 	.word	0x00000000


	//----- nvinfo : EIATTR_MIN_STACK_SIZE
	.align		4
.L_295:
        /*06f0*/ 	.byte	0x04, 0x12
        /*06f2*/ 	.short	(.L_297 - .L_296)
	.align		4
.L_296:
        /*06f4*/ 	.word	index@(_ZN13group_norm_v218gn_bwd_cuda_kernelI6__halfLi320ELi1ELi16ELi20ELi4096ELb1ELb1ELi64ELi320ELi320ELi4ELb1ELi2ELb0ELb0ELNS_15WgradSyncMethodE3ENS_16CompileConditionILi1000EEEEEvPT_S6_S6_PKS5_S8_S8_S8_PKfflPfPj)
        /*06f8*/ 	.word	0x00000000


	//----- nvinfo : EIATTR_MIN_STACK_SIZE
	.align		4
.L_297:
        /*06fc*/ 	.byte	0x04, 0x12
        /*06fe*/ 	.short	(.L_299 - .L_298)
	.align		4
.L_298:
        /*0700*/ 	.word	index@(_ZN13group_norm_v218gn_bwd_cuda_kernelI6__halfLi320ELi2ELi16ELi20ELi4096ELb1ELb1ELi32ELi320ELi320ELi4ELb1ELi2ELb0ELb0ELNS_15WgradSyncMethodE3ENS_16CompileConditionILi1000EEEEEvPT_S6_S6_PKS5_S8_S8_S8_PKfflPfPj)
        /*0704*/ 	.word	0x00000000


	//----- nvinfo : EIATTR_MIN_STACK_SIZE
	.align		4
.L_299:
        /*0708*/ 	.byte	0x04, 0x12
        /*070a*/ 	.short	(.L_301 - .L_300)
	.align		4
.L_300:
        /*070c*/ 	.word	index@(_ZN13group_norm_v218gn_bwd_cuda_kernelI6__halfLi320ELi3ELi16ELi20ELi4096ELb1ELb1ELi32ELi320ELi320ELi4ELb1ELi2ELb0ELb0ELNS_15WgradSyncMethodE3ENS_16CompileConditionILi1000EEEEEvPT_S6_S6_PKS5_S8_S8_S8_PKfflPfPj)
        /*0710*/ 	.word	0x00000000


	//----- nvinfo : EIATTR_MIN_STACK_SIZE
	.align		4
.L_301:
        /*0714*/ 	.byte	0x04, 0x12
        /*0716*/ 	.short	(.L_303 - .L_302)
	.align		4
.L_302:
        /*0718*/ 	.word	index@(_ZN13group_norm_v218gn_bwd_cuda_kernelI6__halfLi320ELi3ELi16ELi20ELi4096ELb1ELb1ELi32ELi320ELi320ELi4ELb1ELi3ELb0ELb0ELNS_15WgradSyncMethodE3ENS_16CompileConditionILi1000EEEEEvPT_S6_S6_PKS5_S8_S8_S8_PKfflPfPj)
        /*071c*/ 	.word	0x00000000


	//----- nvinfo : EIATTR_MIN_STACK_SIZE
	.align		4
.L_303:
        /*0720*/ 	.byte	0x04, 0x12
        /*0722*/ 	.short	(.L_305 - .L_304)
	.align		4
.L_304:
        /*0724*/ 	.word	index@(_ZN13group_norm_v214gn_cuda_kernelI6__halfLi320ELi3ELi32ELi10ELi4096ELb0ELi16ELi320ELi320ELi4ELb1ELi1ELb0ELb0ENS_16CompileConditionILi1000EEEEEvPT_PKS4_S7_S7_flPfS8_Pj)
        /*0728*/ 	.word	0x00000000


	//----- nvinfo : EIATTR_MIN_STACK_SIZE
	.align		4
.L_305:
        /*072c*/ 	.byte	0x04, 0x12
        /*072e*/ 	.short	(.L_307 - .L_306)
	.align		4
.L_306:
        /*0730*/ 	.word	index@(_ZN13group_norm_v214gn_cuda_kernelI6__halfLi320ELi1ELi32ELi10ELi4096ELb0ELi32ELi320ELi320ELi4ELb1ELi1ELb0ELb0ENS_16CompileConditionILi1000EEEEEvPT_PKS4_S7_S7_flPfS8_Pj)
        /*0734*/ 	.word	0x00000000


	//----- nvinfo : EIATTR_MIN_STACK_SIZE
	.align		4
.L_307:
        /*0738*/ 	.byte	0x04, 0x12
        /*073a*/ 	.short	(.L_309 - .L_308)
	.align		4
.L_308:
        /*073c*/ 	.word	index@(_ZN13group_norm_v214gn_cuda_kernelI6__halfLi320ELi3ELi32ELi10ELi4096ELb0ELi32ELi320ELi320ELi4ELb1ELi2ELb0ELb0ENS_16CompileConditionILi1000EEEEEvPT_PKS4_S7_S7_flPfS8_Pj)
        /*0740*/ 	.word	0x00000000


	//----- nvinfo : EIATTR_MIN_STACK_SIZE
	.align		4
.L_309:
        /*0744*/ 	.byte	0x04, 0x12
        /*0746*/ 	.short	(.L_311 - .L_310)
	.align		4
.L_310:
        /*0748*/ 	.word	index@(_ZN13group_norm_v214gn_cuda_kernelI6__halfLi320ELi1ELi32ELi10ELi4096ELb0ELi64ELi320ELi320ELi4ELb1ELi2ELb0ELb0ENS_16CompileConditionILi1000EEEEEvPT_PKS4_S7_S7_flPfS8_Pj)
        /*074c*/ 	.word	0x00000000


	//----- nvinfo : EIATTR_MIN_STACK_SIZE
	.align		4
.L_311:
        /*0750*/ 	.byte	0x04, 0x12
        /*0752*/ 	.short	(.L_313 - .L_312)
	.align		4
.L_312:
        /*0754*/ 	.word	index@(_ZN13group_norm_v214gn_cuda_kernelI6__halfLi320ELi1ELi32ELi10ELi4096ELb0ELi128ELi320ELi320ELi4ELb1ELi4ELb0ELb0ENS_16CompileConditionILi1000EEEEEvPT_PKS4_S7_S7_flPfS8_Pj)
        /*0758*/ 	.word	0x00000000


	//----- nvinfo : EIATTR_MIN_STACK_SIZE
	.align		4
.L_313:
        /*075c*/ 	.byte	0x04, 0x12
        /*075e*/ 	.short	(.L_315 - .L_314)
	.align		4
.L_314:
        /*0760*/ 	.word	index@(_ZN13group_norm_v214gn_cuda_kernelI6__halfLi320ELi2ELi32ELi10ELi4096ELb0ELi64ELi320ELi320ELi4ELb1ELi4ELb0ELb0ENS_16CompileConditionILi1000EEEEEvPT_PKS4_S7_S7_flPfS8_Pj)
        /*0764*/ 	.word	0x00000000


	//----- nvinfo : EIATTR_MIN_STACK_SIZE
	.align		4
.L_315:
        /*0768*/ 	.byte	0x04, 0x12
        /*076a*/ 	.short	(.L_317 - .L_316)
	.align		4
.L_316:
        /*076c*/ 	.word	index@(_ZN13group_norm_v214gn_cuda_kernelI6__halfLi320ELi3ELi32ELi10ELi4096ELb0ELi64ELi320ELi320ELi4ELb1ELi5ELb0ELb0ENS_16CompileConditionILi1000EEEEEvPT_PKS4_S7_S7_flPfS8_Pj)
        /*0770*/ 	.word	0x00000000


	//----- nvinfo : EIATTR_MIN_STACK_SIZE
	.align		4
.L_317:
        /*0774*/ 	.byte	0x04, 0x12
        /*0776*/ 	.short	(.L_319 - .L_318)
	.align		4
.L_318:
        /*0778*/ 	.word	index@(_ZN13group_norm_v214gn_cuda_kernelI6__halfLi320ELi3ELi32ELi10ELi4096ELb0ELi64ELi320ELi320ELi4ELb1ELi6ELb0ELb0ENS_16CompileConditionILi1000EEEEEvPT_PKS4_S7_S7_flPfS8_Pj)
        /*077c*/ 	.word	0x00000000


	//----- nvinfo : EIATTR_MIN_STACK_SIZE
	.align		4
.L_319:
        /*0780*/ 	.byte	0x04, 0x12
        /*0782*/ 	.short	(.L_321 - .L_320)
	.align		4
.L_320:
        /*0784*/ 	.word	index@(_ZN13group_norm_v214gn_cuda_kernelI6__halfLi320ELi3ELi16ELi20ELi4096ELb1ELi16ELi320ELi320ELi4ELb1ELi1ELb0ELb0ENS_16CompileConditionILi1000EEEEEvPT_PKS4_S7_S7_flPfS8_Pj)
        /*0788*/ 	.word	0x00000000


	//----- nvinfo : EIATTR_MIN_STACK_SIZE
	.align		4
.L_321:
        /*078c*/ 	.byte	0x04, 0x12
        /*078e*/ 	.short	(.L_323 - .L_322)
	.align		4
.L_322:
        /*0790*/ 	.word	index@(_ZN13group_norm_v214gn_cuda_kernelI6__halfLi320ELi1ELi16ELi20ELi4096ELb1ELi32ELi320ELi320ELi4ELb1ELi1ELb0ELb0ENS_16CompileConditionILi1000EEEEEvPT_PKS4_S7_S7_flPfS8_Pj)
        /*0794*/ 	.word	0x00000000


	//----- nvinfo : EIATTR_MIN_STACK_SIZE
	.align		4
.L_323:
        /*0798*/ 	.byte	0x04, 0x12
        /*079a*/ 	.short	(.L_325 - .L_324)
	.align		4
.L_324:
        /*079c*/ 	.word	index@(_ZN13group_norm_v214gn_cuda_kernelI6__halfLi320ELi3ELi16ELi20ELi4096ELb1ELi32ELi320ELi320ELi4ELb1ELi2ELb0ELb0ENS_16CompileConditionILi1000EEEEEvPT_PKS4_S7_S7_flPfS8_Pj)
        /*07a0*/ 	.word	0x00000000


	//----- nvinfo : EIATTR_MIN_STACK_SIZE
	.align		4
.L_325:
        /*07a4*/ 	.byte	0x04, 0x12
        /*07a6*/ 	.short	(.L_327 - .L_326)
	.align		4
.L_326:
        /*07a8*/ 	.word	index@(_ZN13group_norm_v214gn_cuda_kernelI6__halfLi320ELi1ELi16ELi20ELi4096ELb1ELi64ELi320ELi320ELi4ELb1ELi2ELb0ELb0ENS_16CompileConditionILi1000EEEEEvPT_PKS4_S7_S7_flPfS8_Pj)
        /*07ac*/ 	.word	0x00000000


	//----- nvinfo : EIATTR_MIN_STACK_SIZE
	.align		4
.L_327:
        /*07b0*/ 	.byte	0x04, 0x12
        /*07b2*/ 	.short	(.L_329 - .L_328)
	.align		4
.L_328:
        /*07b4*/ 	.word	index@(_ZN13group_norm_v214gn_cuda_kernelI6__halfLi320ELi1ELi16ELi20ELi4096ELb1ELi128ELi320ELi320ELi4ELb1ELi4ELb0ELb0ENS_16CompileConditionILi1000EEEEEvPT_PKS4_S7_S7_flPfS8_Pj)
        /*07b8*/ 	.word	0x00000000


	//----- nvinfo : EIATTR_MIN_STACK_SIZE
	.align		4
.L_329:
        /*07bc*/ 	.byte	0x04, 0x12
        /*07be*/ 	.short	(.L_331 - .L_330)
	.align		4
.L_330:
        /*07c0*/ 	.word	index@(_ZN13group_norm_v214gn_cuda_kernelI6__halfLi320ELi2ELi16ELi20ELi4096ELb1ELi64ELi320ELi320ELi4ELb1ELi4ELb0ELb0ENS_16CompileConditionILi1000EEEEEvPT_PKS4_S7_S7_flPfS8_Pj)
        /*07c4*/ 	.word	0x00000000


	//----- nvinfo : EIATTR_MIN_STACK_SIZE
	.align		4
.L_331:
        /*07c8*/ 	.byte	0x04, 0x12
        /*07ca*/ 	.short	(.L_333 - .L_332)
	.align		4
.L_332:
        /*07cc*/ 	.word	index@(_ZN13group_norm_v214gn_cuda_kernelI6__halfLi320ELi3ELi16ELi20ELi4096ELb1ELi64ELi320ELi320ELi4ELb1ELi5ELb0ELb0ENS_16CompileConditionILi1000EEEEEvPT_PKS4_S7_S7_flPfS8_Pj)
        /*07d0*/ 	.word	0x00000000


	//----- nvinfo : EIATTR_MIN_STACK_SIZE
	.align		4
.L_333:
        /*07d4*/ 	.byte	0x04, 0x12
        /*07d6*/ 	.short	(.L_335 - .L_334)
	.align		4
.L_334:
        /*07d8*/ 	.word	index@(_ZN13group_norm_v214gn_cuda_kernelI6__halfLi320ELi3ELi16ELi20ELi4096ELb1ELi64ELi320ELi320ELi4ELb1ELi6ELb0ELb0ENS_16CompileConditionILi1000EEEEEvPT_PKS4_S7_S7_flPfS8_Pj)
        /*07dc*/ 	.word	0x00000000
.L_335:


//--------------------- .nv.compat                --------------------------
	.section	.nv.compat,"",@"SHT_CUDA_COMPAT_INFO"
	.align	4
        /*0000*/ 	.byte	0x02, 0x09, 0x01, 0x00, 0x02, 0x02, 0x01, 0x00, 0x02, 0x05, 0x05, 0x00, 0x03, 0x07, 0x01, 0x01
        /*0010*/ 	.byte	0x02, 0x03, 0x00, 0x00, 0x02, 0x06, 0x01, 0x00, 0x04, 0x0b, 0x08, 0x00, 0x00, 0x00, 0x00, 0x00
        /*0020*/ 	.byte	0x00, 0x00, 0x00, 0x00


//--------------------- .nv.info._ZN13group_norm_v218gn_bwd_cuda_kernelI13__nv_bfloat16Li320ELi3ELi32ELi10ELi4096ELb0ELb1ELi16ELi320ELi320ELi4ELb1ELi1ELb0ELb0ELNS_15WgradSyncMethodE3ENS_16CompileConditionILi1000EEEEEvPT_S6_S6_PKS5_S8_S8_S8_PKfflPfPj --------------------------
	.section	.nv.info._ZN13group_norm_v218gn_bwd_cuda_kernelI13__nv_bfloat16Li320ELi3ELi32ELi10ELi4096ELb0ELb1ELi16ELi320ELi320ELi4ELb1ELi1ELb0ELb0ELNS_15WgradSyncMethodE3ENS_16CompileConditionILi1000EEEEEvPT_S6_S6_PKS5_S8_S8_S8_PKfflPfPj,"",@"SHT_CUDA_INFO"
	.sectionflags	@""
	.align	4


	//----- nvinfo : EIATTR_CUDA_API_VERSION
	.align		4
        /*0000*/ 	.byte	0x04, 0x37
        /*0002*/ 	.short	(.L_337 - .L_336)
.L_336:
        /*0004*/ 	.word	0x00000082


	//----- nvinfo : EIATTR_KPARAM_INFO
	.align		4
.L_337:
        /*0008*/ 	.byte	0x04, 0x17
        /*000a*/ 	.short	(.L_339 - .L_338)
.L_338:
        /*000c*/ 	.word	0x00000000
        /*0010*/ 	.short	0x000b
        /*0012*/ 	.short	0x0058
        /*0014*/ 	.byte	0x00, 0xf5, 0x21, 0x00


	//----- nvinfo : EIATTR_KPARAM_INFO
	.align		4
.L_339:
        /*0018*/ 	.byte	0x04, 0x17
        /*001a*/ 	.short	(.L_341 - .L_340)
.L_340:
        /*001c*/ 	.word	0x00000000
        /*0020*/ 	.short	0x000a
        /*0022*/ 	.short	0x0050
        /*0024*/ 	.byte	0x00, 0xf5, 0x21, 0x00


	//----- nvinfo : EIATTR_KPARAM_INFO
	.align		4
.L_341:
        /*0028*/ 	.byte	0x04, 0x17
        /*002a*/ 	.short	(.L_343 - .L_342)
.L_342:
        /*002c*/ 	.word	0x00000000
        /*0030*/ 	.short	0x0009
        /*0032*/ 	.short	0x0048
        /*0034*/ 	.byte	0x00, 0xf0, 0x21, 0x00


	//----- nvinfo : EIATTR_KPARAM_INFO
	.align		4
.L_343:
        /*0038*/ 	.byte	0x04, 0x17
        /*003a*/ 	.short	(.L_345 - .L_344)
.L_344:
        /*003c*/ 	.word	0x00000000
        /*0040*/ 	.short	0x0008
        /*0042*/ 	.short	0x0040
        /*0044*/ 	.byte	0x00, 0xf0, 0x11, 0x00


	//----- nvinfo : EIATTR_KPARAM_INFO
	.align		4
.L_345:
        /*0048*/ 	.byte	0x04, 0x17
        /*004a*/ 	.short	(.L_347 - .L_346)
.L_346:
        /*004c*/ 	.word	0x00000000
        /*0050*/ 	.short	0x0007
        /*0052*/ 	.short	0x0038
        /*0054*/ 	.byte	0x00, 0xf5, 0x21, 0x00


	//----- nvinfo : EIATTR_KPARAM_INFO
	.align		4
.L_347:
        /*0058*/ 	.byte	0x04, 0x17
        /*005a*/ 	.short	(.L_349 - .L_348)
.L_348:
        /*005c*/ 	.word	0x00000000
        /*0060*/ 	.short	0x0006
        /*0062*/ 	.short	0x0030
        /*0064*/ 	.byte	0x00, 0xf5, 0x21, 0x00


	//----- nvinfo : EIATTR_KPARAM_INFO
	.align		4
.L_349:
        /*0068*/ 	.byte	0x04, 0x17
        /*006a*/ 	.short	(.L_351 - .L_350)
.L_350:
        /*006c*/ 	.word	0x00000000
        /*0070*/ 	.short	0x0005
        /*0072*/ 	.short	0x0028
        /*0074*/ 	.byte	0x00, 0xf5, 0x21, 0x00


	//----- nvinfo : EIATTR_KPARAM_INFO
	.align		4
.L_351:
        /*0078*/ 	.byte	0x04, 0x17
        /*007a*/ 	.short	(.L_353 - .L_352)
.L_352:
        /*007c*/ 	.word	0x00000000
        /*0080*/ 	.short	0x0004
        /*0082*/ 	.short	0x0020
        /*0084*/ 	.byte	0x00, 0xf5, 0x21, 0x00


	//----- nvinfo : EIATTR_KPARAM_INFO
	.align		4
.L_353:
        /*0088*/ 	.byte	0x04, 0x17
        /*008a*/ 	.short	(.L_355 - .L_354)
.L_354:
        /*008c*/ 	.word	0x00000000
        /*0090*/ 	.short	0x0003
        /*0092*/ 	.short	0x0018
        /*0094*/ 	.byte	0x00, 0xf5, 0x21, 0x00


	//----- nvinfo : EIATTR_KPARAM_INFO
	.align		4
.L_355:
        /*0098*/ 	.byte	0x04, 0x17
        /*009a*/ 	.short	(.L_357 - .L_356)
.L_356:
        /*009c*/ 	.word	0x00000000
        /*00a0*/ 	.short	0x0002
        /*00a2*/ 	.short	0x0010
        /*00a4*/ 	.byte	0x00, 0xf5, 0x21, 0x00


	//----- nvinfo : EIATTR_KPARAM_INFO
	.align		4
.L_357:
        /*00a8*/ 	.byte	0x04, 0x17
        /*00aa*/ 	.short	(.L_359 - .L_358)
.L_358:
        /*00ac*/ 	.word	0x00000000
        /*00b0*/ 	.short	0x0001
        /*00b2*/ 	.short	0x0008
        /*00b4*/ 	.byte	0x00, 0xf5, 0x21, 0x00


	//----- nvinfo : EIATTR_KPARAM_INFO
	.align		4
.L_359:
        /*00b8*/ 	.byte	0x04, 0x17
        /*00ba*/ 	.short	(.L_361 - .L_360)
.L_360:
        /*00bc*/ 	.word	0x00000000
        /*00c0*/ 	.short	0x0000
        /*00c2*/ 	.short	0x0000
        /*00c4*/ 	.byte	0x00, 0xf5, 0x21, 0x00


	//----- nvinfo : EIATTR_SPARSE_MMA_MASK
	.align		4
.L_361:
        /*00c8*/ 	.byte	0x03, 0x50
        /*00ca*/ 	.short	0x0000


	//----- nvinfo : EIATTR_MAXREG_COUNT
	.align		4
        /*00cc*/ 	.byte	0x03, 0x1b
        /*00ce*/ 	.short	0x0040


	//----- nvinfo : EIATTR_MERCURY_ISA_VERSION
	.align		4
        /*00d0*/ 	.byte	0x03, 0x5f
        /*00d2*/ 	.short	0x0101


	//----- nvinfo : EIATTR_VRC_CTA_INIT_COUNT
	.align		4
        /*00d4*/ 	.byte	0x02, 0x4a
	.zero		1
	.zero		1


	//----- nvinfo : EIATTR_EXIT_INSTR_OFFSETS
	.align		4
        /*00d8*/ 	.byte	0x04, 0x1c
        /*00da*/ 	.short	(.L_363 - .L_362)


	//   ....[0]....
.L_362:
        /*00dc*/ 	.word	0x00000010


	//----- nvinfo : EIATTR_MAX_THREADS
	.align		4
.L_363:
        /*00e0*/ 	.byte	0x04, 0x05
        /*00e2*/ 	.short	(.L_365 - .L_364)
.L_364:
        /*00e4*/ 	.word	0x00000140
        /*00e8*/ 	.word	0x00000001
        /*00ec*/ 	.word	0x00000001


	//----- nvinfo : EIATTR_CBANK_PARAM_SIZE
	.align		4
.L_365:
        /*00f0*/ 	.byte	0x03, 0x19
        /*00f2*/ 	.short	0x0060


	//----- nvinfo : EIATTR_PARAM_CBANK
	.align		4
        /*00f4*/ 	.byte	0x04, 0x0a
        /*00f6*/ 	.short	(.L_367 - .L_366)
	.align		4
.L_366:
        /*00f8*/ 	.word	index@(.nv.constant0._ZN13group_norm_v218gn_bwd_cuda_kernelI13__nv_bfloat16Li320ELi3ELi32ELi10ELi4096ELb0ELb1ELi16ELi320ELi320ELi4ELb1ELi1ELb0ELb0ELNS_15WgradSyncMethodE3ENS_16CompileConditionILi1000EEEEEvPT_S6_S6_PKS5_S8_S8_S8_PKfflPfPj)
        /*00fc*/ 	.short	0x0380
        /*00fe*/ 	.short	0x0060


	//----- nvinfo : EIATTR_SW_WAR
	.align		4
.L_367:
        /*0100*/ 	.byte	0x04, 0x36
        /*0102*/ 	.short	(.L_369 - .L_368)
.L_368:
        /*0104*/ 	.word	0x00000008
.L_369:


//--------------------- .nv.info._ZN13group_norm_v218gn_bwd_cuda_kernelI13__nv_bfloat16Li320ELi1ELi32ELi10ELi4096ELb0ELb1ELi32ELi320ELi320ELi4ELb1ELi1ELb0ELb0ELNS_15WgradSyncMethodE3ENS_16CompileConditionILi1000EEEEEvPT_S6_S6_PKS5_S8_S8_S8_PKfflPfPj --------------------------
	.section	.nv.info._ZN13group_norm_v218gn_bwd_cuda_kernelI13__nv_bfloat16Li320ELi1ELi32ELi10ELi4096ELb0ELb1ELi32ELi320ELi320ELi4ELb1ELi1ELb0ELb0ELNS_15WgradSyncMethodE3ENS_16CompileConditionILi1000EEEEEvPT_S6_S6_PKS5_S8_S8_S8_PKfflPfPj,"",@"SHT_CUDA_INFO"
	.sectionflags	@""
	.align	4


	//----- nvinfo : EIATTR_CUDA_API_VERSION
	.align		4
        /*0000*/ 	.byte	0x04, 0x37
        /*0002*/ 	.short	(.L_371 - .L_370)
.L_370:
        /*0004*/ 	.word	0x00000082


	//----- nvinfo : EIATTR_KPARAM_INFO
	.align		4
.L_371:
        /*0008*/ 	.byte	0x04, 0x17
        /*000a*/ 	.short	(.L_373 - .L_372)
.L_372:
        /*000c*/ 	.word	0x00000000
        /*0010*/ 	.short	0x000b
        /*0012*/ 	.short	0x0058
        /*0014*/ 	.byte	0x00, 0xf5, 0x21, 0x00


	//----- nvinfo : EIATTR_KPARAM_INFO
	.align		4
.L_373:
        /*0018*/ 	.byte	0x04, 0x17
        /*001a*/ 	.short	(.L_375 - .L_374)
.L_374:
        /*001c*/ 	.word	0x00000000
        /*0020*/ 	.short	0x000a
        /*0022*/ 	.short	0x0050
        /*0024*/ 	.byte	0x00, 0xf5, 0x21, 0x00


	//----- nvinfo : EIATTR_KPARAM_INFO
	.align		4
.L_375:
        /*0028*/ 	.byte	0x04, 0x17
        /*002a*/ 	.short	(.L_377 - .L_376)
.L_376:
        /*002c*/ 	.word	0x00000000
        /*0030*/ 	.short	0x0009
        /*0032*/ 	.short	0x0048
        /*0034*/ 	.byte	0x00, 0xf0, 0x21, 0x00


	//----- nvinfo : EIATTR_KPARAM_INFO
	.align		4
.L_377:
        /*0038*/ 	.byte	0x04, 0x17
        /*003a*/ 	.short	(.L_379 - .L_378)
.L_378:
        /*003c*/ 	.word	0x00000000
        /*0040*/ 	.short	0x0008
        /*0042*/ 	.short	0x0040
        /*0044*/ 	.byte	0x00, 0xf0, 0x11, 0x00


	//----- nvinfo : EIATTR_KPARAM_INFO
	.align		4
.L_379:
        /*0048*/ 	.byte	0x04, 0x17
        /*004a*/ 	.short	(.L_381 - .L_380)
.L_380:
        /*004c*/ 	.word	0x00000000
        /*0050*/ 	.short	0x0007
        /*0052*/ 	.short	0x0038
        /*0054*/ 	.byte	0x00, 0xf5, 0x21, 0x00


	//----- nvinfo : EIATTR_KPARAM_INFO
	.align		4
.L_381:
        /*0058*/ 	.byte	0x04, 0x17
        /*005a*/ 	.short	(.L_383 - .L_382)
.L_382:
        /*005c*/ 	.word	0x00000000
        /*0060*/ 	.short	0x0006
        /*0062*/ 	.short	0x0030
        /*0064*/ 	.byte	0x00, 0xf5, 0x21, 0x00


	//----- nvinfo : EIATTR_KPARAM_INFO
	.align		4
.L_383:
        /*0068*/ 	.byte	0x04, 0x17
        /*006a*/ 	.short	(.L_385 - .L_384)
.L_384:
        /*006c*/ 	.word	0x00000000
        /*0070*/ 	.short	0x0005
        /*0072*/ 	.short	0x0028
        /*0074*/ 	.byte	0x00, 0xf5, 0x21, 0x00


	//----- nvinfo : EIATTR_KPARAM_INFO
	.align		4
.L_385:
        /*0078*/ 	.byte	0x04, 0x17
        /*007a*/ 	.short	(.L_387 - .L_386)
.L_386:
        /*007c*/ 	.word	0x00000000
        /*0080*/ 	.short	0x0004
        /*0082*/ 	.short	0x0020
        /*0084*/ 	.byte	0x00, 0xf5, 0x21, 0x00


	//----- nvinfo : EIATTR_KPARAM_INFO
	.align		4
.L_387:
        /*0088*/ 	.byte	0x04, 0x17
        /*008a*/ 	.short	(.L_389 - .L_388)
.L_388:
        /*008c*/ 	.word	0x00000000
        /*0090*/ 	.short	0x0003
        /*0092*/ 	.short	0x0018
        /*0094*/ 	.byte	0x00, 0xf5, 0x21, 0x00


	//----- nvinfo : EIATTR_KPARAM_INFO
	.align		4
.L_389:
        /*0098*/ 	.byte	0x04, 0x17
        /*009a*/ 	.short	(.L_391 - .L_390)
.L_390:
        /*009c*/ 	.word	0x00000000
        /*00a0*/ 	.short	0x0002
        /*00a2*/ 	.short	0x0010
        /*00a4*/ 	.byte	0x00, 0xf5, 0x21, 0x00


	//----- nvinfo : EIATTR_KPARAM_INFO
	.align		4
.L_391:
        /*00a8*/ 	.byte	0x04, 0x17
        /*00aa*/ 	.short	(.L_393 - .L_392)
.L_392:
        /*00ac*/ 	.word	0x00000000
        /*00b0*/ 	.short	0x0001
        /*00b2*/ 	.short	0x0008
        /*00b4*/ 	.byte	0x00, 0xf5, 0x21, 0x00


	//----- nvinfo : EIATTR_KPARAM_INFO
	.align		4
.L_393:
        /*00b8*/ 	.byte	0x04, 0x17
        /*00ba*/ 	.short	(.L_395 - .L_394)
.L_394:
        /*00bc*/ 	.word	0x00000000
        /*00c0*/ 	.short	0x0000
        /*00c2*/ 	.short	0x0000
        /*00c4*/ 	.byte	0x00, 0xf5, 0x21, 0x00


	//----- nvinfo : EIATTR_SPARSE_MMA_MASK
	.align		4
.L_395:
        /*00c8*/ 	.byte	0x03, 0x50
        /*00ca*/ 	.short	0x0000


	//----- nvinfo : EIATTR_MAXREG_COUNT
	.align		4
        /*00cc*/ 	.byte	0x03, 0x1b
        /*00ce*/ 	.short	0x00a8


	//----- nvinfo : EIATTR_MERCURY_ISA_VERSION
	.align		4
        /*00d0*/ 	.byte	0x03, 0x5f
        /*00d2*/ 	.short	0x0101


	//----- nvinfo : EIATTR_VRC_CTA_INIT_COUNT
	.align		4
        /*00d4*/ 	.byte	0x02, 0x4a
	.zero		1
	.zero		1


	//----- nvinfo : EIATTR_EXIT_INSTR_OFFSETS
	.align		4
        /*00d8*/ 	.byte	0x04, 0x1c
        /*00da*/ 	.short	(.L_397 - .L_396)


	//   ....[0]....
.L_396:
        /*00dc*/ 	.word	0x00000010


	//----- nvinfo : EIATTR_MAX_THREADS
	.align		4
.L_397:
        /*00e0*/ 	.byte	0x04, 0x05
        /*00e2*/ 	.short	(.L_399 - .L_398)
.L_398:
        /*00e4*/ 	.word	0x00000140
        /*00e8*/ 	.word	0x00000001
        /*00ec*/ 	.word	0x00000001


	//----- nvinfo : EIATTR_CBANK_PARAM_SIZE
	.align		4
.L_399:
        /*00f0*/ 	.byte	0x03, 0x19
        /*00f2*/ 	.short	0x0060


	//----- nvinfo : EIATTR_PARAM_CBANK
	.align		4
        /*00f4*/ 	.byte	0x04, 0x0a
        /*00f6*/ 	.short	(.L_401 - .L_400)
	.align		4
.L_400:
        /*00f8*/ 	.word	index@(.nv.constant0._ZN13group_norm_v218gn_bwd_cuda_kernelI13__nv_bfloat16Li320ELi1ELi32ELi10ELi4096ELb0ELb1ELi32ELi320ELi320ELi4ELb1ELi1ELb0ELb0ELNS_15WgradSyncMethodE3ENS_16CompileConditionILi1000EEEEEvPT_S6_S6_PKS5_S8_S8_S8_PKfflPfPj)
        /*00fc*/ 	.short	0x0380
        /*00fe*/ 	.short	0x0060


	//----- nvinfo : EIATTR_SW_WAR
	.align		4
.L_401:
        /*0100*/ 	.byte	0x04, 0x36
        /*0102*/ 	.short	(.L_403 - .L_402)
.L_402:
        /*0104*/ 	.word	0x00000008
.L_403:


//--------------------- .nv.info._ZN13group_norm_v218gn_bwd_cuda_kernelI13__nv_bfloat16Li320ELi1ELi32ELi10ELi4096ELb0ELb1ELi64ELi320ELi320ELi4ELb1ELi2ELb0ELb0ELNS_15WgradSyncMethodE3ENS_16CompileConditionILi1000EEEEEvPT_S6_S6_PKS5_S8_S8_S8_PKfflPfPj --------------------------
	.section	.nv.info._ZN13group_norm_v218gn_bwd_cuda_kernelI13__nv_bfloat16Li320ELi1ELi32ELi10ELi4096ELb0ELb1ELi64ELi320ELi320ELi4ELb1ELi2ELb0ELb0ELNS_15WgradSyncMethodE3ENS_16CompileConditionILi1000EEEEEvPT_S6_S6_PKS5_S8_S8_S8_PKfflPfPj,"",@"SHT_CUDA_INFO"
	.sectionflags	@""
	.align	4


	//----- nvinfo : EIATTR_CUDA_API_VERSION
	.align		4
        /*0000*/ 	.byte	0x04, 0x37
        /*0002*/ 	.short	(.L_405 - .L_404)
.L_404:
        /*0004*/ 	.word	0x00000082


	//----- nvinfo : EIATTR_KPARAM_INFO
	.align		4
.L_405:
        /*0008*/ 	.byte	0x04, 0x17
        /*000a*/ 	.short	(.L_407 - .L_406)
.L_406:
        /*000c*/ 	.word	0x00000000
        /*0010*/ 	.short	0x000b
        /*0012*/ 	.short	0x0058
        /*0014*/ 	.byte	0x00, 0xf5, 0x21, 0x00


	//----- nvinfo : EIATTR_KPARAM_INFO
	.align		4
.L_407:
        /*0018*/ 	.byte	0x04, 0x17
        /*001a*/ 	.short	(.L_409 - .L_408)
.L_408:
        /*001c*/ 	.word	0x00000000
        /*0020*/ 	.short	0x000a
        /*0022*/ 	.short	0x0050
        /*0024*/ 	.byte	0x00, 0xf5, 0x21, 0x00


	//----- nvinfo : EIATTR_KPARAM_INFO
	.align		4
.L_409:
        /*0028*/ 	.byte	0x04, 0x17
        /*002a*/ 	.short	(.L_411 - .L_410)
.L_410:
        /*002c*/ 	.word	0x00000000
        /*0030*/ 	.short	0x0009
        /*0032*/ 	.short	0x0048
        /*0034*/ 	.byte	0x00, 0xf0, 0x21, 0x00


	//----- nvinfo : EIATTR_KPARAM_INFO
	.align		4
.L_411:
        /*0038*/ 	.byte	0x04, 0x17
        /*003a*/ 	.short	(.L_413 - .L_412)
.L_412:
        /*003c*/ 	.word	0x00000000
        /*0040*/ 	.short	0x0008
        /*0042*/ 	.short	0x0040
        /*0044*/ 	.byte	0x00, 0xf0, 0x11, 0x00


	//----- nvinfo : EIATTR_KPARAM_INFO
	.align		4
.L_413:
        /*0048*/ 	.byte	0x04, 0x17
        /*004a*/ 	.short	(.L_415 - .L_414)
.L_414:
        /*004c*/ 	.word	0x00000000
        /*0050*/ 	.short	0x0007
        /*0052*/ 	.short	0x0038
        /*0054*/ 	.byte	0x00, 0xf5, 0x21, 0x00


	//----- nvinfo : EIATTR_KPARAM_INFO
	.align		4
.L_415:
        /*0058*/ 	.byte	0x04, 0x17
        /*005a*/ 	.short	(.L_417 - .L_416)
.L_416:
        /*005c*/ 	.word	0x00000000
        /*0060*/ 	.short	0x0006
        /*0062*/ 	.short	0x0030
        /*0064*/ 	.byte	0x00, 0xf5, 0x21, 0x00


	//----- nvinfo : EIATTR_KPARAM_INFO
	.align		4
.L_417:
        /*0068*/ 	.byte	0x04, 0x17
        /*006a*/ 	.short	(.L_419 - .L_418)
.L_418:
        /*006c*/ 	.word	0x00000000
        /*0070*/ 	.short	0x0005
        /*0072*/ 	.short	0x0028
        /*0074*/ 	.byte	0x00, 0xf5, 0x21, 0x00


	//----- nvinfo : EIATTR_KPARAM_INFO
	.align		4
.L_419:
        /*0078*/ 	.byte	0x04, 0x17
        /*007a*/ 	.short	(.L_421 - .L_420)
.L_420:
        /*007c*/ 	.word	0x00000000
        /*0080*/ 	.short	0x0004
        /*0082*/ 	.short	0x0020
        /*0084*/ 	.byte	0x00, 0xf5, 0x21, 0x00


	//----- nvinfo : EIATTR_KPARAM_INFO
	.align		4
.L_421:
        /*0088*/ 	.byte	0x04, 0x17
        /*008a*/ 	.short	(.L_423 - .L_422)
.L_422:
        /*008c*/ 	.word	0x00000000
        /*0090*/ 	.short	0x0003
        /*0092*/ 	.short	0x0018
        /*0094*/ 	.byte	0x00, 0xf5, 0x21, 0x00


	//----- nvinfo : EIATTR_KPARAM_INFO
	.align		4
.L_423:
        /*0098*/ 	.byte	0x04, 0x17
        /*009a*/ 	.short	(.L_425 - .L_424)
.L_424:
        /*009c*/ 	.word	0x00000000
        /*00a0*/ 	.short	0x0002
        /*00a2*/ 	.short	0x0010
        /*00a4*/ 	.byte	0x00, 0xf5, 0x21, 0x00


	//----- nvinfo : EIATTR_KPARAM_INFO
	.align		4
.L_425:
        /*00a8*/ 	.byte	0x04, 0x17
        /*00aa*/ 	.short	(.L_427 - .L_426)
.L_426:
        /*00ac*/ 	.word	0x00000000
        /*00b0*/ 	.short	0x0001
        /*00b2*/ 	.short	0x0008
        /*00b4*/ 	.byte	0x00, 0xf5, 0x21, 0x00


	//----- nvinfo : EIATTR_KPARAM_INFO
	.align		4
.L_427:
        /*00b8*/ 	.byte	0x04, 0x17
        /*00ba*/ 	.short	(.L_429 - .L_428)
.L_428:
        /*00bc*/ 	.word	0x00000000
        /*00c0*/ 	.short	0x0000
        /*00c2*/ 	.short	0x0000
        /*00c4*/ 	.byte	0x00, 0xf5, 0x21, 0x00


	//----- nvinfo : EIATTR_SPARSE_MMA_MASK
	.align		4
.L_429:
        /*00c8*/ 	.byte	0x03, 0x50
        /*00ca*/ 	.short	0x0000


	//----- nvinfo : EIATTR_MAXREG_COUNT
	.align		4
        /*00cc*/ 	.byte	0x03, 0x1b
        /*00ce*/ 	.short	0x00a8


	//----- nvinfo : EIATTR_MERCURY_ISA_VERSION
	.align		4
        /*00d0*/ 	.byte	0x03, 0x5f
        /*00d2*/ 	.short	0x0101


	//----- nvinfo : EIATTR_VRC_CTA_INIT_COUNT
	.align		4
        /*00d4*/ 	.byte	0x02, 0x4a
	.zero		1
	.zero		1


	//----- nvinfo : EIATTR_EXIT_INSTR_OFFSETS
	.align		4
        /*00d8*/ 	.byte	0x04, 0x1c
        /*00da*/ 	.short	(.L_431 - .L_430)


	//   ....[0]....
.L_430:
        /*00dc*/ 	.word	0x00000010


	//----- nvinfo : EIATTR_MAX_THREADS
	.align		4
.L_431:
        /*00e0*/ 	.byte	0x04, 0x05
        /*00e2*/ 	.short	(.L_433 - .L_432)
.L_432:
        /*00e4*/ 	.word	0x00000140
        /*00e8*/ 	.word	0x00000001
        /*00ec*/ 	.word	0x00000001


	//----- nvinfo : EIATTR_CBANK_PARAM_SIZE
	.align		4
.L_433:
        /*00f0*/ 	.byte	0x03, 0x19
        /*00f2*/ 	.short	0x0060


	//----- nvinfo : EIATTR_PARAM_CBANK
	.align		4
        /*00f4*/ 	.byte	0x04, 0x0a
        /*00f6*/ 	.short	(.L_435 - .L_434)
	.align		4
.L_434:
        /*00f8*/ 	.word	index@(.nv.constant0._ZN13group_norm_v218gn_bwd_cuda_kernelI13__nv_bfloat16Li320ELi1ELi32ELi10ELi4096ELb0ELb1ELi64ELi320ELi320ELi4ELb1ELi2ELb0ELb0ELNS_15WgradSyncMethodE3ENS_16CompileConditionILi1000EEEEEvPT_S6_S6_PKS5_S8_S8_S8_PKfflPfPj)
        /*00fc*/ 	.short	0x0380
        /*00fe*/ 	.short	0x0060


	//----- nvinfo : EIATTR_SW_WAR
	.align		4
.L_435:
        /*0100*/ 	.byte	0x04, 0x36
        /*0102*/ 	.short	(.L_437 - .L_436)
.L_436:
        /*0104*/ 	.word	0x00000008
.L_437:


//--------------------- .nv.info._ZN13group_norm_v218gn_bwd_cuda_kernelI13__nv_bfloat16Li320ELi2ELi32ELi10ELi4096ELb0ELb1ELi32ELi320ELi320ELi4ELb1ELi2ELb0ELb0ELNS_15WgradSyncMethodE3ENS_16CompileConditionILi1000EEEEEvPT_S6_S6_PKS5_S8_S8_S8_PKfflPfPj --------------------------
	.section	.nv.info._ZN13group_norm_v218gn_bwd_cuda_kernelI13__nv_bfloat16Li320ELi2ELi32ELi10ELi4096ELb0ELb1ELi32ELi320ELi320ELi4ELb1ELi2ELb0ELb0ELNS_15WgradSyncMethodE3ENS_16CompileConditionILi1000EEEEEvPT_S6_S6_PKS5_S8_S8_S8_PKfflPfPj,"",@"SHT_CUDA_INFO"
	.sectionflags	@""
	.align	4


	//----- nvinfo : EIATTR_CUDA_API_VERSION
	.align		4
        /*0000*/ 	.byte	0x04, 0x37
        /*0002*/ 	.short	(.L_439 - .L_438)
.L_438:
        /*0004*/ 	.word	0x00000082


	//----- nvinfo : EIATTR_KPARAM_INFO
	.align		4
.L_439:
        /*0008*/ 	.byte	0x04, 0x17
        /*000a*/ 	.short	(.L_441 - .L_440)
.L_440:
        /*000c*/ 	.word	0x00000000
        /*0010*/ 	.short	0x000b
        /*0012*/ 	.short	0x0058
        /*0014*/ 	.byte	0x00, 0xf5, 0x21, 0x00


	//----- nvinfo : EIATTR_KPARAM_INFO
	.align		4
.L_441:
        /*0018*/ 	.byte	0x04, 0x17
        /*001a*/ 	.short	(.L_443 - .L_442)
.L_442:
        /*001c*/ 	.word	0x00000000
        /*0020*/ 	.short	0x000a
        /*0022*/ 	.short	0x0050
        /*0024*/ 	.byte	0x00, 0xf5, 0x21, 0x00


	//----- nvinfo : EIATTR_KPARAM_INFO
	.align		4
.L_443:
        /*0028*/ 	.byte	0x04, 0x17
        /*002a*/ 	.short	(.L_445 - .L_444)
.L_444:
        /*002c*/ 	.word	0x00000000
        /*0030*/ 	.short	0x0009
        /*0032*/ 	.short	0x0048
        /*0034*/ 	.byte	0x00, 0xf0, 0x21, 0x00


	//----- nvinfo : EIATTR_KPARAM_INFO
	.align		4
.L_445:
        /*0038*/ 	.byte	0x04, 0x17
        /*003a*/ 	.short	(.L_447 - .L_446)
.L_446:
        /*003c*/ 	.word	0x00000000
        /*0040*/ 	.short	0x0008
        /*0042*/ 	.short	0x0040
        /*0044*/ 	.byte	0x00, 0xf0, 0x11, 0x00


	//----- nvinfo : EIATTR_KPARAM_INFO
	.align		4
.L_447:
        /*0048*/ 	.byte	0x04, 0x17
        /*004a*/ 	.short	(.L_449 - .L_448)
.L_448:
        /*004c*/ 	.word	0x00000000
        /*0050*/ 	.short	0x0007
        /*0052*/ 	.short	0x0038
        /*0054*/ 	.byte	0x00, 0xf5, 0x21, 0x00


	//----- nvinfo : EIATTR_KPARAM_INFO
	.align		4
.L_449:
        /*0058*/ 	.byte	0x04, 0x17
        /*005a*/ 	.short	(.L_451 - .L_450)
.L_450:
        /*005c*/ 	.word	0x00000000
        /*0060*/ 	.short	0x0006
        /*0062*/ 	.short	0x0030
        /*0064*/ 	.byte	0x00, 0xf5, 0x21, 0x00


	//----- nvinfo : EIATTR_KPARAM_INFO
	.align		4
.L_451:
        /*0068*/ 	.byte	0x04, 0x17
        /*006a*/ 	.short	(.L_453 - .L_452)
.L_452:
        /*006c*/ 	.word	0x00000000
        /*0070*/ 	.short	0x0005
        /*0072*/ 	.short	0x0028
        /*0074*/ 	.byte	0x00, 0xf5, 0x21, 0x00


	//----- nvinfo : EIATTR_KPARAM_INFO
	.align		4
.L_453:
        /*0078*/ 	.byte	0x04, 0x17
        /*007a*/ 	.short	(.L_455 - .L_454)
.L_454:
        /*007c*/ 	.word	0x00000000
        /*0080*/ 	.short	0x0004
        /*0082*/ 	.short	0x0020
        /*0084*/ 	.byte	0x00, 0xf5, 0x21, 0x00


	//----- nvinfo : EIATTR_KPARAM_INFO
	.align		4
.L_455:
        /*0088*/ 	.byte	0x04, 0x17
        /*008a*/ 	.short	(.L_457 - .L_456)
.L_456:
        /*008c*/ 	.word	0x00000000
        /*0090*/ 	.short	0x0003
        /*0092*/ 	.short	0x0018
        /*0094*/ 	.byte	0x00, 0xf5, 0x21, 0x00


	//----- nvinfo : EIATTR_KPARAM_INFO
	.align		4
.L_457:
        /*0098*/ 	.byte	0x04, 0x17
        /*009a*/ 	.short	(.L_459 - .L_458)
.L_458:
        /*009c*/ 	.word	0x00000000
        /*00a0*/ 	.short	0x0002
        /*00a2*/ 	.short	0x0010
        /*00a4*/ 	.byte	0x00, 0xf5, 0x21, 0x00


	//----- nvinfo : EIATTR_KPARAM_INFO
	.align		4
.L_459:
        /*00a8*/ 	.byte	0x04, 0x17
        /*00aa*/ 	.short	(.L_461 - .L_460)
.L_460:
        /*00ac*/ 	.word	0x00000000
        /*00b0*/ 	.short	0x0001
        /*00b2*/ 	.short	0x0008
        /*00b4*/ 	.byte	0x00, 0xf5, 0x21, 0x00


	//----- nvinfo : EIATTR_KPARAM_INFO
	.align		4
.L_461:
        /*00b8*/ 	.byte	0x04, 0x17
        /*00ba*/ 	.short	(.L_463 - .L_462)
.L_462:
        /*00bc*/ 	.word	0x00000000
        /*00c0*/ 	.short	0x0000
        /*00c2*/ 	.short	0x0000
        /*00c4*/ 	.byte	0x00, 0xf5, 0x21, 0x00


	//----- nvinfo : EIATTR_SPARSE_MMA_MASK
	.align		4
.L_463:
        /*00c8*/ 	.byte	0x03, 0x50
        /*00ca*/ 	.short	0x0000


	//----- nvinfo : EIATTR_MAXREG_COUNT
	.align		4
        /*00cc*/ 	.byte	0x03, 0x1b
        /*00ce*/ 	.short	0x0060


	//----- nvinfo : EIATTR_MERCURY_ISA_VERSION
	.align		4
        /*00d0*/ 	.byte	0x03, 0x5f
        /*00d2*/ 	.short	0x0101


	//----- nvinfo : EIATTR_VRC_CTA_INIT_COUNT
	.align		4
        /*00d4*/ 	.byte	0x02, 0x4a
	.zero		1
	.zero		1


	//----- nvinfo : EIATTR_EXIT_INSTR_OFFSETS
	.align		4
        /*00d8*/ 	.byte	0x04, 0x1c
        /*00da*/ 	.short	(.L_465 - .L_464)


	//   ....[0]....
.L_464:
        /*00dc*/ 	.word	0x00000010


	//----- nvinfo : EIATTR_MAX_THREADS
	.align		4
.L_465:
        /*00e0*/ 	.byte	0x04, 0x05
        /*00e2*/ 	.short	(.L_467 - .L_466)
.L_466:
        /*00e4*/ 	.word	0x00000140
        /*00e8*/ 	.word	0x00000001
        /*00ec*/ 	.word	0x00000001


	//----- nvinfo : EIATTR_CBANK_PARAM_SIZE
	.align		4
.L_467:
        /*00f0*/ 	.byte	0x03, 0x19
        /*00f2*/ 	.short	0x0060


	//----- nvinfo : EIATTR_PARAM_CBANK
	.align		4
        /*00f4*/ 	.byte	0x04, 0x0a
        /*00f6*/ 	.short	(.L_469 - .L_468)
	.align		4
.L_468:
        /*00f8*/ 	.word	index@(.nv.constant0._ZN13group_norm_v218gn_bwd_cuda_kernelI13__nv_bfloat16Li320ELi2ELi32ELi10ELi4096ELb0ELb1ELi32ELi320ELi320ELi4ELb1ELi2ELb0ELb0ELNS_15WgradSyncMethodE3ENS_16CompileConditionILi1000EEEEEvPT_S6_S6_PKS5_S8_S8_S8_PKfflPfPj)
        /*00fc*/ 	.short	0x0380
        /*00fe*/ 	.short	0x0060


	//----- nvinfo : EIATTR_SW_WAR
	.align		4
.L_469:
        /*0100*/ 	.byte	0x04, 0x36
        /*0102*/ 	.short	(.L_471 - .L_470)
.L_470:
        /*0104*/ 	.word	0x00000008
.L_471:


//--------------------- .nv.info._ZN13group_norm_v218gn_bwd_cuda_kernelI13__nv_bfloat16Li320ELi3ELi32ELi10ELi4096ELb0ELb1ELi32ELi320ELi320ELi4ELb1ELi2ELb0ELb0ELNS_15WgradSyncMethodE3ENS_16CompileConditionILi1000EEEEEvPT_S6_S6_PKS5_S8_S8_S8_PKfflPfPj --------------------------
	.section	.nv.info._ZN13group_norm_v218gn_bwd_cuda_kernelI13__nv_bfloat16Li320ELi3ELi32ELi10ELi4096ELb0ELb1ELi32ELi320ELi320ELi4ELb1ELi2ELb0ELb0ELNS_15WgradSyncMethodE3ENS_16CompileConditionILi1000EEEEEvPT_S6_S6_PKS5_S8_S8_S8_PKfflPfPj,"",@"SHT_CUDA_INFO"
	.sectionflags	@""
	.align	4


	//----- nvinfo : EIATTR_CUDA_API_VERSION
	.align		4
        /*0000*/ 	.byte	0x04, 0x37
        /*0002*/ 	.short	(.L_473 - .L_472)
.L_472:
        /*0004*/ 	.word	0x00000082


	//----- nvinfo : EIATTR_KPARAM_INFO
	.align		4
.L_473:
        /*0008*/ 	.byte	0x04, 0x17
        /*000a*/ 	.short	(.L_475 - .L_474)
.L_474:
        /*000c*/ 	.word	0x00000000
        /*0010*/ 	.short	0x000b
        /*0012*/ 	.short	0x0058
        /*0014*/ 	.byte	0x00, 0xf5, 0x21, 0x00


	//----- nvinfo : EIATTR_KPARAM_INFO
	.align		4
.L_475:
        /*0018*/ 	.byte	0x04, 0x17
        /*001a*/ 	.short	(.L_477 - .L_476)
.L_476:
        /*001c*/ 	.word	0x00000000
        /*0020*/ 	.short	0x000a
        /*0022*/ 	.short	0x0050
        /*0024*/ 	.byte	0x00, 0xf5, 0x21, 0x00


	//----- nvinfo : EIATTR_KPARAM_INFO
	.align		4
.L_477:
        /*0028*/ 	.byte	0x04, 0x17
        /*002a*/ 	.short	(.L_479 - .L_478)
.L_478:
        /*002c*/ 	.word	0x00000000
        /*0030*/ 	.short	0x0009
        /*0032*/ 	.short	0x0048
        /*0034*/ 	.byte	0x00, 0xf0, 0x21, 0x00


	//----- nvinfo : EIATTR_KPARAM_INFO
	.align		4
.L_479:
        /*0038*/ 	.byte	0x04, 0x17
        /*003a*/ 	.short	(.L_481 - .L_480)
.L_480:
        /*003c*/ 	.word	0x00000000
        /*0040*/ 	.short	0x0008
        /*0042*/ 	.short	0x0040
        /*0044*/ 	.byte	0x00, 0xf0, 0x11, 0x00


	//----- nvinfo : EIATTR_KPARAM_INFO
	.align		4
.L_481:
        /*0048*/ 	.byte	0x04, 0x17
        /*004a*/ 	.short	(.L_483 - .L_482)
.L_482:
        /*004c*/ 	.word	0x00000000
        /*0050*/ 	.short	0x0007
        /*0052*/ 	.short	0x0038
        /*0054*/ 	.byte	0x00, 0xf5, 0x21, 0x00


	//----- nvinfo : EIATTR_KPARAM_INFO
	.align		4
.L_483:
        /*0058*/ 	.byte	0x04, 0x17
        /*005a*/ 	.short	(.L_485 - .L_484)
.L_484:
        /*005c*/ 	.word	0x00000000
        /*0060*/ 	.short	0x0006
        /*0062*/ 	.short	0x0030
        /*0064*/ 	.byte	0x00, 0xf5, 0x21, 0x00


	//----- nvinfo : EIATTR_KPARAM_INFO
	.align		4
.L_485:
        /*0068*/ 	.byte	0x04, 0x17
        /*006a*/ 	.short	(.L_487 - .L_486)
.L_486:
        /*006c*/ 	.word	0x00000000
        /*0070*/ 	.short	0x0005
        /*0072*/ 	.short	0x0028
        /*0074*/ 	.byte	0x00, 0xf5, 0x21, 0x00


	//----- nvinfo : EIATTR_KPARAM_INFO
	.align		4
.L_487:
        /*0078*/ 	.byte	0x04, 0x17
        /*007a*/ 	.short	(.L_489 - .L_488)
.L_488:
        /*007c*/ 	.word	0x00000000
        /*0080*/ 	.short	0x0004
        /*0082*/ 	.short	0x0020
        /*0084*/ 	.byte	0x00, 0xf5, 0x21, 0x00


	//----- nvinfo : EIATTR_KPARAM_INFO
	.align		4
.L_489:
        /*0088*/ 	.byte	0x04, 0x17
        /*008a*/ 	.short	(.L_491 - .L_490)
.L_490:
        /*008c*/ 	.word	0x00000000
        /*0090*/ 	.short	0x0003
        /*0092*/ 	.short	0x0018
        /*0094*/ 	.byte	0x00, 0xf5, 0x21, 0x00


	//----- nvinfo : EIATTR_KPARAM_INFO
	.align		4
.L_491:
        /*0098*/ 	.byte	0x04, 0x17
        /*009a*/ 	.short	(.L_493 - .L_492)
.L_492:
        /*009c*/ 	.word	0x00000000
        /*00a0*/ 	.short	0x0002
        /*00a2*/ 	.short	0x0010
        /*00a4*/ 	.byte	0x00, 0xf5, 0x21, 0x00


	//----- nvinfo : EIATTR_KPARAM_INFO
	.align		4
.L_493:
        /*00a8*/ 	.byte	0x04, 0x17
        /*00aa*/ 	.short	(.L_495 - .L_494)
.L_494:
        /*00ac*/ 	.word	0x00000000
        /*00b0*/ 	.short	0x0001
        /*00b2*/ 	.short	0x0008
        /*00b4*/ 	.byte	0x00, 0xf5, 0x21, 0x00


	//----- nvinfo : EIATTR_KPARAM_INFO
	.align		4
.L_495:
        /*00b8*/ 	.byte	0x04, 0x17
        /*00ba*/ 	.short	(.L_497 - .L_496)
.L_496:
        /*00bc*/ 	.word	0x00000000
        /*00c0*/ 	.short	0x0000
        /*00c2*/ 	.short	0x0000
        /*00c4*/ 	.byte	0x00, 0xf5, 0x21, 0x00


	//----- nvinfo : EIATTR_SPARSE_MMA_MASK
	.align		4
.L_497:
        /*00c8*/ 	.byte	0x03, 0x50
        /*00ca*/ 	.short	0x0000


	//----- nvinfo : EIATTR_MAXREG_COUNT
	.align		4
        /*00cc*/ 	.byte	0x03, 0x1b
        /*00ce*/ 	.short	0x0040


	//----- nvinfo : EIATTR_MERCURY_ISA_VERSION
	.align		4
        /*00d0*/ 	.byte	0x03, 0x5f
        /*00d2*/ 	.short	0x0101


	//----- nvinfo : EIATTR_VRC_CTA_INIT_COUNT
	.align		4
        /*00d4*/ 	.byte	0x02, 0x4a
	.zero		1
	.zero		1


	//----- nvinfo : EIATTR_EXIT_INSTR_OFFSETS
	.align		4
        /*00d8*/ 	.byte	0x04, 0x1c
        /*00da*/ 	.short	(.L_499 - .L_498)


	//   ....[0]....
.L_498:
        /*00dc*/ 	.word	0x00000010


	//----- nvinfo : EIATTR_MAX_THREADS
	.align		4
.L_499:
        /*00e0*/ 	.byte	0x04, 0x05
        /*00e2*/ 	.short	(.L_501 - .L_500)
.L_500:
        /*00e4*/ 	.word	0x00000140
        /*00e8*/ 	.word	0x00000001
        /*00ec*/ 	.word	0x00000001


	//----- nvinfo : EIATTR_CBANK_PARAM_SIZE
	.align		4
.L_501:
        /*00f0*/ 	.byte	0x03, 0x19
        /*00f2*/ 	.short	0x0060


	//----- nvinfo : EIATTR_PARAM_CBANK
	.align		4
        /*00f4*/ 	.byte	0x04, 0x0a
        /*00f6*/ 	.short	(.L_503 - .L_502)
	.align		4
.L_502:
        /*00f8*/ 	.word	index@(.nv.constant0._ZN13group_norm_v218gn_bwd_cuda_kernelI13__nv_bfloat16Li320ELi3ELi32ELi10ELi4096ELb0ELb1ELi32ELi320ELi320ELi4ELb1ELi2ELb0ELb0ELNS_15WgradSyncMethodE3ENS_16CompileConditionILi1000EEEEEvPT_S6_S6_PKS5_S8_S8_S8_PKfflPfPj)
        /*00fc*/ 	.short	0x0380
        /*00fe*/ 	.short	0x0060


	//----- nvinfo : EIATTR_SW_WAR
	.align		4
.L_503:
        /*0100*/ 	.byte	0x04, 0x36
        /*0102*/ 	.short	(.L_505 - .L_504)
.L_504:
        /*0104*/ 	.word	0x00000008
.L_505:


//--------------------- .nv.info._ZN13group_norm_v218gn_bwd_cuda_kernelI13__nv_bfloat16Li320ELi3ELi32ELi10ELi4096ELb0ELb1ELi32ELi320ELi320ELi4ELb1ELi3ELb0ELb0ELNS_15WgradSyncMethodE3ENS_16CompileConditionILi1000EEEEEvPT_S6_S6_PKS5_S8_S8_S8_PKfflPfPj --------------------------
	.section	.nv.info._ZN13group_norm_v218gn_bwd_cuda_kernelI13__nv_bfloat16Li320ELi3ELi32ELi10ELi4096ELb0ELb1ELi32ELi320ELi320ELi4ELb1ELi3ELb0ELb0ELNS_15WgradSyncMethodE3ENS_16CompileConditionILi1000EEEEEvPT_S6_S6_PKS5_S8_S8_S8_PKfflPfPj,"",@"SHT_CUDA_INFO"
	.sectionflags	@""
	.align	4


	//----- nvinfo : EIATTR_CUDA_API_VERSION
	.align		4
        /*0000*/ 	.byte	0x04, 0x37
        /*0002*/ 	.short	(.L_507 - .L_506)
.L_506:
        /*0004*/ 	.word	0x00000082


	//----- nvinfo : EIATTR_KPARAM_INFO
	.align		4
.L_507:
        /*0008*/ 	.byte	0x04, 0x17
        /*000a*/ 	.short	(.L_509 - .L_508)
.L_508:
        /*000c*/ 	.word	0x00000000
        /*0010*/ 	.short	0x000b
        /*0012*/ 	.short	0x0058
        /*0014*/ 	.byte	0x00, 0xf5, 0x21, 0x00


	//----- nvinfo : EIATTR_KPARAM_INFO
	.align		4
.L_509:
        /*0018*/ 	.byte	0x04, 0x17
        /*001a*/ 	.short	(.L_511 - .L_510)
.L_510:
        /*001c*/ 	.word	0x00000000
        /*0020*/ 	.short	0x000a
        /*0022*/ 	.short	0x0050
        /*0024*/ 	.byte	0x00, 0xf5, 0x21, 0x00


	//----- nvinfo : EIATTR_KPARAM_INFO
	.align		4
.L_511:
        /*0028*/ 	.byte	0x04, 0x17
        /*002a*/ 	.short	(.L_513 - .L_512)
.L_512:
        /*002c*/ 	.word	0x00000000
        /*0030*/ 	.short	0x0009
        /*0032*/ 	.short	0x0048
        /*0034*/ 	.byte	0x00, 0xf0, 0x21, 0x00


	//----- nvinfo : EIATTR_KPARAM_INFO
	.align		4
.L_513:
        /*0038*/ 	.byte	0x04, 0x17
        /*003a*/ 	.short	(.L_515 - .L_514)
.L_514:
        /*003c*/ 	.word	0x00000000
        /*0040*/ 	.short	0x0008
        /*0042*/ 	.short	0x0040
        /*0044*/ 	.byte	0x00, 0xf0, 0x11, 0x00


	//----- nvinfo : EIATTR_KPARAM_INFO
	.align		4
.L_515:
        /*0048*/ 	.byte	0x04, 0x17
        /*004a*/ 	.short	(.L_517 - .L_516)
.L_516:
        /*004c*/ 	.word	0x00000000
        /*0050*/ 	.short	0x0007
        /*0052*/ 	.short	0x0038
        /*0054*/ 	.byte	0x00, 0xf5, 0x21, 0x00


	//----- nvinfo : EIATTR_KPARAM_INFO
	.align		4
.L_517:
        /*0058*/ 	.byte	0x04, 0x17
        /*005a*/ 	.short	(.L_519 - .L_518)
.L_518:
        /*005c*/ 	.word	0x00000000
        /*0060*/ 	.short	0x0006
        /*0062*/ 	.short	0x0030
        /*0064*/ 	.byte	0x00, 0xf5, 0x21, 0x00


	//----- nvinfo : EIATTR_KPARAM_INFO
	.align		4
.L_519:
        /*0068*/ 	.byte	0x04, 0x17
        /*006a*/ 	.short	(.L_521 - .L_520)
.L_520:
        /*006c*/ 	.word	0x00000000
        /*0070*/ 	.short	0x0005
        /*0072*/ 	.short	0x0028
        /*0074*/ 	.byte	0x00, 0xf5, 0x21, 0x00


	//----- nvinfo : EIATTR_KPARAM_INFO
	.align		4
.L_521:
        /*0078*/ 	.byte	0x04, 0x17
        /*007a*/ 	.short	(.L_523 - .L_522)
.L_522:
        /*007c*/ 	.word	0x00000000
        /*0080*/ 	.short	0x0004
        /*0082*/ 	.short	0x0020
        /*0084*/ 	.byte	0x00, 0xf5, 0x21, 0x00


	//----- nvinfo : EIATTR_KPARAM_INFO
	.align		4
.L_523:
        /*0088*/ 	.byte	0x04, 0x17
        /*008a*/ 	.short	(.L_525 - .L_524)
.L_524:
        /*008c*/ 	.word	0x00000000
        /*0090*/ 	.short	0x0003
        /*0092*/ 	.short	0x0018
        /*0094*/ 	.byte	0x00, 0xf5, 0x21, 0x00


	//----- nvinfo : EIATTR_KPARAM_INFO
	.align		4
.L_525:
        /*0098*/ 	.byte	0x04, 0x17
        /*009a*/ 	.short	(.L_527 - .L_526)
.L_526:
        /*009c*/ 	.word	0x00000000
        /*00a0*/ 	.short	0x0002
        /*00a2*/ 	.short	0x0010
        /*00a4*/ 	.byte	0x00, 0xf5, 0x21, 0x00


	//----- nvinfo : EIATTR_KPARAM_INFO
	.align		4
.L_527:
        /*00a8*/ 	.byte	0x04, 0x17
        /*00aa*/ 	.short	(.L_529 - .L_528)
.L_528:
        /*00ac*/ 	.word	0x00000000
        /*00b0*/ 	.short	0x0001
        /*00b2*/ 	.short	0x0008
        /*00b4*/ 	.byte	0x00, 0xf5, 0x21, 0x00


	//----- nvinfo : EIATTR_KPARAM_INFO
	.align		4
.L_529:
        /*00b8*/ 	.byte	0x04, 0x17
        /*00ba*/ 	.short	(.L_531 - .L_530)
.L_530:
        /*00bc*/ 	.word	0x00000000
        /*00c0*/ 	.short	0x0000
        /*00c2*/ 	.short	0x0000
        /*00c4*/ 	.byte	0x00, 0xf5, 0x21, 0x00


	//----- nvinfo : EIATTR_SPARSE_MMA_MASK
	.align		4
.L_531:
        /*00c8*/ 	.byte	0x03, 0x50
        /*00ca*/ 	.short	0x0000


	//----- nvinfo : EIATTR_MAXREG_COUNT
	.align		4
        /*00cc*/ 	.byte	0x03, 0x1b
        /*00ce*/ 	.short	0x0040


	//----- nvinfo : EIATTR_MERCURY_ISA_VERSION
	.align		4
        /*00d0*/ 	.byte	0x03, 0x5f
        /*00d2*/ 	.short	0x0101


	//----- nvinfo : EIATTR_VRC_CTA_INIT_COUNT
	.align		4
        /*00d4*/ 	.byte	0x02, 0x4a
	.zero		1
	.zero		1


	//----- nvinfo : EIATTR_EXIT_INSTR_OFFSETS
	.align		4
        /*00d8*/ 	.byte	0x04, 0x1c
        /*00da*/ 	.short	(.L_533 - .L_532)


	//   ....[0]....
.L_532:
        /*00dc*/ 	.word	0x00000010


	//----- nvinfo : EIATTR_MAX_THREADS
	.align		4
.L_533:
        /*00e0*/ 	.byte	0x04, 0x05
        /*00e2*/ 	.short	(.L_535 - .L_534)
.L_534:
        /*00e4*/ 	.word	0x00000140
        /*00e8*/ 	.word	0x00000001
        /*00ec*/ 	.word	0x00000001


	//----- nvinfo : EIATTR_CBANK_PARAM_SIZE
	.align		4
.L_535:
        /*00f0*/ 	.byte	0x03, 0x19
        /*00f2*/ 	.short	0x0060


	//----- nvinfo : EIATTR_PARAM_CBANK
	.align		4
        /*00f4*/ 	.byte	0x04, 0x0a
        /*00f6*/ 	.short	(.L_537 - .L_536)
	.align		4
.L_536:
        /*00f8*/ 	.word	index@(.nv.constant0._ZN13group_norm_v218gn_bwd_cuda_kernelI13__nv_bfloat16Li320ELi3ELi32ELi10ELi4096ELb0ELb1ELi32ELi320ELi320ELi4ELb1ELi3ELb0ELb0ELNS_15WgradSyncMethodE3ENS_16CompileConditionILi1000EEEEEvPT_S6_S6_PKS5_S8_S8_S8_PKfflPfPj)
        /*00fc*/ 	.short	0x0380
        /*00fe*/ 	.short	0x0060


	//----- nvinfo : EIATTR_SW_WAR
	.align		4
.L_537:
        /*0100*/ 	.byte	0x04, 0x36
        /*0102*/ 	.short	(.L_539 - .L_538)
.L_538:
        /*0104*/ 	.word	0x00000008
.L_539:


//--------------------- .nv.info._ZN13group_norm_v218gn_bwd_cuda_kernelI13__nv_bfloat16Li320ELi3ELi16ELi20ELi4096ELb1ELb1ELi16ELi320ELi320ELi4ELb1ELi1ELb0ELb0ELNS_15WgradSyncMethodE3ENS_16CompileConditionILi1000EEEEEvPT_S6_S6_PKS5_S8_S8_S8_PKfflPfPj --------------------------
	.section	.nv.info._ZN13group_norm_v218gn_bwd_cuda_kernelI13__nv_bfloat16Li320ELi3ELi16ELi20ELi4096ELb1ELb1ELi16ELi320ELi320ELi4ELb1ELi1ELb0ELb0ELNS_15WgradSyncMethodE3ENS_16CompileConditionILi1000EEEEEvPT_S6_S6_PKS5_S8_S8_S8_PKfflPfPj,"",@"SHT_CUDA_INFO"
	.sectionflags	@""
	.align	4


	//----- nvinfo : EIATTR_CUDA_API_VERSION
	.align		4
        /*0000*/ 	.byte	0x04, 0x37
        /*0002*/ 	.short	(.L_541 - .L_540)
.L_540:
        /*0004*/ 	.word	0x00000082


	//----- nvinfo : EIATTR_KPARAM_INFO
	.align		4
.L_541:
        /*0008*/ 	.byte	0x04, 0x17
        /*000a*/ 	.short	(.L_543 - .L_542)
.L_542:
        /*000c*/ 	.word	0x00000000
        /*0010*/ 	.short	0x000b
        /*0012*/ 	.short	0x0058
        /*0014*/ 	.byte	0x00, 0xf5, 0x21, 0x00


	//----- nvinfo : EIATTR_KPARAM_INFO
	.align		4
.L_543:
        /*0018*/ 	.byte	0x04, 0x17
        /*001a*/ 	.short	(.L_545 - .L_544)
.L_544:
        /*001c*/ 	.word	0x00000000
        /*0020*/ 	.short	0x000a
        /*0022*/ 	.short	0x0050
        /*0024*/ 	.byte	0x00, 0xf5, 0x21, 0x00


	//----- nvinfo : EIATTR_KPARAM_INFO
	.align		4
.L_545:
        /*0028*/ 	.byte	0x04, 0x17
        /*002a*/ 	.short	(.L_547 - .L_546)
.L_546:
        /*002c*/ 	.word	0x00000000
        /*0030*/ 	.short	0x0009
        /*0032*/ 	.short	0x0048
        /*0034*/ 	.byte	0x00, 0xf0, 0x21, 0x00


	//----- nvinfo : EIATTR_KPARAM_INFO
	.align		4
.L_547:
        /*0038*/ 	.byte	0x04, 0x17
        /*003a*/ 	.short	(.L_549 - .L_548)
.L_548:
        /*003c*/ 	.word	0x00000000
        /*0040*/ 	.short	0x0008
        /*0042*/ 	.short	0x0040
        /*0044*/ 	.byte	0x00, 0xf0, 0x11, 0x00


	//----- nvinfo : EIATTR_KPARAM_INFO
	.align		4
.L_549:
        /*0048*/ 	.byte	0x04, 0x17
        /*004a*/ 	.short	(.L_551 - .L_550)
.L_550:
        /*004c*/ 	.word	0x00000000
        /*0050*/ 	.short	0x0007
        /*0052*/ 	.short	0x0038
        /*0054*/ 	.byte	0x00, 0xf5, 0x21, 0x00


	//----- nvinfo : EIATTR_KPARAM_INFO
	.align		4
.L_551:
        /*0058*/ 	.byte	0x04, 0x17
        /*005a*/ 	.short	(.L_553 - .L_552)
.L_552:
        /*005c*/ 	.word	0x00000000
        /*0060*/ 	.short	0x0006
        /*0062*/ 	.short	0x0030
        /*0064*/ 	.byte	0x00, 0xf5, 0x21, 0x00


	//----- nvinfo : EIATTR_KPARAM_INFO
	.align		4
.L_553:
        /*0068*/ 	.byte	0x04, 0x17
        /*006a*/ 	.short	(.L_555 - .L_554)
.L_554:
        /*006c*/ 	.word	0x00000000
        /*0070*/ 	.short	0x0005
        /*0072*/ 	.short	0x0028
        /*0074*/ 	.byte	0x00, 0xf5, 0x21, 0x00


	//----- nvinfo : EIATTR_KPARAM_INFO
	.align		4
.L_555:
        /*0078*/ 	.byte	0x04, 0x17
        /*007a*/ 	.short	(.L_557 - .L_556)
.L_556:
        /*007c*/ 	.word	0x00000000
        /*0080*/ 	.short	0x0004
        /*0082*/ 	.short	0x0020
        /*0084*/ 	.byte	0x00, 0xf5, 0x21, 0x00


	//----- nvinfo : EIATTR_KPARAM_INFO
	.align		4
.L_557:
        /*0088*/ 	.byte	0x04, 0x17
        /*008a*/ 	.short	(.L_559 - .L_558)
.L_558:
        /*008c*/ 	.word	0x00000000
        /*0090*/ 	.short	0x0003
        /*0092*/ 	.short	0x0018
        /*0094*/ 	.byte	0x00, 0xf5, 0x21, 0x00


	//----- nvinfo : EIATTR_KPARAM_INFO
	.align		4
.L_559:
        /*0098*/ 	.byte	0x04, 0x17
        /*009a*/ 	.short	(.L_561 - .L_560)
.L_560:
        /*009c*/ 	.word	0x00000000
        /*00a0*/ 	.short	0x0002
        /*00a2*/ 	.short	0x0010
        /*00a4*/ 	.byte	0x00, 0xf5, 0x21, 0x00


	//----- nvinfo : EIATTR_KPARAM_INFO
	.align		4
.L_561:
        /*00a8*/ 	.byte	0x04, 0x17
        /*00aa*/ 	.short	(.L_563 - .L_562)
.L_562:
        /*00ac*/ 	.word	0x00000000
        /*00b0*/ 	.short	0x0001
        /*00b2*/ 	.short	0x0008
        /*00b4*/ 	.byte	0x00, 0xf5, 0x21, 0x00


	//----- nvinfo : EIATTR_KPARAM_INFO
	.align		4
.L_563:
        /*00b8*/ 	.byte	0x04, 0x17
        /*00ba*/ 	.short	(.L_565 - .L_564)
.L_564:
        /*00bc*/ 	.word	0x00000000
        /*00c0*/ 	.short	0x0000
        /*00c2*/ 	.short	0x0000
        /*00c4*/ 	.byte	0x00, 0xf5, 0x21, 0x00


	//----- nvinfo : EIATTR_SPARSE_MMA_MASK
	.align		4
.L_565:
        /*00c8*/ 	.byte	0x03, 0x50
        /*00ca*/ 	.short	0x0000


	//----- nvinfo : EIATTR_MAXREG_COUNT
	.align		4
        /*00cc*/ 	.byte	0x03, 0x1b
        /*00ce*/ 	.short	0x0040


	//----- nvinfo : EIATTR_MERCURY_ISA_VERSION
	.align		4
        /*00d0*/ 	.byte	0x03, 0x5f
        /*00d2*/ 	.short	0x0101


	//----- nvinfo : EIATTR_VRC_CTA_INIT_COUNT
	.align		4
        /*00d4*/ 	.byte	0x02, 0x4a
	.zero		1
	.zero		1


	//----- nvinfo : EIATTR_EXIT_INSTR_OFFSETS
	.align		4
        /*00d8*/ 	.byte	0x04, 0x1c
        /*00da*/ 	.short	(.L_567 - .L_566)


	//   ....[0]....
.L_566:
        /*00dc*/ 	.word	0x00000010


	//----- nvinfo : EIATTR_MAX_THREADS
	.align		4
.L_567:
        /*00e0*/ 	.byte	0x04, 0x05
        /*00e2*/ 	.short	(.L_569 - .L_568)
.L_568:
        /*00e4*/ 	.word	0x00000140
        /*00e8*/ 	.word	0x00000001
        /*00ec*/ 	.word	0x00000001


	//----- nvinfo : EIATTR_CBANK_PARAM_SIZE
	.align		4
.L_569:
        /*00f0*/ 	.byte	0x03, 0x19
        /*00f2*/ 	.short	0x0060


	//----- nvinfo : EIATTR_PARAM_CBANK
	.align		4
        /*00f4*/ 	.byte	0x04, 0x0a
        /*00f6*/ 	.short	(.L_571 - .L_570)
	.align		4
.L_570:
        /*00f8*/ 	.word	index@(.nv.constant0._ZN13group_norm_v218gn_bwd_cuda_kernelI13__nv_bfloat16Li320ELi3ELi16ELi20ELi4096ELb1ELb1ELi16ELi320ELi320ELi4ELb1ELi1ELb0ELb0ELNS_15WgradSyncMethodE3ENS_16CompileConditionILi1000EEEEEvPT_S6_S6_PKS5_S8_S8_S8_PKfflPfPj)
        /*00fc*/ 	.short	0x0380
        /*00fe*/ 	.short	0x0060


	//----- nvinfo : EIATTR_SW_WAR
	.align		4
.L_571:
        /*0100*/ 	.byte	0x04, 0x36
        /*0102*/ 	.short	(.L_573 - .L_572)
.L_572:
        /*0104*/ 	.word	0x00000008
.L_573:


//--------------------- .nv.info._ZN13group_norm_v218gn_bwd_cuda_kernelI13__nv_bfloat16Li320ELi1ELi16ELi20ELi4096ELb1ELb1ELi32ELi320ELi320ELi4ELb1ELi1ELb0ELb0ELNS_15WgradSyncMethodE3ENS_16CompileConditionILi1000EEEEEvPT_S6_S6_PKS5_S8_S8_S8_PKfflPfPj --------------------------
	.section	.nv.info._ZN13group_norm_v218gn_bwd_cuda_kernelI13__nv_bfloat16Li320ELi1ELi16ELi20ELi4096ELb1ELb1ELi32ELi320ELi320ELi4ELb1ELi1ELb0ELb0ELNS_15WgradSyncMethodE3ENS_16CompileConditionILi1000EEEEEvPT_S6_S6_PKS5_S8_S8_S8_PKfflPfPj,"",@"SHT_CUDA_INFO"
	.sectionflags	@""
	.align	4


	//----- nvinfo : EIATTR_CUDA_API_VERSION
	.align		4
        /*0000*/ 	.byte	0x04, 0x37
        /*0002*/ 	.short	(.L_575 - .L_574)
.L_574:
        /*0004*/ 	.word	0x00000082


	//----- nvinfo : EIATTR_KPARAM_INFO
	.align		4
.L_575:
        /*0008*/ 	.byte	0x04, 0x17
        /*000a*/ 	.short	(.L_577 - .L_576)
.L_576:
        /*000c*/ 	.word	0x00000000
        /*0010*/ 	.short	0x000b
        /*0012*/ 	.short	0x0058
        /*0014*/ 	.byte	0x00, 0xf5, 0x21, 0x00


	//----- nvinfo : EIATTR_KPARAM_INFO
	.align		4
.L_577:
        /*0018*/ 	.byte	0x04, 0x17
        /*001a*/ 	.short	(.L_579 - .L_578)
.L_578:
        /*001c*/ 	.word	0x00000000
        /*0020*/ 	.short	0x000a
        /*0022*/ 	.short	0x0050
        /*0024*/ 	.byte	0x00, 0xf5, 0x21, 0x00


	//----- nvinfo : EIATTR_KPARAM_INFO
	.align		4
.L_579:
        /*0028*/ 	.byte	0x04, 0x17
        /*002a*/ 	.short	(.L_581 - .L_580)
.L_580:
        /*002c*/ 	.word	0x00000000
        /*0030*/ 	.short	0x0009
        /*0032*/ 	.short	0x0048
        /*0034*/ 	.byte	0x00, 0xf0, 0x21, 0x00


	//----- nvinfo : EIATTR_KPARAM_INFO
	.align		4
.L_581:
        /*0038*/ 	.byte	0x04, 0x17
        /*003a*/ 	.short	(.L_583 - .L_582)
.L_582:
        /*003c*/ 	.word	0x00000000
        /*0040*/ 	.short	0x0008
        /*0042*/ 	.short	0x0040
        /*0044*/ 	.byte	0x00, 0xf0, 0x11, 0x00


	//----- nvinfo : EIATTR_KPARAM_INFO
	.align		4
.L_583:
        /*0048*/ 	.byte	0x04, 0x17
        /*004a*/ 	.short	(.L_585 - .L_584)
.L_584:
        /*004c*/ 	.word	0x00000000
        /*0050*/ 	.short	0x0007
        /*0052*/ 	.short	0x0038
        /*0054*/ 	.byte	0x00, 0xf5, 0x21, 0x00


	//----- nvinfo : EIATTR_KPARAM_INFO
	.align		4
.L_585:
        /*0058*/ 	.byte	0x04, 0x17
        /*005a*/ 	.short	(.L_587 - .L_586)
.L_586:
        /*005c*/ 	.word	0x00000000
        /*0060*/ 	.short	0x0006
        /*0062*/ 	.short	0x0030
        /*0064*/ 	.byte	0x00, 0xf5, 0x21, 0x00


	//----- nvinfo : EIATTR_KPARAM_INFO
	.align		4
.L_587:
        /*0068*/ 	.byte	0x04, 0x17
        /*006a*/ 	.short	(.L_589 - .L_588)
.L_588:
        /*006c*/ 	.word	0x00000000
        /*0070*/ 	.short	0x0005
        /*0072*/ 	.short	0x0028
        /*0074*/ 	.byte	0x00, 0xf5, 0x21, 0x00


	//----- nvinfo : EIATTR_KPARAM_INFO
	.align		4
.L_589:
        /*0078*/ 	.byte	0x04, 0x17
        /*007a*/ 	.short	(.L_591 - .L_590)
.L_590:
        /*007c*/ 	.word	0x00000000
        /*0080*/ 	.short	0x0004
        /*0082*/ 	.short	0x0020
        /*0084*/ 	.byte	0x00, 0xf5, 0x21, 0x00


	//----- nvinfo : EIATTR_KPARAM_INFO
	.align		4
.L_591:
        /*0088*/ 	.byte	0x04, 0x17
        /*008a*/ 	.short	(.L_593 - .L_592)
.L_592:
        /*008c*/ 	.word	0x00000000
        /*0090*/ 	.short	0x0003
        /*0092*/ 	.short	0x0018
        /*0094*/ 	.byte	0x00, 0xf5, 0x21, 0x00


	//----- nvinfo : EIATTR_KPARAM_INFO
	.align		4
.L_593:
        /*0098*/ 	.byte	0x04, 0x17
        /*009a*/ 	.short	(.L_595 - .L_594)
.L_594:
        /*009c*/ 	.word	0x00000000
        /*00a0*/ 	.short	0x0002
        /*00a2*/ 	.short	0x0010
        /*00a4*/ 	.byte	0x00, 0xf5, 0x21, 0x00


	//----- nvinfo : EIATTR_KPARAM_INFO
	.align		4
.L_595:
        /*00a8*/ 	.byte	0x04, 0x17
        /*00aa*/ 	.short	(.L_597 - .L_596)
.L_596:
        /*00ac*/ 	.word	0x00000000
        /*00b0*/ 	.short	0x0001
        /*00b2*/ 	.short	0x0008
        /*00b4*/ 	.byte	0x00, 0xf5, 0x21, 0x00


	//----- nvinfo : EIATTR_KPARAM_INFO
	.align		4
.L_597:
        /*00b8*/ 	.byte	0x04, 0x17
        /*00ba*/ 	.short	(.L_599 - .L_598)
.L_598:
        /*00bc*/ 	.word	0x00000000
        /*00c0*/ 	.short	0x0000
        /*00c2*/ 	.short	0x0000
        /*00c4*/ 	.byte	0x00, 0xf5, 0x21, 0x00


	//----- nvinfo : EIATTR_SPARSE_MMA_MASK
	.align		4
.L_599:
        /*00c8*/ 	.byte	0x03, 0x50
        /*00ca*/ 	.short	0x0000


	//----- nvinfo : EIATTR_MAXREG_COUNT
	.align		4
        /*00cc*/ 	.byte	0x03, 0x1b
        /*00ce*/ 	.short	0x00a8


	//----- nvinfo : EIATTR_MERCURY_ISA_VERSION
	.align		4
        /*00d0*/ 	.byte	0x03, 0x5f
        /*00d2*/ 	.short	0x0101


	//----- nvinfo : EIATTR_VRC_CTA_INIT_COUNT
	.align		4
        /*00d4*/ 	.byte	0x02, 0x4a
	.zero		1
	.zero		1


	//----- nvinfo : EIATTR_EXIT_INSTR_OFFSETS
	.align		4
        /*00d8*/ 	.byte	0x04, 0x1c
        /*00da*/ 	.short	(.L_601 - .L_600)


	//   ....[0]....
.L_600:
        /*00dc*/ 	.word	0x00000010


	//----- nvinfo : EIATTR_MAX_THREADS
	.align		4
.L_601:
        /*00e0*/ 	.byte	0x04, 0x05
        /*00e2*/ 	.short	(.L_603 - .L_602)
.L_602:
        /*00e4*/ 	.word	0x00000140
        /*00e8*/ 	.word	0x00000001
        /*00ec*/ 	.word	0x00000001


	//----- nvinfo : EIATTR_CBANK_PARAM_SIZE
	.align		4
.L_603:
        /*00f0*/ 	.byte	0x03, 0x19
        /*00f2*/ 	.short	0x0060


	//----- nvinfo : EIATTR_PARAM_CBANK
	.align		4
        /*00f4*/ 	.byte	0x04, 0x0a
        /*00f6*/ 	.short	(.L_605 - .L_604)
	.align		4
.L_604:
        /*00f8*/ 	.word	index@(.nv.constant0._ZN13group_norm_v218gn_bwd_cuda_kernelI13__nv_bfloat16Li320ELi1ELi16ELi20ELi4096ELb1ELb1ELi32ELi320ELi320ELi4ELb1ELi1ELb0ELb0ELNS_15WgradSyncMethodE3ENS_16CompileConditionILi1000EEEEEvPT_S6_S6_PKS5_S8_S8_S8_PKfflPfPj)
        /*00fc*/ 	.short	0x0380
        /*00fe*/ 	.short	0x0060


	//----- nvinfo : EIATTR_SW_WAR
	.align		4
.L_605:
        /*0100*/ 	.byte	0x04, 0x36
        /*0102*/ 	.short	(.L_607 - .L_606)
.L_606:
        /*0104*/ 	.word	0x00000008
.L_607:


//--------------------- .nv.info._ZN13group_norm_v218gn_bwd_cuda_kernelI13__nv_bfloat16Li320ELi1ELi16ELi20ELi4096ELb1ELb1ELi64ELi320ELi320ELi4ELb1ELi2ELb0ELb0ELNS_15WgradSyncMethodE3ENS_16CompileConditionILi1000EEEEEvPT_S6_S6_PKS5_S8_S8_S8_PKfflPfPj --------------------------
	.section	.nv.info._ZN13group_norm_v218gn_bwd_cuda_kernelI13__nv_bfloat16Li320ELi1ELi16ELi20ELi4096ELb1ELb1ELi64ELi320ELi320ELi4ELb1ELi2ELb0ELb0ELNS_15WgradSyncMethodE3ENS_16CompileConditionILi1000EEEEEvPT_S6_S6_PKS5_S8_S8_S8_PKfflPfPj,"",@"SHT_CUDA_INFO"
	.sectionflags	@""
	.align	4


	//----- nvinfo : EIATTR_CUDA_API_VERSION
	.align		4
        /*0000*/ 	.byte	0x04, 0x37
        /*0002*/ 	.short	(.L_609 - .L_608)
.L_608:
        /*0004*/ 	.word	0x00000082


	//----- nvinfo : EIATTR_KPARAM_INFO
	.align		4
.L_609:
        /*0008*/ 	.byte	0x04, 0x17
        /*000a*/ 	.short	(.L_611 - .L_610)
.L_610:
        /*000c*/ 	.word	0x00000000
        /*0010*/ 	.short	0x000b
        /*0012*/ 	.short	0x0058
        /*0014*/ 	.byte	0x00, 0xf5, 0x21, 0x00


	//----- nvinfo : EIATTR_KPARAM_INFO
	.align		4
.L_611:
        /*0018*/ 	.byte	0x04, 0x17
        /*001a*/ 	.short	(.L_613 - .L_612)
.L_612:
        /*001c*/ 	.word	0x00000000
        /*0020*/ 	.short	0x000a
        /*0022*/ 	.short	0x0050
        /*0024*/ 	.byte	0x00, 0xf5, 0x21, 0x00


	//----- nvinfo : EIATTR_KPARAM_INFO
	.align		4
.L_613:
        /*0028*/ 	.byte	0x04, 0x17
        /*002a*/ 	.short	(.L_615 - .L_614)
.L_614:
        /*002c*/ 	.word	0x00000000
        /*0030*/ 	.short	0x0009
        /*0032*/ 	.short	0x0048
        /*0034*/ 	.byte	0x00, 0xf0, 0x21, 0x00


	//----- nvinfo : EIATTR_KPARAM_INFO
	.align		4
.L_615:
        /*0038*/ 	.byte	0x04, 0x17
        /*003a*/ 	.short	(.L_617 - .L_616)
.L_616:
        /*003c*/ 	.word	0x00000000
        /*0040*/ 	.short	0x0008
        /*0042*/ 	.short	0x0040
        /*0044*/ 	.byte	0x00, 0xf0, 0x11, 0x00


	//----- nvinfo : EIATTR_KPARAM_INFO
	.align		4
.L_617:
        /*0048*/ 	.byte	0x04, 0x17
        /*004a*/ 	.short	(.L_619 - .L_618)
.L_618:
        /*004c*/ 	.word	0x00000000
        /*0050*/ 	.short	0x0007
        /*0052*/ 	.short	0x0038
        /*0054*/ 	.byte	0x00, 0xf5, 0x21, 0x00


	//----- nvinfo : EIATTR_KPARAM_INFO
	.align		4
.L_619:
        /*0058*/ 	.byte	0x04, 0x17
        /*005a*/ 	.short	(.L_621 - .L_620)
.L_620:
        /*005c*/ 	.word	0x00000000
        /*0060*/ 	.short	0x0006
        /*0062*/ 	.short	0x0030
        /*0064*/ 	.byte	0x00, 0xf5, 0x21, 0x00


	//----- nvinfo : EIATTR_KPARAM_INFO
	.align		4
.L_621:
        /*0068*/ 	.byte	0x04, 0x17
        /*006a*/ 	.short	(.L_623 - .L_622)
.L_622:
        /*006c*/ 	.word	0x00000000
        /*0070*/ 	.short	0x0005
        /*0072*/ 	.short	0x0028
        /*0074*/ 	.byte	0x00, 0xf5, 0x21, 0x00


	//----- nvinfo : EIATTR_KPARAM_INFO
	.align		4
.L_623:
        /*0078*/ 	.byte	0x04, 0x17
        /*007a*/ 	.short	(.L_625 - .L_624)
.L_624:
        /*007c*/ 	.word	0x00000000
        /*0080*/ 	.short	0x0004
        /*0082*/ 	.short	0x0020
        /*0084*/ 	.byte	0x00, 0xf5, 0x21, 0x00


	//----- nvinfo : EIATTR_KPARAM_INFO
	.align		4
.L_625:
        /*0088*/ 	.byte	0x04, 0x17
        /*008a*/ 	.short	(.L_627 - .L_626)
.L_626:
        /*008c*/ 	.word	0x00000000
        /*0090*/ 	.short	0x0003
        /*0092*/ 	.short	0x0018
        /*0094*/ 	.byte	0x00, 0xf5, 0x21, 0x00


	//----- nvinfo : EIATTR_KPARAM_INFO
	.align		4
.L_627:
        /*0098*/ 	.byte	0x04, 0x17
        /*009a*/ 	.short	(.L_629 - .L_628)
.L_628:
        /*009c*/ 	.word	0x00000000
        /*00a0*/ 	.short	0x0002
        /*00a2*/ 	.short	0x0010
        /*00a4*/ 	.byte	0x00, 0xf5, 0x21, 0x00


	//----- nvinfo : EIATTR_KPARAM_INFO
	.align		4
.L_629:
        /*00a8*/ 	.byte	0x04, 0x17
        /*00aa*/ 	.short	(.L_631 - .L_630)
.L_630:
        /*00ac*/ 	.word	0x00000000
        /*00b0*/ 	.short	0x0001
        /*00b2*/ 	.short	0x0008
        /*00b4*/ 	.byte	0x00, 0xf5, 0x21, 0x00


	//----- nvinfo : EIATTR_KPARAM_INFO
	.align		4
.L_631:
        /*00b8*/ 	.byte	0x04, 0x17
        /*00ba*/ 	.short	(.L_633 - .L_632)
.L_632:
        /*00bc*/ 	.word	0x00000000
        /*00c0*/ 	.short	0x0000
        /*00c2*/ 	.short	0x0000
        /*00c4*/ 	.byte	0x00, 0xf5, 0x21, 0x00


	//----- nvinfo : EIATTR_SPARSE_MMA_MASK
	.align		4
.L_633:
        /*00c8*/ 	.byte	0x03, 0x50
        /*00ca*/ 	.short	0x0000


	//----- nvinfo : EIATTR_MAXREG_COUNT
	.align		4
        /*00cc*/ 	.byte	0x03, 0x1b
        /*00ce*/ 	.short	0x00a8


	//----- nvinfo : EIATTR_MERCURY_ISA_VERSION
	.align		4
        /*00d0*/ 	.byte	0x03, 0x5f
        /*00d2*/ 	.short	0x0101


	//----- nvinfo : EIATTR_VRC_CTA_INIT_COUNT
	.align		4
        /*00d4*/ 	.byte	0x02, 0x4a
	.zero		1
	.zero		1


	//----- nvinfo : EIATTR_EXIT_INSTR_OFFSETS
	.align		4
        /*00d8*/ 	.byte	0x04, 0x1c
        /*00da*/ 	.short	(.L_635 - .L_634)


	//   ....[0]....
.L_634:
        /*00dc*/ 	.word	0x00000010


	//----- nvinfo : EIATTR_MAX_THREADS
	.align		4
.L_635:
        /*00e0*/ 	.byte	0x04, 0x05
        /*00e2*/ 	.short	(.L_637 - .L_636)
.L_636:
        /*00e4*/ 	.word	0x00000140
        /*00e8*/ 	.word	0x00000001
        /*00ec*/ 	.word	0x00000001


	//----- nvinfo : EIATTR_CBANK_PARAM_SIZE
	.align		4
.L_637:
        /*00f0*/ 	.byte	0x03, 0x19
        /*00f2*/ 	.short	0x0060


	//----- nvinfo : EIATTR_PARAM_CBANK
	.align		4
        /*00f4*/ 	.byte	0x04, 0x0a
        /*00f6*/ 	.short	(.L_639 - .L_638)
	.align		4
.L_638:
        /*00f8*/ 	.word	index@(.nv.constant0._ZN13group_norm_v218gn_bwd_cuda_kernelI13__nv_bfloat16Li320ELi1ELi16ELi20ELi4096ELb1ELb1ELi64ELi320ELi320ELi4ELb1ELi2ELb0ELb0ELNS_15WgradSyncMethodE3ENS_16CompileConditionILi1000EEEEEvPT_S6_S6_PKS5_S8_S8_S8_PKfflPfPj)
        /*00fc*/ 	.short	0x0380
        /*00fe*/ 	.short	0x0060


	//----- nvinfo : EIATTR_SW_WAR
	.align		4
.L_639:
        /*0100*/ 	.byte	0x04, 0x36
        /*0102*/ 	.short	(.L_641 - .L_640)
.L_640:
        /*0104*/ 	.word	0x00000008
.L_641:


//--------------------- .nv.info._ZN13group_norm_v218gn_bwd_cuda_kernelI13__nv_bfloat16Li320ELi2ELi16ELi20ELi4096ELb1ELb1ELi32ELi320ELi320ELi4ELb1ELi2ELb0ELb0ELNS_15WgradSyncMethodE3ENS_16CompileConditionILi1000EEEEEvPT_S6_S6_PKS5_S8_S8_S8_PKfflPfPj --------------------------
	.section	.nv.info._ZN13group_norm_v218gn_bwd_cuda_kernelI13__nv_bfloat16Li320ELi2ELi16ELi20ELi4096ELb1ELb1ELi32ELi320ELi320ELi4ELb1ELi2ELb0ELb0ELNS_15WgradSyncMethodE3ENS_16CompileConditionILi1000EEEEEvPT_S6_S6_PKS5_S8_S8_S8_PKfflPfPj,"",@"SHT_CUDA_INFO"
	.sectionflags	@""
	.align	4


	//----- nvinfo : EIATTR_CUDA_API_VERSION
	.align		4
        /*0000*/ 	.byte	0x04, 0x37
        /*0002*/ 	.short	(.L_643 - .L_642)
.L_642:
        /*0004*/ 	.word	0x00000082


	//----- nvinfo : EIATTR_KPARAM_INFO
	.align		4
.L_643:
        /*0008*/ 	.byte	0x04, 0x17
        /*000a*/ 	.short	(.L_645 - .L_644)
.L_644:
        /*000c*/ 	.word	0x00000000
        /*0010*/ 	.short	0x000b
        /*0012*/ 	.short	0x0058
        /*0014*/ 	.byte	0x00, 0xf5, 0x21, 0x00


	//----- nvinfo : EIATTR_KPARAM_INFO
	.align		4
.L_645:
        /*0018*/ 	.byte	0x04, 0x17
        /*001a*/ 	.short	(.L_647 - .L_646)
.L_646:
        /*001c*/ 	.word	0x00000000
        /*0020*/ 	.short	0x000a
        /*0022*/ 	.short	0x0050
        /*0024*/ 	.byte	0x00, 0xf5, 0x21, 0x00


	//----- nvinfo : EIATTR_KPARAM_INFO
	.align		4
.L_647:
        /*0028*/ 	.byte	0x04, 0x17
        /*002a*/ 	.short	(.L_649 - .L_648)
.L_648:
        /*002c*/ 	.word	0x00000000
        /*0030*/ 	.short	0x0009
        /*0032*/ 	.short	0x0048
        /*0034*/ 	.byte	0x00, 0xf0, 0x21, 0x00


	//----- nvinfo : EIATTR_KPARAM_INFO
	.align		4
.L_649:
        /*0038*/ 	.byte	0x04, 0x17
        /*003a*/ 	.short	(.L_651 - .L_650)
.L_650:
        /*003c*/ 	.word	0x00000000
        /*0040*/ 	.short	0x0008
        /*0042*/ 	.short	0x0040
        /*0044*/ 	.byte	0x00, 0xf0, 0x11, 0x00


	//----- nvinfo : EIATTR_KPARAM_INFO
	.align		4
.L_651:
        /*0048*/ 	.byte	0x04, 0x17
        /*004a*/ 	.short	(.L_653 - .L_652)
.L_652:
        /*004c*/ 	.word	0x00000000
        /*0050*/ 	.short	0x0007
        /*0052*/ 	.short	0x0038
        /*0054*/ 	.byte	0x00, 0xf5, 0x21, 0x00


	//----- nvinfo : EIATTR_KPARAM_INFO
	.align		4
.L_653:
        /*0058*/ 	.byte	0x04, 0x17
        /*005a*/ 	.short	(.L_655 - .L_654)
.L_654:
        /*005c*/ 	.word	0x00000000
        /*0060*/ 	.short	0x0006
        /*0062*/ 	.short	0x0030
        /*0064*/ 	.byte	0x00, 0xf5, 0x21, 0x00


	//----- nvinfo : EIATTR_KPARAM_INFO
	.align		4
.L_655:
        /*0068*/ 	.byte	0x04, 0x17
        /*006a*/ 	.short	(.L_657 - .L_656)
.L_656:
        /*006c*/ 	.word	0x00000000
        /*0070*/ 	.short	0x0005
        /*0072*/ 	.short	0x0028
        /*0074*/ 	.byte	0x00, 0xf5, 0x21, 0x00


	//----- nvinfo : EIATTR_KPARAM_INFO
	.align		4
.L_657:
        /*0078*/ 	.byte	0x04, 0x17
        /*007a*/ 	.short	(.L_659 - .L_658)
.L_658:
        /*007c*/ 	.word	0x00000000
        /*0080*/ 	.short	0x0004
        /*0082*/ 	.short	0x0020
        /*0084*/ 	.byte	0x00, 0xf5, 0x21, 0x00


	//----- nvinfo : EIATTR_KPARAM_INFO
	.align		4
.L_659:
        /*0088*/ 	.byte	0x04, 0x17
        /*008a*/ 	.short	(.L_661 - .L_660)
.L_660:
        /*008c*/ 	.word	0x00000000
        /*0090*/ 	.short	0x0003
        /*0092*/ 	.short	0x0018
        /*0094*/ 	.byte	0x00, 0xf5, 0x21, 0x00


	//----- nvinfo : EIATTR_KPARAM_INFO
	.align		4
.L_661:
        /*0098*/ 	.byte	0x04, 0x17
        /*009a*/ 	.short	(.L_663 - .L_662)
.L_662:
        /*009c*/ 	.word	0x00000000
        /*00a0*/ 	.short	0x0002
        /*00a2*/ 	.short	0x0010
        /*00a4*/ 	.byte	0x00, 0xf5, 0x21, 0x00


	//----- nvinfo : EIATTR_KPARAM_INFO
	.align		4
.L_663:
        /*00a8*/ 	.byte	0x04, 0x17
        /*00aa*/ 	.short	(.L_665 - .L_664)
.L_664:
        /*00ac*/ 	.word	0x00000000
        /*00b0*/ 	.short	0x0001
        /*00b2*/ 	.short	0x0008
        /*00b4*/ 	.byte	0x00, 0xf5, 0x21, 0x00


	//----- nvinfo : EIATTR_KPARAM_INFO
	.align		4
.L_665:
        /*00b8*/ 	.byte	0x04, 0x17
        /*00ba*/ 	.short	(.L_667 - .L_666)
.L_666:
        /*00bc*/ 	.word	0x00000000
        /*00c0*/ 	.short	0x0000
        /*00c2*/ 	.short	0x0000
        /*00c4*/ 	.byte	0x00, 0xf5, 0x21, 0x00


	//----- nvinfo : EIATTR_SPARSE_MMA_MASK
	.align		4
.L_667:
        /*00c8*/ 	.byte	0x03, 0x50
        /*00ca*/ 	.short	0x0000


	//----- nvinfo : EIATTR_MAXREG_COUNT
	.align		4
        /*00cc*/ 	.byte	0x03, 0x1b
        /*00ce*/ 	.short	0x0060


	//----- nvinfo : EIATTR_MERCURY_ISA_VERSION
	.align		4
        /*00d0*/ 	.byte	0x03, 0x5f
        /*00d2*/ 	.short	0x0101


	//----- nvinfo : EIATTR_VRC_CTA_INIT_COUNT
	.align		4
        /*00d4*/ 	.byte	0x02, 0x4a
	.zero		1
	.zero		1


	//----- nvinfo : EIATTR_EXIT_INSTR_OFFSETS
	.align		4
        /*00d8*/ 	.byte	0x04, 0x1c
        /*00da*/ 	.short	(.L_669 - .L_668)


	//   ....[0]....
.L_668:
        /*00dc*/ 	.word	0x00000010


	//----- nvinfo : EIATTR_MAX_THREADS
	.align		4
.L_669:
        /*00e0*/ 	.byte	0x04, 0x05
        /*00e2*/ 	.short	(.L_671 - .L_670)
.L_670:
        /*00e4*/ 	.word	0x00000140
        /*00e8*/ 	.word	0x00000001
        /*00ec*/ 	.word	0x00000001


	//----- nvinfo : EIATTR_CBANK_PARAM_SIZE
	.align		4
.L_671:
        /*00f0*/ 	.byte	0x03, 0x19
        /*00f2*/ 	.short	0x0060


	//----- nvinfo : EIATTR_PARAM_CBANK
	.align		4
        /*00f4*/ 	.byte	0x04, 0x0a
        /*00f6*/ 	.short	(.L_673 - .L_672)
	.align		4
.L_672:
        /*00f8*/ 	.word	index@(.nv.constant0._ZN13group_norm_v218gn_bwd_cuda_kernelI13__nv_bfloat16Li320ELi2ELi16ELi20ELi4096ELb1ELb1ELi32ELi320ELi320ELi4ELb1ELi2ELb0ELb0ELNS_15WgradSyncMethodE3ENS_16CompileConditionILi1000EEEEEvPT_S6_S6_PKS5_S8_S8_S8_PKfflPfPj)
        /*00fc*/ 	.short	0x0380
        /*00fe*/ 	.short	0x0060


	//----- nvinfo : EIATTR_SW_WAR
	.align		4
.L_673:
        /*0100*/ 	.byte	0x04, 0x36
        /*0102*/ 	.short	(.L_675 - .L_674)
.L_674:
        /*0104*/ 	.word	0x00000008
.L_675:


//--------------------- .nv.info._ZN13group_norm_v218gn_bwd_cuda_kernelI13__nv_bfloat16Li320ELi3ELi16ELi20ELi4096ELb1ELb1ELi32ELi320ELi320ELi4ELb1ELi2ELb0ELb0ELNS_15WgradSyncMethodE3ENS_16CompileConditionILi1000EEEEEvPT_S6_S6_PKS5_S8_S8_S8_PKfflPfPj --------------------------
	.section	.nv.info._ZN13group_norm_v218gn_bwd_cuda_kernelI13__nv_bfloat16Li320ELi3ELi16ELi20ELi4096ELb1ELb1ELi32ELi320ELi320ELi4ELb1ELi2ELb0ELb0ELNS_15WgradSyncMethodE3ENS_16CompileConditionILi1000EEEEEvPT_S6_S6_PKS5_S8_S8_S8_PKfflPfPj,"",@"SHT_CUDA_INFO"
	.sectionflags	@""
	.align	4


	//----- nvinfo : EIATTR_CUDA_API_VERSION
	.align		4
        /*0000*/ 	.byte	0x04, 0x37
        /*0002*/ 	.short	(.L_677 - .L_676)
.L_676:
        /*0004*/ 	.word	0x00000082


	//----- nvinfo : EIATTR_KPARAM_INFO
	.align		4
.L_677:
        /*0008*/ 	.byte	0x04, 0x17
        /*000a*/ 	.short	(.L_679 - .L_678)
.L_678:
        /*000c*/ 	.word	0x00000000
        /*0010*/ 	.short	0x000b
        /*0012*/ 	.short	0x0058
        /*0014*/ 	.byte	0x00, 0xf5, 0x21, 0x00


	//----- nvinfo : EIATTR_KPARAM_INFO
	.align		4
.L_679:
        /*0018*/ 	.byte	0x04, 0x17
        /*001a*/ 	.short	(.L_681 - .L_680)
.L_680:
        /*001c*/ 	.word	0x00000000
        /*0020*/ 	.short	0x000a
        /*0022*/ 	.short	0x0050
        /*0024*/ 	.byte	0x00, 0xf5, 0x21, 0x00


	//----- nvinfo : EIATTR_KPARAM_INFO
	.align		4
.L_681:
        /*0028*/ 	.byte	0x04, 0x17
        /*002a*/ 	.short	(.L_683 - .L_682)
.L_682:
        /*002c*/ 	.word	0x00000000
        /*0030*/ 	.short	0x0009
        /*0032*/ 	.short	0x0048
        /*0034*/ 	.byte	0x00, 0xf0, 0x21, 0x00


	//----- nvinfo : EIATTR_KPARAM_INFO
	.align		4
.L_683:
        /*0038*/ 	.byte	0x04, 0x17
        /*003a*/ 	.short	(.L_685 - .L_684)
.L_684:
        /*003c*/ 	.word	0x00000000
        /*0040*/ 	.short	0x0008
        /*0042*/ 	.short	0x0040
        /*0044*/ 	.byte	0x00, 0xf0, 0x11, 0x00


	//----- nvinfo : EIATTR_KPARAM_INFO
	.align		4
.L_685:
        /*0048*/ 	.byte	0x04, 0x17
        /*004a*/ 	.short	(.L_687 - .L_686)
.L_686:
        /*004c*/ 	.word	0x00000000
        /*0050*/ 	.short	0x0007
        /*0052*/ 	.short	0x0038
        /*0054*/ 	.byte	0x00, 0xf5, 0x21, 0x00


	//----- nvinfo : EIATTR_KPARAM_INFO
	.align		4
.L_687:
        /*0058*/ 	.byte	0x04, 0x17
        /*005a*/ 	.short	(.L_689 - .L_688)
.L_688:
        /*005c*/ 	.word	0x00000000
        /*0060*/ 	.short	0x0006
        /*0062*/ 	.short	0x0030
        /*0064*/ 	.byte	0x00, 0xf5, 0x21, 0x00


	//----- nvinfo : EIATTR_KPARAM_INFO
	.align		4
.L_689:
        /*0068*/ 	.byte	0x04, 0x17
        /*006a*/ 	.short	(.L_691 - .L_690)
.L_690:
        /*006c*/ 	.word	0x00000000
        /*0070*/ 	.short	0x0005
        /*0072*/ 	.short	0x0028
        /*0074*/ 	.byte	0x00, 0xf5, 0x21, 0x00


	//----- nvinfo : EIATTR_KPARAM_INFO
	.align		4
.L_691:
        /*0078*/ 	.byte	0x04, 0x17
        /*007a*/ 	.short	(.L_693 - .L_692)
.L_692:
        /*007c*/ 	.word	0x00000000
        /*0080*/ 	.short	0x0004
        /*0082*/ 	.short	0x0020
        /*0084*/ 	.byte	0x00, 0xf5, 0x21, 0x00


	//----- nvinfo : EIATTR_KPARAM_INFO
	.align		4
.L_693:
        /*0088*/ 	.byte	0x04, 0x17
        /*008a*/ 	.short	(.L_695 - .L_694)
.L_694:
        /*008c*/ 	.word	0x00000000
        /*0090*/ 	.short	0x0003
        /*0092*/ 	.short	0x0018
        /*0094*/ 	.byte	0x00, 0xf5, 0x21, 0x00


	//----- nvinfo : EIATTR_KPARAM_INFO
	.align		4
.L_695:
        /*0098*/ 	.byte	0x04, 0x17
        /*009a*/ 	.short	(.L_697 - .L_696)
.L_696:
        /*009c*/ 	.word	0x00000000
        /*00a0*/ 	.short	0x0002
        /*00a2*/ 	.short	0x0010
        /*00a4*/ 	.byte	0x00, 0xf5, 0x21, 0x00


	//----- nvinfo : EIATTR_KPARAM_INFO
	.align		4
.L_697:
        /*00a8*/ 	.byte	0x04, 0x17
        /*00aa*/ 	.short	(.L_699 - .L_698)
.L_698:
        /*00ac*/ 	.word	0x00000000
        /*00b0*/ 	.short	0x0001
        /*00b2*/ 	.short	0x0008
        /*00b4*/ 	.byte	0x00, 0xf5, 0x21, 0x00


	//----- nvinfo : EIATTR_KPARAM_INFO
	.align		4
.L_699:
        /*00b8*/ 	.byte	0x04, 0x17
        /*00ba*/ 	.short	(.L_701 - .L_700)
.L_700:
        /*00bc*/ 	.word	0x00000000
        /*00c0*/ 	.short	0x0000
        /*00c2*/ 	.short	0x0000
        /*00c4*/ 	.byte	0x00, 0xf5, 0x21, 0x00


	//----- nvinfo : EIATTR_SPARSE_MMA_MASK
	.align		4
.L_701:
        /*00c8*/ 	.byte	0x03, 0x50
        /*00ca*/ 	.short	0x0000


	//----- nvinfo : EIATTR_MAXREG_COUNT
	.align		4
        /*00cc*/ 	.byte	0x03, 0x1b
        /*00ce*/ 	.short	0x0040


	//----- nvinfo : EIATTR_MERCURY_ISA_VERSION
	.align		4
        /*00d0*/ 	.byte	0x03, 0x5f
        /*00d2*/ 	.short	0x0101


	//----- nvinfo : EIATTR_VRC_CTA_INIT_COUNT
	.align		4
        /*00d4*/ 	.byte	0x02, 0x4a
	.zero		1
	.zero		1


	//----- nvinfo : EIATTR_EXIT_INSTR_OFFSETS
	.align		4
        /*00d8*/ 	.byte	0x04, 0x1c
        /*00da*/ 	.short	(.L_703 - .L_702)


	//   ....[0]....
.L_702:
        /*00dc*/ 	.word	0x00000010


	//----- nvinfo : EIATTR_MAX_THREADS
	.align		4
.L_703:
        /*00e0*/ 	.byte	0x04, 0x05
        /*00e2*/ 	.short	(.L_705 - .L_704)
.L_704:
        /*00e4*/ 	.word	0x00000140
        /*00e8*/ 	.word	0x00000001
        /*00ec*/ 	.word	0x00000001


	//----- nvinfo : EIATTR_CBANK_PARAM_SIZE
	.align		4
.L_705:
        /*00f0*/ 	.byte	0x03, 0x19
        /*00f2*/ 	.short	0x0060


	//----- nvinfo : EIATTR_PARAM_CBANK
	.align		4
        /*00f4*/ 	.byte	0x04, 0x0a
        /*00f6*/ 	.short	(.L_707 - .L_706)
	.align		4
.L_706:
        /*00f8*/ 	.word	index@(.nv.constant0._ZN13group_norm_v218gn_bwd_cuda_kernelI13__nv_bfloat16Li320ELi3ELi16ELi20ELi4096ELb1ELb1ELi32ELi320ELi320ELi4ELb1ELi2ELb0ELb0ELNS_15WgradSyncMethodE3ENS_16CompileConditionILi1000EEEEEvPT_S6_S6_PKS5_S8_S8_S8_PKfflPfPj)
        /*00fc*/ 	.short	0x0380
        /*00fe*/ 	.short	0x0060


	//----- nvinfo : EIATTR_SW_WAR
	.align		4
.L_707:
        /*0100*/ 	.byte	0x04, 0x36
        /*0102*/ 	.short	(.L_709 - .L_708)
.L_708:
        /*0104*/ 	.word	0x00000008
.L_709:


//--------------------- .nv.info._ZN13group_norm_v218gn_bwd_cuda_kernelI13__nv_bfloat16Li320ELi3ELi16ELi20ELi4096ELb1ELb1ELi32ELi320ELi320ELi4ELb1ELi3ELb0ELb0ELNS_15WgradSyncMethodE3ENS_16CompileConditionILi1000EEEEEvPT_S6_S6_PKS5_S8_S8_S8_PKfflPfPj --------------------------
	.section	.nv.info._ZN13group_norm_v218gn_bwd_cuda_kernelI13__nv_bfloat16Li320ELi3ELi16ELi20ELi4096ELb1ELb1ELi32ELi320ELi320ELi4ELb1ELi3ELb0ELb0ELNS_15WgradSyncMethodE3ENS_16CompileConditionILi1000EEEEEvPT_S6_S6_PKS5_S8_S8_S8_PKfflPfPj,"",@"SHT_CUDA_INFO"
	.sectionflags	@""
	.align	4


	//----- nvinfo : EIATTR_CUDA_API_VERSION
	.align		4
        /*0000*/ 	.byte	0x04, 0x37
        /*0002*/ 	.short	(.L_711 - .L_710)
.L_710:
        /*0004*/ 	.word	0x00000082


	//----- nvinfo : EIATTR_KPARAM_INFO
	.align		4
.L_711:
        /*0008*/ 	.byte	0x04, 0x17
        /*000a*/ 	.short	(.L_713 - .L_712)
.L_712:
        /*000c*/ 	.word	0x00000000
        /*0010*/ 	.short	0x000b
        /*0012*/ 	.short	0x0058
        /*0014*/ 	.byte	0x00, 0xf5, 0x21, 0x00


	//----- nvinfo : EIATTR_KPARAM_INFO
	.align		4
.L_713:
        /*0018*/ 	.byte	0x04, 0x17
        /*001a*/ 	.short	(.L_715 - .L_714)
.L_714:
        /*001c*/ 	.word	0x00000000
        /*0020*/ 	.short	0x000a
        /*0022*/ 	.short	0x0050
        /*0024*/ 	.byte	0x00, 0xf5, 0x21, 0x00


	//----- nvinfo : EIATTR_KPARAM_INFO
	.align		4
.L_715:
        /*0028*/ 	.byte	0x04, 0x17
        /*002a*/ 	.short	(.L_717 - .L_716)
.L_716:
        /*002c*/ 	.word	0x00000000
        /*0030*/ 	.short	0x0009
        /*0032*/ 	.short	0x0048
        /*0034*/ 	.byte	0x00, 0xf0, 0x21, 0x00


	//----- nvinfo : EIATTR_KPARAM_INFO
	.align		4
.L_717:
        /*0038*/ 	.byte	0x04, 0x17
        /*003a*/ 	.short	(.L_719 - .L_718)
.L_718:
        /*003c*/ 	.word	0x00000000
        /*0040*/ 	.short	0x0008
        /*0042*/ 	.short	0x0040
        /*0044*/ 	.byte	0x00, 0xf0, 0x11, 0x00


	//----- nvinfo : EIATTR_KPARAM_INFO
	.align		4
.L_719:
        /*0048*/ 	.byte	0x04, 0x17
        /*004a*/ 	.short	(.L_721 - .L_720)
.L_720:
        /*004c*/ 	.word	0x00000000
        /*0050*/ 	.short	0x0007
        /*0052*/ 	.short	0x0038
        /*0054*/ 	.byte	0x00, 0xf5, 0x21, 0x00


	//----- nvinfo : EIATTR_KPARAM_INFO
	.align		4
.L_721:
        /*0058*/ 	.byte	0x04, 0x17
        /*005a*/ 	.short	(.L_723 - .L_722)
.L_722:
        /*005c*/ 	.word	0x00000000
        /*0060*/ 	.short	0x0006
        /*0062*/ 	.short	0x0030
        /*0064*/ 	.byte	0x00, 0xf5, 0x21, 0x00


	//----- nvinfo : EIATTR_KPARAM_INFO
	.align		4
.L_723:
        /*0068*/ 	.byte	0x04, 0x17
        /*006a*/ 	.short	(.L_725 - .L_724)
.L_724:
        /*006c*/ 	.word	0x00000000
        /*0070*/ 	.short	0x0005
        /*0072*/ 	.short	0x0028
        /*0074*/ 	.byte	0x00, 0xf5, 0x21, 0x00


	//----- nvinfo : EIATTR_KPARAM_INFO
	.align		4
.L_725:
        /*0078*/ 	.byte	0x04, 0x17
        /*007a*/ 	.short	(.L_727 - .L_726)
.L_726:
        /*007c*/ 	.word	0x00000000
        /*0080*/ 	.short	0x0004
        /*0082*/ 	.short	0x0020
        /*0084*/ 	.byte	0x00, 0xf5, 0x21, 0x00


	//----- nvinfo : EIATTR_KPARAM_INFO
	.align		4
.L_727:
        /*0088*/ 	.byte	0x04, 0x17
        /*008a*/ 	.short	(.L_729 - .L_728)
.L_728:
        /*008c*/ 	.word	0x00000000
        /*0090*/ 	.short	0x0003
        /*0092*/ 	.short	0x0018
        /*0094*/ 	.byte	0x00, 0xf5, 0x21, 0x00


	//----- nvinfo : EIATTR_KPARAM_INFO
	.align		4
.L_729:
        /*0098*/ 	.byte	0x04, 0x17
        /*009a*/ 	.short	(.L_731 - .L_730)
.L_730:
        /*009c*/ 	.word	0x00000000
        /*00a0*/ 	.short	0x0002
        /*00a2*/ 	.short	0x0010
        /*00a4*/ 	.byte	0x00, 0xf5, 0x21, 0x00


	//----- nvinfo : EIATTR_KPARAM_INFO
	.align		4
.L_731:
        /*00a8*/ 	.byte	0x04, 0x17
        /*00aa*/ 	.short	(.L_733 - .L_732)
.L_732:
        /*00ac*/ 	.word	0x00000000
        /*00b0*/ 	.short	0x0001
        /*00b2*/ 	.short	0x0008
        /*00b4*/ 	.byte	0x00, 0xf5, 0x21, 0x00


	//----- nvinfo : EIATTR_KPARAM_INFO
	.align		4
.L_733:
        /*00b8*/ 	.byte	0x04, 0x17
        /*00ba*/ 	.short	(.L_735 - .L_734)
.L_734:
        /*00bc*/ 	.word	0x00000000
        /*00c0*/ 	.short	0x0000
        /*00c2*/ 	.short	0x0000
        /*00c4*/ 	.byte	0x00, 0xf5, 0x21, 0x00


	//----- nvinfo : EIATTR_SPARSE_MMA_MASK
	.align		4
.L_735:
        /*00c8*/ 	.byte	0x03, 0x50
        /*00ca*/ 	.short	0x0000


	//----- nvinfo : EIATTR_MAXREG_COUNT
	.align		4
        /*00cc*/ 	.byte	0x03, 0x1b
        /*00ce*/ 	.short	0x0040


	//----- nvinfo : EIATTR_MERCURY_ISA_VERSION
	.align		4
        /*00d0*/ 	.byte	0x03, 0x5f
        /*00d2*/ 	.short	0x0101


	//----- nvinfo : EIATTR_VRC_CTA_INIT_COUNT
	.align		4
        /*00d4*/ 	.byte	0x02, 0x4a
	.zero		1
	.zero		1


	//----- nvinfo : EIATTR_EXIT_INSTR_OFFSETS
	.align		4
        /*00d8*/ 	.byte	0x04, 0x1c
        /*00da*/ 	.short	(.L_737 - .L_736)


	//   ....[0]....
.L_736:
        /*00dc*/ 	.word	0x00000010


	//----- nvinfo : EIATTR_MAX_THREADS
	.align		4
.L_737:
        /*00e0*/ 	.byte	0x04, 0x05
        /*00e2*/ 	.short	(.L_739 - .L_738)
.L_738:
        /*00e4*/ 	.word	0x00000140
        /*00e8*/ 	.word	0x00000001
        /*00ec*/ 	.word	0x00000001


	//----- nvinfo : EIATTR_CBANK_PARAM_SIZE
	.align		4
.L_739:
        /*00f0*/ 	.byte	0x03, 0x19
        /*00f2*/ 	.short	0x0060


	//----- nvinfo : EIATTR_PARAM_CBANK
	.align		4
        /*00f4*/ 	.byte	0x04, 0x0a
        /*00f6*/ 	.short	(.L_741 - .L_740)
	.align		4
.L_740:
        /*00f8*/ 	.word	index@(.nv.constant0._ZN13group_norm_v218gn_bwd_cuda_kernelI13__nv_bfloat16Li320ELi3ELi16ELi20ELi4096ELb1ELb1ELi32ELi320ELi320ELi4ELb1ELi3ELb0ELb0ELNS_15WgradSyncMethodE3ENS_16CompileConditionILi1000EEEEEvPT_S6_S6_PKS5_S8_S8_S8_PKfflPfPj)
        /*00fc*/ 	.short	0x0380
        /*00fe*/ 	.short	0x0060


	//----- nvinfo : EIATTR_SW_WAR
	.align		4
.L_741:
        /*0100*/ 	.byte	0x04, 0x36
        /*0102*/ 	.short	(.L_743 - .L_742)
.L_742:
        /*0104*/ 	.word	0x00000008
.L_743:


//--------------------- .nv.info._ZN13group_norm_v214gn_cuda_kernelI13__nv_bfloat16Li320ELi3ELi32ELi10ELi4096ELb0ELi16ELi320ELi320ELi4ELb1ELi1ELb0ELb0ENS_16CompileConditionILi1000EEEEEvPT_PKS4_S7_S7_flPfS8_Pj --------------------------
	.section	.nv.info._ZN13group_norm_v214gn_cuda_kernelI13__nv_bfloat16Li320ELi3ELi32ELi10ELi4096ELb0ELi16ELi320ELi320ELi4ELb1ELi1ELb0ELb0ENS_16CompileConditionILi1000EEEEEvPT_PKS4_S7_S7_flPfS8_Pj,"",@"SHT_CUDA_INFO"
	.sectionflags	@""
	.align	4


	//----- nvinfo : EIATTR_CUDA_API_VERSION
	.align		4
        /*0000*/ 	.byte	0x04, 0x37
        /*0002*/ 	.short	(.L_745 - .L_744)
.L_744:
        /*0004*/ 	.word	0x00000082


	//----- nvinfo : EIATTR_KPARAM_INFO
	.align		4
.L_745:
        /*0008*/ 	.byte	0x04, 0x17
        /*000a*/ 	.short	(.L_747 - .L_746)
.L_746:
        /*000c*/ 	.word	0x00000000
        /*0010*/ 	.short	0x0008
        /*0012*/ 	.short	0x0040
        /*0014*/ 	.byte	0x00, 0xf5, 0x21, 0x00


	//----- nvinfo : EIATTR_KPARAM_INFO
	.align		4
.L_747:
        /*0018*/ 	.byte	0x04, 0x17
        /*001a*/ 	.short	(.L_749 - .L_748)
.L_748:
        /*001c*/ 	.word	0x00000000
        /*0020*/ 	.short	0x0007
        /*0022*/ 	.short	0x0038
        /*0024*/ 	.byte	0x00, 0xf5, 0x21, 0x00


	//----- nvinfo : EIATTR_KPARAM_INFO
	.align		4
.L_749:
        /*0028*/ 	.byte	0x04, 0x17
        /*002a*/ 	.short	(.L_751 - .L_750)
.L_750:
        /*002c*/ 	.word	0x00000000
        /*0030*/ 	.short	0x0006
        /*0032*/ 	.short	0x0030
        /*0034*/ 	.byte	0x00, 0xf5, 0x21, 0x00


	//----- nvinfo : EIATTR_KPARAM_INFO
	.align		4
.L_751:
        /*0038*/ 	.byte	0x04, 0x17
        /*003a*/ 	.short	(.L_753 - .L_752)
.L_752:
        /*003c*/ 	.word	0x00000000
        /*0040*/ 	.short	0x0005
        /*0042*/ 	.short	0x0028
        /*0044*/ 	.byte	0x00, 0xf0, 0x21, 0x00


	//----- nvinfo : EIATTR_KPARAM_INFO
	.align		4
.L_753:
        /*0048*/ 	.byte	0x04, 0x17
        /*004a*/ 	.short	(.L_755 - .L_754)
.L_754:
        /*004c*/ 	.word	0x00000000
        /*0050*/ 	.short	0x0004
        /*0052*/ 	.short	0x0020
        /*0054*/ 	.byte	0x00, 0xf0, 0x11, 0x00


	//----- nvinfo : EIATTR_KPARAM_INFO
	.align		4
.L_755:
        /*0058*/ 	.byte	0x04, 0x17
        /*005a*/ 	.short	(.L_757 - .L_756)
.L_756:
        /*005c*/ 	.word	0x00000000
        /*0060*/ 	.short	0x0003
        /*0062*/ 	.short	0x0018
        /*0064*/ 	.byte	0x00, 0xf5, 0x21, 0x00


	//----- nvinfo : EIATTR_KPARAM_INFO
	.align		4
.L_757:
        /*0068*/ 	.byte	0x04, 0x17
        /*006a*/ 	.short	(.L_759 - .L_758)
.L_758:
        /*006c*/ 	.word	0x00000000
        /*0070*/ 	.short	0x0002
        /*0072*/ 	.short	0x0010
        /*0074*/ 	.byte	0x00, 0xf5, 0x21, 0x00


	//----- nvinfo : EIATTR_KPARAM_INFO
	.align		4
.L_759:
        /*0078*/ 	.byte	0x04, 0x17
        /*007a*/ 	.short	(.L_761 - .L_760)
.L_760:
        /*007c*/ 	.word	0x00000000
        /*0080*/ 	.short	0x0001
        /*0082*/ 	.short	0x0008
        /*0084*/ 	.byte	0x00, 0xf5, 0x21, 0x00


	//----- nvinfo : EIATTR_KPARAM_INFO
	.align		4
.L_761:
        /*0088*/ 	.byte	0x04, 0x17
        /*008a*/ 	.short	(.L_763 - .L_762)
.L_762:
        /*008c*/ 	.word	0x00000000
        /*0090*/ 	.short	0x0000
        /*0092*/ 	.short	0x0000
        /*0094*/ 	.byte	0x00, 0xf5, 0x21, 0x00


	//----- nvinfo : EIATTR_SPARSE_MMA_MASK
	.align		4
.L_763:
        /*0098*/ 	.byte	0x03, 0x50
        /*009a*/ 	.short	0x0000


	//----- nvinfo : EIATTR_MAXREG_COUNT
	.align		4
        /*009c*/ 	.byte	0x03, 0x1b
        /*009e*/ 	.short	0x0040


	//----- nvinfo : EIATTR_MERCURY_ISA_VERSION
	.align		4
        /*00a0*/ 	.byte	0x03, 0x5f
        /*00a2*/ 	.short	0x0101


	//----- nvinfo : EIATTR_VRC_CTA_INIT_COUNT
	.align		4
        /*00a4*/ 	.byte	0x02, 0x4a
	.zero		1
	.zero		1


	//----- nvinfo : EIATTR_EXIT_INSTR_OFFSETS
	.align		4
        /*00a8*/ 	.byte	0x04, 0x1c
        /*00aa*/ 	.short	(.L_765 - .L_764)


	//   ....[0]....
.L_764:
        /*00ac*/ 	.word	0x00000010


	//----- nvinfo : EIATTR_MAX_THREADS
	.align		4
.L_765:
        /*00b0*/ 	.byte	0x04, 0x05
        /*00b2*/ 	.short	(.L_767 - .L_766)
.L_766:
        /*00b4*/ 	.word	0x00000140
        /*00b8*/ 	.word	0x00000001
        /*00bc*/ 	.word	0x00000001


	//----- nvinfo : EIATTR_CBANK_PARAM_SIZE
	.align		4
.L_767:
        /*00c0*/ 	.byte	0x03, 0x19
        /*00c2*/ 	.short	0x0048


	//----- nvinfo : EIATTR_PARAM_CBANK
	.align		4
        /*00c4*/ 	.byte	0x04, 0x0a
        /*00c6*/ 	.short	(.L_769 - .L_768)
	.align		4
.L_768:
        /*00c8*/ 	.word	index@(.nv.constant0._ZN13group_norm_v214gn_cuda_kernelI13__nv_bfloat16Li320ELi3ELi32ELi10ELi4096ELb0ELi16ELi320ELi320ELi4ELb1ELi1ELb0ELb0ENS_16CompileConditionILi1000EEEEEvPT_PKS4_S7_S7_flPfS8_Pj)
        /*00cc*/ 	.short	0x0380
        /*00ce*/ 	.short	0x0048


	//----- nvinfo : EIATTR_SW_WAR
	.align		4
.L_769:
        /*00d0*/ 	.byte	0x04, 0x36
        /*00d2*/ 	.short	(.L_771 - .L_770)
.L_770:
        /*00d4*/ 	.word	0x00000008
.L_771:


//--------------------- .nv.info._ZN13group_norm_v214gn_cuda_kernelI13__nv_bfloat16Li320ELi1ELi32ELi10ELi4096ELb0ELi32ELi320ELi320ELi4ELb1ELi1ELb0ELb0ENS_16CompileConditionILi1000EEEEEvPT_PKS4_S7_S7_flPfS8_Pj --------------------------
	.section	.nv.info._ZN13group_norm_v214gn_cuda_kernelI13__nv_bfloat16Li320ELi1ELi32ELi10ELi4096ELb0ELi32ELi320ELi320ELi4ELb1ELi1ELb0ELb0ENS_16CompileConditionILi1000EEEEEvPT_PKS4_S7_S7_flPfS8_Pj,"",@"SHT_CUDA_INFO"
	.sectionflags	@""
	.align	4


	//----- nvinfo : EIATTR_CUDA_API_VERSION
	.align		4
        /*0000*/ 	.byte	0x04, 0x37
        /*0002*/ 	.short	(.L_773 - .L_772)
.L_772:
        /*0004*/ 	.word	0x00000082


	//----- nvinfo : EIATTR_KPARAM_INFO
	.align		4
.L_773:
        /*0008*/ 	.byte	0x04, 0x17
        /*000a*/ 	.short	(.L_775 - .L_774)
.L_774:
        /*000c*/ 	.word	0x00000000
        /*0010*/ 	.short	0x0008
        /*0012*/ 	.short	0x0040
        /*0014*/ 	.byte	0x00, 0xf5, 0x21, 0x00


	//----- nvinfo : EIATTR_KPARAM_INFO
	.align		4
.L_775:
        /*0018*/ 	.byte	0x04, 0x17
        /*001a*/ 	.short	(.L_777 - .L_776)
.L_776:
        /*001c*/ 	.word	0x00000000
        /*0020*/ 	.short	0x0007
        /*0022*/ 	.short	0x0038
        /*0024*/ 	.byte	0x00, 0xf5, 0x21, 0x00


	//----- nvinfo : EIATTR_KPARAM_INFO
	.align		4
.L_777:
        /*0028*/ 	.byte	0x04, 0x17
        /*002a*/ 	.short	(.L_779 - .L_778)
.L_778:
        /*002c*/ 	.word	0x00000000
        /*0030*/ 	.short	0x0006
        /*0032*/ 	.short	0x0030
        /*0034*/ 	.byte	0x00, 0xf5, 0x21, 0x00


	//----- nvinfo : EIATTR_KPARAM_INFO
	.align		4
.L_779:
        /*0038*/ 	.byte	0x04, 0x17
        /*003a*/ 	.short	(.L_781 - .L_780)
.L_780:
        /*003c*/ 	.word	0x00000000
        /*0040*/ 	.short	0x0005
        /*0042*/ 	.short	0x0028
        /*0044*/ 	.byte	0x00, 0xf0, 0x21, 0x00


	//----- nvinfo : EIATTR_KPARAM_INFO
	.align		4
.L_781:
        /*0048*/ 	.byte	0x04, 0x17
        /*004a*/ 	.short	(.L_783 - .L_782)
.L_782:
        /*004c*/ 	.word	0x00000000
        /*0050*/ 	.short	0x0004
        /*0052*/ 	.short	0x0020
        /*0054*/ 	.byte	0x00, 0xf0, 0x11, 0x00


	//----- nvinfo : EIATTR_KPARAM_INFO
	.align		4
.L_783:
        /*0058*/ 	.byte	0x04, 0x17
        /*005a*/ 	.short	(.L_785 - .L_784)
.L_784:
        /*005c*/ 	.word	0x00000000
        /*0060*/ 	.short	0x0003
        /*0062*/ 	.short	0x0018
        /*0064*/ 	.byte	0x00, 0xf5, 0x21, 0x00


	//----- nvinfo : EIATTR_KPARAM_INFO
	.align		4
.L_785:
        /*0068*/ 	.byte	0x04, 0x17
        /*006a*/ 	.short	(.L_787 - .L_786)
.L_786:
        /*006c*/ 	.word	0x00000000
        /*0070*/ 	.short	0x0002
        /*0072*/ 	.short	0x0010
        /*0074*/ 	.byte	0x00, 0xf5, 0x21, 0x00


	//----- nvinfo : EIATTR_KPARAM_INFO
	.align		4
.L_787:
        /*0078*/ 	.byte	0x04, 0x17
        /*007a*/ 	.short	(.L_789 - .L_788)
.L_788:
        /*007c*/ 	.word	0x00000000
        /*0080*/ 	.short	0x0001
        /*0082*/ 	.short	0x0008
        /*0084*/ 	.byte	0x00, 0xf5, 0x21, 0x00


	//----- nvinfo : EIATTR_KPARAM_INFO
	.align		4
.L_789:
        /*0088*/ 	.byte	0x04, 0x17
        /*008a*/ 	.short	(.L_791 - .L_790)
.L_790:
        /*008c*/ 	.word	0x00000000
        /*0090*/ 	.short	0x0000
        /*0092*/ 	.short	0x0000
        /*0094*/ 	.byte	0x00, 0xf5, 0x21, 0x00


	//----- nvinfo : EIATTR_SPARSE_MMA_MASK
	.align		4
.L_791:
        /*0098*/ 	.byte	0x03, 0x50
        /*009a*/ 	.short	0x0000


	//----- nvinfo : EIATTR_MAXREG_COUNT
	.align		4
        /*009c*/ 	.byte	0x03, 0x1b
        /*009e*/ 	.short	0x00a8


	//----- nvinfo : EIATTR_MERCURY_ISA_VERSION
	.align		4
        /*00a0*/ 	.byte	0x03, 0x5f
        /*00a2*/ 	.short	0x0101


	//----- nvinfo : EIATTR_VRC_CTA_INIT_COUNT
	.align		4
        /*00a4*/ 	.byte	0x02, 0x4a
	.zero		1
	.zero		1


	//----- nvinfo : EIATTR_EXIT_INSTR_OFFSETS
	.align		4
        /*00a8*/ 	.byte	0x04, 0x1c
        /*00aa*/ 	.short	(.L_793 - .L_792)


	//   ....[0]....
.L_792:
        /*00ac*/ 	.word	0x00000010


	//----- nvinfo : EIATTR_MAX_THREADS
	.align		4
.L_793:
        /*00b0*/ 	.byte	0x04, 0x05
        /*00b2*/ 	.short	(.L_795 - .L_794)
.L_794:
        /*00b4*/ 	.word	0x00000140
        /*00b8*/ 	.word	0x00000001
        /*00bc*/ 	.word	0x00000001


	//----- nvinfo : EIATTR_CBANK_PARAM_SIZE
	.align		4
.L_795:
        /*00c0*/ 	.byte	0x03, 0x19
        /*00c2*/ 	.short	0x0048


	//----- nvinfo : EIATTR_PARAM_CBANK
	.align		4
        /*00c4*/ 	.byte	0x04, 0x0a
        /*00c6*/ 	.short	(.L_797 - .L_796)
	.align		4
.L_796:
        /*00c8*/ 	.word	index@(.nv.constant0._ZN13group_norm_v214gn_cuda_kernelI13__nv_bfloat16Li320ELi1ELi32ELi10ELi4096ELb0ELi32ELi320ELi320ELi4ELb1ELi1ELb0ELb0ENS_16CompileConditionILi1000EEEEEvPT_PKS4_S7_S7_flPfS8_Pj)
        /*00cc*/ 	.short	0x0380
        /*00ce*/ 	.short	0x0048


	//----- nvinfo : EIATTR_SW_WAR
	.align		4
.L_797:
        /*00d0*/ 	.byte	0x04, 0x36
        /*00d2*/ 	.short	(.L_799 - .L_798)
.L_798:
        /*00d4*/ 	.word	0x00000008
.L_799:


//--------------------- .nv.info._ZN13group_norm_v214gn_cuda_kernelI13__nv_bfloat16Li320ELi3ELi32ELi10ELi4096ELb0ELi32ELi320ELi320ELi4ELb1ELi2ELb0ELb0ENS_16CompileConditionILi1000EEEEEvPT_PKS4_S7_S7_flPfS8_Pj --------------------------
	.section	.nv.info._ZN13group_norm_v214gn_cuda_kernelI13__nv_bfloat16Li320ELi3ELi32ELi10ELi4096ELb0ELi32ELi320ELi320ELi4ELb1ELi2ELb0ELb0ENS_16CompileConditionILi1000EEEEEvPT_PKS4_S7_S7_flPfS8_Pj,"",@"SHT_CUDA_INFO"
	.sectionflags	@""
	.align	4


	//----- nvinfo : EIATTR_CUDA_API_VERSION
	.align		4
        /*0000*/ 	.byte	0x04, 0x37
        /*0002*/ 	.short	(.L_801 - .L_800)
.L_800:
        /*0004*/ 	.word	0x00000082


	//----- nvinfo : EIATTR_KPARAM_INFO
	.align		4
.L_801:
        /*0008*/ 	.byte	0x04, 0x17
        /*000a*/ 	.short	(.L_803 - .L_802)
.L_802:
        /*000c*/ 	.word	0x00000000
        /*0010*/ 	.short	0x0008
        /*0012*/ 	.short	0x0040
        /*0014*/ 	.byte	0x00, 0xf5, 0x21, 0x00


	//----- nvinfo : EIATTR_KPARAM_INFO
	.align		4
.L_803:
        /*0018*/ 	.byte	0x04, 0x17
        /*001a*/ 	.short	(.L_805 - .L_804)
.L_804:
        /*001c*/ 	.word	0x00000000
        /*0020*/ 	.short	0x0007
        /*0022*/ 	.short	0x0038
        /*0024*/ 	.byte	0x00, 0xf5, 0x21, 0x00


	//----- nvinfo : EIATTR_KPARAM_INFO
	.align		4
.L_805:
        /*0028*/ 	.byte	0x04, 0x17
        /*002a*/ 	.short	(.L_807 - .L_806)
.L_806:
        /*002c*/ 	.word	0x00000000
        /*0030*/ 	.short	0x0006
        /*0032*/ 	.short	0x0030
        /*0034*/ 	.byte	0x00, 0xf5, 0x21, 0x00


	//----- nvinfo : EIATTR_KPARAM_INFO
	.align		4
.L_807:
        /*0038*/ 	.byte	0x04, 0x17
        /*003a*/ 	.short	(.L_809 - .L_808)
.L_808:
        /*003c*/ 	.word	0x00000000
        /*0040*/ 	.short	0x0005
        /*0042*/ 	.short	0x0028
        /*0044*/ 	.byte	0x00, 0xf0, 0x21, 0x00


	//----- nvinfo : EIATTR_KPARAM_INFO
	.align		4
.L_809:
        /*0048*/ 	.byte	0x04, 0x17
        /*004a*/ 	.short	(.L_811 - .L_810)
.L_810:
        /*004c*/ 	.word	0x00000000
        /*0050*/ 	.short	0x0004
        /*0052*/ 	.short	0x0020
        /*0054*/ 	.byte	0x00, 0xf0, 0x11, 0x00


	//----- nvinfo : EIATTR_KPARAM_INFO
	.align		4
.L_811:
        /*0058*/ 	.byte	0x04, 0x17
        /*005a*/ 	.short	(.L_813 - .L_812)
.L_812:
        /*005c*/ 	.word	0x00000000
        /*0060*/ 	.short	0x0003
        /*0062*/ 	.short	0x0018
        /*0064*/ 	.byte	0x00, 0xf5, 0x21, 0x00


	//----- nvinfo : EIATTR_KPARAM_INFO
	.align		4
.L_813:
        /*0068*/ 	.byte	0x04, 0x17
        /*006a*/ 	.short	(.L_815 - .L_814)
.L_814:
        /*006c*/ 	.word	0x00000000
        /*0070*/ 	.short	0x0002
        /*0072*/ 	.short	0x0010
        /*0074*/ 	.byte	0x00, 0xf5, 0x21, 0x00


	//----- nvinfo : EIATTR_KPARAM_INFO
	.align		4
.L_815:
        /*0078*/ 	.byte	0x04, 0x17
        /*007a*/ 	.short	(.L_817 - .L_816)
.L_816:
        /*007c*/ 	.word	0x00000000
        /*0080*/ 	.short	0x0001
        /*0082*/ 	.short	0x0008
        /*0084*/ 	.byte	0x00, 0xf5, 0x21, 0x00


	//----- nvinfo : EIATTR_KPARAM_INFO
	.align		4
.L_817:
        /*0088*/ 	.byte	0x04, 0x17
        /*008a*/ 	.short	(.L_819 - .L_818)
.L_818:
        /*008c*/ 	.word	0x00000000
        /*0090*/ 	.short	0x0000
        /*0092*/ 	.short	0x0000
        /*0094*/ 	.byte	0x00, 0xf5, 0x21, 0x00


	//----- nvinfo : EIATTR_SPARSE_MMA_MASK
	.align		4
.L_819:
        /*0098*/ 	.byte	0x03, 0x50
        /*009a*/ 	.short	0x0000


	//----- nvinfo : EIATTR_MAXREG_COUNT
	.align		4
        /*009c*/ 	.byte	0x03, 0x1b
        /*009e*/ 	.short	0x0040


	//----- nvinfo : EIATTR_MERCURY_ISA_VERSION
	.align		4
        /*00a0*/ 	.byte	0x03, 0x5f
        /*00a2*/ 	.short	0x0101


	//----- nvinfo : EIATTR_VRC_CTA_INIT_COUNT
	.align		4
        /*00a4*/ 	.byte	0x02, 0x4a
	.zero		1
	.zero		1


	//----- nvinfo : EIATTR_EXIT_INSTR_OFFSETS
	.align		4
        /*00a8*/ 	.byte	0x04, 0x1c
        /*00aa*/ 	.short	(.L_821 - .L_820)


	//   ....[0]....
.L_820:
        /*00ac*/ 	.word	0x00000010


	//----- nvinfo : EIATTR_MAX_THREADS
	.align		4
.L_821:
        /*00b0*/ 	.byte	0x04, 0x05
        /*00b2*/ 	.short	(.L_823 - .L_822)
.L_822:
        /*00b4*/ 	.word	0x00000140
        /*00b8*/ 	.word	0x00000001
        /*00bc*/ 	.word	0x00000001


	//----- nvinfo : EIATTR_CBANK_PARAM_SIZE
	.align		4
.L_823:
        /*00c0*/ 	.byte	0x03, 0x19
        /*00c2*/ 	.short	0x0048


	//----- nvinfo : EIATTR_PARAM_CBANK
	.align		4
        /*00c4*/ 	.byte	0x04, 0x0a
        /*00c6*/ 	.short	(.L_825 - .L_824)
	.align		4
.L_824:
        /*00c8*/ 	.word	index@(.nv.constant0._ZN13group_norm_v214gn_cuda_kernelI13__nv_bfloat16Li320ELi3ELi32ELi10ELi4096ELb0ELi32ELi320ELi320ELi4ELb1ELi2ELb0ELb0ENS_16CompileConditionILi1000EEEEEvPT_PKS4_S7_S7_flPfS8_Pj)
        /*00cc*/ 	.short	0x0380
        /*00ce*/ 	.short	0x0048


	//----- nvinfo : EIATTR_SW_WAR
	.align		4
.L_825:
        /*00d0*/ 	.byte	0x04, 0x36
        /*00d2*/ 	.short	(.L_827 - .L_826)
.L_826:
        /*00d4*/ 	.word	0x00000008
.L_827:


//--------------------- .nv.info._ZN13group_norm_v214gn_cuda_kernelI13__nv_bfloat16Li320ELi1ELi32ELi10ELi4096ELb0ELi64ELi320ELi320ELi4ELb1ELi2ELb0ELb0ENS_16CompileConditionILi1000EEEEEvPT_PKS4_S7_S7_flPfS8_Pj --------------------------
	.section	.nv.info._ZN13group_norm_v214gn_cuda_kernelI13__nv_bfloat16Li320ELi1ELi32ELi10ELi4096ELb0ELi64ELi320ELi320ELi4ELb1ELi2ELb0ELb0ENS_16CompileConditionILi1000EEEEEvPT_PKS4_S7_S7_flPfS8_Pj,"",@"SHT_CUDA_INFO"
	.sectionflags	@""
	.align	4


	//----- nvinfo : EIATTR_CUDA_API_VERSION
	.align		4
        /*0000*/ 	.byte	0x04, 0x37
        /*0002*/ 	.short	(.L_829 - .L_828)
.L_828:
        /*0004*/ 	.word	0x00000082


	//----- nvinfo : EIATTR_KPARAM_INFO
	.align		4
.L_829:
        /*0008*/ 	.byte	0x04, 0x17
        /*000a*/ 	.short	(.L_831 - .L_830)
.L_830:
        /*000c*/ 	.word	0x00000000
        /*0010*/ 	.short	0x0008
        /*0012*/ 	.short	0x0040
        /*0014*/ 	.byte	0x00, 0xf5, 0x21, 0x00


	//----- nvinfo : EIATTR_KPARAM_INFO
	.align		4
.L_831:
        /*0018*/ 	.byte	0x04, 0x17
        /*001a*/ 	.short	(.L_833 - .L_832)
.L_832:
        /*001c*/ 	.word	0x00000000
        /*0020*/ 	.short	0x0007
        /*0022*/ 	.short	0x0038
        /*0024*/ 	.byte	0x00, 0xf5, 0x21, 0x00


	//----- nvinfo : EIATTR_KPARAM_INFO
	.align		4
.L_833:
        /*0028*/ 	.byte	0x04, 0x17
        /*002a*/ 	.short	(.L_835 - .L_834)
.L_834:
        /*002c*/ 	.word	0x00000000
        /*0030*/ 	.short	0x0006
        /*0032*/ 	.short	0x0030
        /*0034*/ 	.byte	0x00, 0xf5, 0x21, 0x00


	//----- nvinfo : EIATTR_KPARAM_INFO
	.align		4
.L_835:
        /*0038*/ 	.byte	0x04, 0x17
        /*003a*/ 	.short	(.L_837 - .L_836)
.L_836:
        /*003c*/ 	.word	0x00000000
        /*0040*/ 	.short	0x0005
        /*0042*/ 	.short	0x0028
        /*0044*/ 	.byte	0x00, 0xf0, 0x21, 0x00


	//----- nvinfo : EIATTR_KPARAM_INFO
	.align		4
.L_837:
        /*0048*/ 	.byte	0x04, 0x17
        /*004a*/ 	.short	(.L_839 - .L_838)
.L_838:
        /*004c*/ 	.word	0x00000000
        /*0050*/ 	.short	0x0004
        /*0052*/ 	.short	0x0020
        /*0054*/ 	.byte	0x00, 0xf0, 0x11, 0x00


	//----- nvinfo : EIATTR_KPARAM_INFO
	.align		4
.L_839:
        /*0058*/ 	.byte	0x04, 0x17
        /*005a*/ 	.short	(.L_841 - .L_840)
.L_840:
        /*005c*/ 	.word	0x00000000
        /*0060*/ 	.short	0x0003
        /*0062*/ 	.short	0x0018
        /*0064*/ 	.byte	0x00, 0xf5, 0x21, 0x00


	//----- nvinfo : EIATTR_KPARAM_INFO
	.align		4
.L_841:
        /*0068*/ 	.byte	0x04, 0x17
        /*006a*/ 	.short	(.L_843 - .L_842)
.L_842:
        /*006c*/ 	.word	0x00000000
        /*0070*/ 	.short	0x0002
        /*0072*/ 	.short	0x0010
        /*0074*/ 	.byte	0x00, 0xf5, 0x21, 0x00


	//----- nvinfo : EIATTR_KPARAM_INFO
	.align		4
.L_843:
        /*0078*/ 	.byte	0x04, 0x17
        /*007a*/ 	.short	(.L_845 - .L_844)
.L_844:
        /*007c*/ 	.word	0x00000000
        /*0080*/ 	.short	0x0001
        /*0082*/ 	.short	0x0008
        /*0084*/ 	.byte	0x00, 0xf5, 0x21, 0x00


	//----- nvinfo : EIATTR_KPARAM_INFO
	.align		4
.L_845:
        /*0088*/ 	.byte	0x04, 0x17
        /*008a*/ 	.short	(.L_847 - .L_846)
.L_846:
        /*008c*/ 	.word	0x00000000
        /*0090*/ 	.short	0x0000
        /*0092*/ 	.short	0x0000
        /*0094*/ 	.byte	0x00, 0xf5, 0x21, 0x00


	//----- nvinfo : EIATTR_SPARSE_MMA_MASK
	.align		4
.L_847:
        /*0098*/ 	.byte	0x03, 0x50
        /*009a*/ 	.short	0x0000


	//----- nvinfo : EIATTR_MAXREG_COUNT
	.align		4
        /*009c*/ 	.byte	0x03, 0x1b
        /*009e*/ 	.short	0x00a8


	//----- nvinfo : EIATTR_MERCURY_ISA_VERSION
	.align		4
        /*00a0*/ 	.byte	0x03, 0x5f
        /*00a2*/ 	.short	0x0101


	//----- nvinfo : EIATTR_VRC_CTA_INIT_COUNT
	.align		4
        /*00a4*/ 	.byte	0x02, 0x4a
	.zero		1
	.zero		1


	//----- nvinfo : EIATTR_EXIT_INSTR_OFFSETS
	.align		4
        /*00a8*/ 	.byte	0x04, 0x1c
        /*00aa*/ 	.short	(.L_849 - .L_848)


	//   ....[0]....
.L_848:
        /*00ac*/ 	.word	0x00000010


	//----- nvinfo : EIATTR_MAX_THREADS
	.align		4
.L_849:
        /*00b0*/ 	.byte	0x04, 0x05
        /*00b2*/ 	.short	(.L_851 - .L_850)
.L_850:
        /*00b4*/ 	.word	0x00000140
        /*00b8*/ 	.word	0x00000001
        /*00bc*/ 	.word	0x00000001


	//----- nvinfo : EIATTR_CBANK_PARAM_SIZE
	.align		4
.L_851:
        /*00c0*/ 	.byte	0x03, 0x19
        /*00c2*/ 	.short	0x0048


	//----- nvinfo : EIATTR_PARAM_CBANK
	.align		4
        /*00c4*/ 	.byte	0x04, 0x0a
        /*00c6*/ 	.short	(.L_853 - .L_852)
	.align		4
.L_852:
        /*00c8*/ 	.word	index@(.nv.constant0._ZN13group_norm_v214gn_cuda_kernelI13__nv_bfloat16Li320ELi1ELi32ELi10ELi4096ELb0ELi64ELi320ELi320ELi4ELb1ELi2ELb0ELb0ENS_16CompileConditionILi1000EEEEEvPT_PKS4_S7_S7_flPfS8_Pj)
        /*00cc*/ 	.short	0x0380
        /*00ce*/ 	.short	0x0048


	//----- nvinfo : EIATTR_SW_WAR
	.align		4
.L_853:
        /*00d0*/ 	.byte	0x04, 0x36
        /*00d2*/ 	.short	(.L_855 - .L_854)
.L_854:
        /*00d4*/ 	.word	0x00000008
.L_855:


//--------------------- .nv.info._ZN13group_norm_v214gn_cuda_kernelI13__nv_bfloat16Li320ELi1ELi32ELi10ELi4096ELb0ELi128ELi320ELi320ELi4ELb1ELi4ELb0ELb0ENS_16CompileConditionILi1000EEEEEvPT_PKS4_S7_S7_flPfS8_Pj --------------------------
	.section	.nv.info._ZN13group_norm_v214gn_cuda_kernelI13__nv_bfloat16Li320ELi1ELi32ELi10ELi4096ELb0ELi128ELi320ELi320ELi4ELb1ELi4ELb0ELb0ENS_16CompileConditionILi1000EEEEEvPT_PKS4_S7_S7_flPfS8_Pj,"",@"SHT_CUDA_INFO"
	.sectionflags	@""
	.align	4


	//----- nvinfo : EIATTR_CUDA_API_VERSION
	.align		4
        /*0000*/ 	.byte	0x04, 0x37
        /*0002*/ 	.short	(.L_857 - .L_856)
.L_856:
        /*0004*/ 	.word	0x00000082


	//----- nvinfo : EIATTR_KPARAM_INFO
	.align		4
.L_857:
        /*0008*/ 	.byte	0x04, 0x17
        /*000a*/ 	.short	(.L_859 - .L_858)
.L_858:
        /*000c*/ 	.word	0x00000000
        /*0010*/ 	.short	0x0008
        /*0012*/ 	.short	0x0040
        /*0014*/ 	.byte	0x00, 0xf5, 0x21, 0x00


	//----- nvinfo : EIATTR_KPARAM_INFO
	.align		4
.L_859:
        /*0018*/ 	.byte	0x04, 0x17
        /*001a*/ 	.short	(.L_861 - .L_860)
.L_860:
        /*001c*/ 	.word	0x00000000
        /*0020*/ 	.short	0x0007
        /*0022*/ 	.short	0x0038
        /*0024*/ 	.byte	0x00, 0xf5, 0x21, 0x00


	//----- nvinfo : EIATTR_KPARAM_INFO
	.align		4
.L_861:
        /*0028*/ 	.byte	0x04, 0x17
        /*002a*/ 	.short	(.L_863 - .L_862)
.L_862:
        /*002c*/ 	.word	0x00000000
        /*0030*/ 	.short	0x0006
        /*0032*/ 	.short	0x0030
        /*0034*/ 	.byte	0x00, 0xf5, 0x21, 0x00


	//----- nvinfo : EIATTR_KPARAM_INFO
	.align		4
.L_863:
        /*0038*/ 	.byte	0x04, 0x17
        /*003a*/ 	.short	(.L_865 - .L_864)
.L_864:
        /*003c*/ 	.word	0x00000000
        /*0040*/ 	.short	0x0005
        /*0042*/ 	.short	0x0028
        /*0044*/ 	.byte	0x00, 0xf0, 0x21, 0x00


	//----- nvinfo : EIATTR_KPARAM_INFO
	.align		4
.L_865:
        /*0048*/ 	.byte	0x04, 0x17
        /*004a*/ 	.short	(.L_867 - .L_866)
.L_866:
        /*004c*/ 	.word	0x00000000
        /*0050*/ 	.short	0x0004
        /*0052*/ 	.short	0x0020
        /*0054*/ 	.byte	0x00, 0xf0, 0x11, 0x00


	//----- nvinfo : EIATTR_KPARAM_INFO
	.align		4
.L_867:
        /*0058*/ 	.byte	0x04, 0x17
        /*005a*/ 	.short	(.L_869 - .L_868)
.L_868:
        /*005c*/ 	.word	0x00000000
        /*0060*/ 	.short	0x0003
        /*0062*/ 	.short	0x0018
        /*0064*/ 	.byte	0x00, 0xf5, 0x21, 0x00


	//----- nvinfo : EIATTR_KPARAM_INFO
	.align		4
.L_869:
        /*0068*/ 	.byte	0x04, 0x17
        /*006a*/ 	.short	(.L_871 - .L_870)
.L_870:
        /*006c*/ 	.word	0x00000000
        /*0070*/ 	.short	0x0002
        /*0072*/ 	.short	0x0010
        /*0074*/ 	.byte	0x00, 0xf5, 0x21, 0x00


	//----- nvinfo : EIATTR_KPARAM_INFO
	.align		4
.L_871:
        /*0078*/ 	.byte	0x04, 0x17
        /*007a*/ 	.short	(.L_873 - .L_872)
.L_872:
        /*007c*/ 	.word	0x00000000
        /*0080*/ 	.short	0x0001
        /*0082*/ 	.short	0x0008
        /*0084*/ 	.byte	0x00, 0xf5, 0x21, 0x00


	//----- nvinfo : EIATTR_KPARAM_INFO
	.align		4
.L_873:
        /*0088*/ 	.byte	0x04, 0x17
        /*008a*/ 	.short	(.L_875 - .L_874)
.L_874:
        /*008c*/ 	.word	0x00000000
        /*0090*/ 	.short	0x0000
        /*0092*/ 	.short	0x0000
        /*0094*/ 	.byte	0x00, 0xf5, 0x21, 0x00


	//----- nvinfo : EIATTR_SPARSE_MMA_MASK
	.align		4
.L_875:
        /*0098*/ 	.byte	0x03, 0x50
        /*009a*/ 	.short	0x0000


	//----- nvinfo : EIATTR_MAXREG_COUNT
	.align		4
        /*009c*/ 	.byte	0x03, 0x1b
        /*009e*/ 	.short	0x00a8


	//----- nvinfo : EIATTR_MERCURY_ISA_VERSION
	.align		4
        /*00a0*/ 	.byte	0x03, 0x5f
        /*00a2*/ 	.short	0x0101


	//----- nvinfo : EIATTR_VRC_CTA_INIT_COUNT
	.align		4
        /*00a4*/ 	.byte	0x02, 0x4a
	.zero		1
	.zero		1


	//----- nvinfo : EIATTR_EXIT_INSTR_OFFSETS
	.align		4
        /*00a8*/ 	.byte	0x04, 0x1c
        /*00aa*/ 	.short	(.L_877 - .L_876)


	//   ....[0]....
.L_876:
        /*00ac*/ 	.word	0x00000010


	//----- nvinfo : EIATTR_MAX_THREADS
	.align		4
.L_877:
        /*00b0*/ 	.byte	0x04, 0x05
        /*00b2*/ 	.short	(.L_879 - .L_878)
.L_878:
        /*00b4*/ 	.word	0x00000140
        /*00b8*/ 	.word	0x00000001
        /*00bc*/ 	.word	0x00000001


	//----- nvinfo : EIATTR_CBANK_PARAM_SIZE
	.align		4
.L_879:
        /*00c0*/ 	.byte	0x03, 0x19
        /*00c2*/ 	.short	0x0048


	//----- nvinfo : EIATTR_PARAM_CBANK
	.align		4
        /*00c4*/ 	.byte	0x04, 0x0a
        /*00c6*/ 	.short	(.L_881 - .L_880)
	.align		4
.L_880:
        /*00c8*/ 	.word	index@(.nv.constant0._ZN13group_norm_v214gn_cuda_kernelI13__nv_bfloat16Li320ELi1ELi32ELi10ELi4096ELb0ELi128ELi320ELi320ELi4ELb1ELi4ELb0ELb0ENS_16CompileConditionILi1000EEEEEvPT_PKS4_S7_S7_flPfS8_Pj)
        /*00cc*/ 	.short	0x0380
        /*00ce*/ 	.short	0x0048


	//----- nvinfo : EIATTR_SW_WAR
	.align		4
.L_881:
        /*00d0*/ 	.byte	0x04, 0x36
        /*00d2*/ 	.short	(.L_883 - .L_882)
.L_882:
        /*00d4*/ 	.word	0x00000008
.L_883:


//--------------------- .nv.info._ZN13group_norm_v214gn_cuda_kernelI13__nv_bfloat16Li320ELi2ELi32ELi10ELi4096ELb0ELi64ELi320ELi320ELi4ELb1ELi4ELb0ELb0ENS_16CompileConditionILi1000EEEEEvPT_PKS4_S7_S7_flPfS8_Pj --------------------------
	.section	.nv.info._ZN13group_norm_v214gn_cuda_kernelI13__nv_bfloat16Li320ELi2ELi32ELi10ELi4096ELb0ELi64ELi320ELi320ELi4ELb1ELi4ELb0ELb0ENS_16CompileConditionILi1000EEEEEvPT_PKS4_S7_S7_flPfS8_Pj,"",@"SHT_CUDA_INFO"
	.sectionflags	@""
	.align	4


	//----- nvinfo : EIATTR_CUDA_API_VERSION
	.align		4
        /*0000*/ 	.byte	0x04, 0x37
        /*0002*/ 	.short	(.L_885 - .L_884)
.L_884:
        /*0004*/ 	.word	0x00000082


	//----- nvinfo : EIATTR_KPARAM_INFO
	.align		4
.L_885:
        /*0008*/ 	.byte	0x04, 0x17
        /*000a*/ 	.short	(.L_887 - .L_886)
.L_886:
        /*000c*/ 	.word	0x00000000
        /*0010*/ 	.short	0x0008
        /*0012*/ 	.short	0x0040
        /*0014*/ 	.byte	0x00, 0xf5, 0x21, 0x00


	//----- nvinfo : EIATTR_KPARAM_INFO
	.align		4
.L_887:
        /*0018*/ 	.byte	0x04, 0x17
        /*001a*/ 	.short	(.L_889 - .L_888)
.L_888:
        /*001c*/ 	.word	0x00000000
        /*0020*/ 	.short	0x0007
        /*0022*/ 	.short	0x0038
        /*0024*/ 	.byte	0x00, 0xf5, 0x21, 0x00


	//----- nvinfo : EIATTR_KPARAM_INFO
	.align		4
.L_889:
        /*0028*/ 	.byte	0x04, 0x17
        /*002a*/ 	.short	(.L_891 - .L_890)
.L_890:
        /*002c*/ 	.word	0x00000000
        /*0030*/ 	.short	0x0006
        /*0032*/ 	.short	0x0030
        /*0034*/ 	.byte	0x00, 0xf5, 0x21, 0x00


	//----- nvinfo : EIATTR_KPARAM_INFO
	.align		4
.L_891:
        /*0038*/ 	.byte	0x04, 0x17
        /*003a*/ 	.short	(.L_893 - .L_892)
.L_892:
        /*003c*/ 	.word	0x00000000
        /*0040*/ 	.short	0x0005
        /*0042*/ 	.short	0x0028
        /*0044*/ 	.byte	0x00, 0xf0, 0x21, 0x00


	//----- nvinfo : EIATTR_KPARAM_INFO
	.align		4
.L_893:
        /*0048*/ 	.byte	0x04, 0x17
        /*004a*/ 	.short	(.L_895 - .L_894)
.L_894:
        /*004c*/ 	.word	0x00000000
        /*0050*/ 	.short	0x0004
        /*0052*/ 	.short	0x0020
        /*0054*/ 	.byte	0x00, 0xf0, 0x11, 0x00


	//----- nvinfo : EIATTR_KPARAM_INFO
	.align		4
.L_895:
        /*0058*/ 	.byte	0x04, 0x17
        /*005a*/ 	.short	(.L_897 - .L_896)
.L_896:
        /*005c*/ 	.word	0x00000000
        /*0060*/ 	.short	0x0003
        /*0062*/ 	.short	0x0018
        /*0064*/ 	.byte	0x00, 0xf5, 0x21, 0x00


	//----- nvinfo : EIATTR_KPARAM_INFO
	.align		4
.L_897:
        /*0068*/ 	.byte	0x04, 0x17
        /*006a*/ 	.short	(.L_899 - .L_898)
.L_898:
        /*006c*/ 	.word	0x00000000
        /*0070*/ 	.short	0x0002
        /*0072*/ 	.short	0x0010
        /*0074*/ 	.byte	0x00, 0xf5, 0x21, 0x00


	//----- nvinfo : EIATTR_KPARAM_INFO
	.align		4
.L_899:
        /*0078*/ 	.byte	0x04, 0x17
        /*007a*/ 	.short	(.L_901 - .L_900)
.L_900:
        /*007c*/ 	.word	0x00000000
        /*0080*/ 	.short	0x0001
        /*0082*/ 	.short	0x0008
        /*0084*/ 	.byte	0x00, 0xf5, 0x21, 0x00


	//----- nvinfo : EIATTR_KPARAM_INFO
	.align		4
.L_901:
        /*0088*/ 	.byte	0x04, 0x17
        /*008a*/ 	.short	(.L_903 - .L_902)
.L_902:
        /*008c*/ 	.word	0x00000000
        /*0090*/ 	.short	0x0000
        /*0092*/ 	.short	0x0000
        /*0094*/ 	.byte	0x00, 0xf5, 0x21, 0x00


	//----- nvinfo : EIATTR_SPARSE_MMA_MASK
	.align		4
.L_903:
        /*0098*/ 	.byte	0x03, 0x50
        /*009a*/ 	.short	0x0000


	//----- nvinfo : EIATTR_MAXREG_COUNT
	.align		4
        /*009c*/ 	.byte	0x03, 0x1b
        /*009e*/ 	.short	0x0060


	//----- nvinfo : EIATTR_MERCURY_ISA_VERSION
	.align		4
        /*00a0*/ 	.byte	0x03, 0x5f
        /*00a2*/ 	.short	0x0101


	//----- nvinfo : EIATTR_VRC_CTA_INIT_COUNT
	.align		4
        /*00a4*/ 	.byte	0x02, 0x4a
	.zero		1
	.zero		1


	//----- nvinfo : EIATTR_EXIT_INSTR_OFFSETS
	.align		4
        /*00a8*/ 	.byte	0x04, 0x1c
        /*00aa*/ 	.short	(.L_905 - .L_904)


	//   ....[0]....
.L_904:
        /*00ac*/ 	.word	0x00000010


	//----- nvinfo : EIATTR_MAX_THREADS
	.align		4
.L_905:
        /*00b0*/ 	.byte	0x04, 0x05
        /*00b2*/ 	.short	(.L_907 - .L_906)
.L_906:
        /*00b4*/ 	.word	0x00000140
        /*00b8*/ 	.word	0x00000001
        /*00bc*/ 	.word	0x00000001


	//----- nvinfo : EIATTR_CBANK_PARAM_SIZE
	.align		4
.L_907:
        /*00c0*/ 	.byte	0x03, 0x19
        /*00c2*/ 	.short	0x0048


	//----- nvinfo : EIATTR_PARAM_CBANK
	.align		4
        /*00c4*/ 	.byte	0x04, 0x0a
        /*00c6*/ 	.short	(.L_909 - .L_908)
	.align		4
.L_908:
        /*00c8*/ 	.word	index@(.nv.constant0._ZN13group_norm_v214gn_cuda_kernelI13__nv_bfloat16Li320ELi2ELi32ELi10ELi4096ELb0ELi64ELi320ELi320ELi4ELb1ELi4ELb0ELb0ENS_16CompileConditionILi1000EEEEEvPT_PKS4_S7_S7_flPfS8_Pj)
        /*00cc*/ 	.short	0x0380
        /*00ce*/ 	.short	0x0048


	//----- nvinfo : EIATTR_SW_WAR
	.align		4
.L_909:
        /*00d0*/ 	.byte	0x04, 0x36
        /*00d2*/ 	.short	(.L_911 - .L_910)
.L_910:
        /*00d4*/ 	.word	0x00000008
.L_911:


//--------------------- .nv.info._ZN13group_norm_v214gn_cuda_kernelI13__nv_bfloat16Li320ELi3ELi32ELi10ELi4096ELb0ELi64ELi320ELi320ELi4ELb1ELi5ELb0ELb0ENS_16CompileConditionILi1000EEEEEvPT_PKS4_S7_S7_flPfS8_Pj --------------------------
	.section	.nv.info._ZN13group_norm_v214gn_cuda_kernelI13__nv_bfloat16Li320ELi3ELi32ELi10ELi4096ELb0ELi64ELi320ELi320ELi4ELb1ELi5ELb0ELb0ENS_16CompileConditionILi1000EEEEEvPT_PKS4_S7_S7_flPfS8_Pj,"",@"SHT_CUDA_INFO"
	.sectionflags	@""
	.align	4


	//----- nvinfo : EIATTR_CUDA_API_VERSION
	.align		4
        /*0000*/ 	.byte	0x04, 0x37
        /*0002*/ 	.short	(.L_913 - .L_912)
.L_912:
        /*0004*/ 	.word	0x00000082


	//----- nvinfo : EIATTR_KPARAM_INFO
	.align		4
.L_913:
        /*0008*/ 	.byte	0x04, 0x17
        /*000a*/ 	.short	(.L_915 - .L_914)
.L_914:
        /*000c*/ 	.word	0x00000000
        /*0010*/ 	.short	0x0008
        /*0012*/ 	.short	0x0040
        /*0014*/ 	.byte	0x00, 0xf5, 0x21, 0x00


	//----- nvinfo : EIATTR_KPARAM_INFO
	.align		4
.L_915:
        /*0018*/ 	.byte	0x04, 0x17
        /*001a*/ 	.short	(.L_917 - .L_916)
.L_916:
        /*001c*/ 	.word	0x00000000
        /*0020*/ 	.short	0x0007
        /*0022*/ 	.short	0x0038
        /*0024*/ 	.byte	0x00, 0xf5, 0x21, 0x00


	//----- nvinfo : EIATTR_KPARAM_INFO
	.align		4
.L_917:
        /*0028*/ 	.byte	0x04, 0x17
        /*002a*/ 	.short	(.L_919 - .L_918)
.L_918:
        /*002c*/ 	.word	0x00000000
        /*0030*/ 	.short	0x0006
        /*0032*/ 	.short	0x0030
        /*0034*/ 	.byte	0x00, 0xf5, 0x21, 0x00


	//----- nvinfo : EIATTR_KPARAM_INFO
	.align		4
.L_919:
        /*0038*/ 	.byte	0x04, 0x17
        /*003a*/ 	.short	(.L_921 - .L_920)
.L_920:
        /*003c*/ 	.word	0x00000000
        /*0040*/ 	.short	0x0005
        /*0042*/ 	.short	0x0028
        /*0044*/ 	.byte	0x00, 0xf0, 0x21, 0x00


	//----- nvinfo : EIATTR_KPARAM_INFO
	.align		4
.L_921:
        /*0048*/ 	.byte	0x04, 0x17
        /*004a*/ 	.short	(.L_923 - .L_922)
.L_922:
        /*004c*/ 	.word	0x00000000
        /*0050*/ 	.short	0x0004
        /*0052*/ 	.short	0x0020
        /*0054*/ 	.byte	0x00, 0xf0, 0x11, 0x00


	//----- nvinfo : EIATTR_KPARAM_INFO
	.align		4
.L_923:
        /*0058*/ 	.byte	0x04, 0x17
        /*005a*/ 	.short	(.L_925 - .L_924)
.L_924:
        /*005c*/ 	.word	0x00000000
        /*0060*/ 	.short	0x0003
        /*0062*/ 	.short	0x0018
        /*0064*/ 	.byte	0x00, 0xf5, 0x21, 0x00


	//----- nvinfo : EIATTR_KPARAM_INFO
	.align		4
.L_925:
        /*0068*/ 	.byte	0x04, 0x17
        /*006a*/ 	.short	(.L_927 - .L_926)
.L_926:
        /*006c*/ 	.word	0x00000000
        /*0070*/ 	.short	0x0002
        /*0072*/ 	.short	0x0010
        /*0074*/ 	.byte	0x00, 0xf5, 0x21, 0x00


	//----- nvinfo : EIATTR_KPARAM_INFO
	.align		4
.L_927:
        /*0078*/ 	.byte	0x04, 0x17
        /*007a*/ 	.short	(.L_929 - .L_928)
.L_928:
        /*007c*/ 	.word	0x00000000
        /*0080*/ 	.short	0x0001
        /*0082*/ 	.short	0x0008
        /*0084*/ 	.byte	0x00, 0xf5, 0x21, 0x00


	//----- nvinfo : EIATTR_KPARAM_INFO
	.align		4
.L_929:
        /*0088*/ 	.byte	0x04, 0x17
        /*008a*/ 	.short	(.L_931 - .L_930)
.L_930:
        /*008c*/ 	.word	0x00000000
        /*0090*/ 	.short	0x0000
        /*0092*/ 	.short	0x0000
        /*0094*/ 	.byte	0x00, 0xf5, 0x21, 0x00


	//----- nvinfo : EIATTR_SPARSE_MMA_MASK
	.align		4
.L_931:
        /*0098*/ 	.byte	0x03, 0x50
        /*009a*/ 	.short	0x0000


	//----- nvinfo : EIATTR_MAXREG_COUNT
	.align		4
        /*009c*/ 	.byte	0x03, 0x1b
        /*009e*/ 	.short	0x0040


	//----- nvinfo : EIATTR_MERCURY_ISA_VERSION
	.align		4
        /*00a0*/ 	.byte	0x03, 0x5f
        /*00a2*/ 	.short	0x0101


	//----- nvinfo : EIATTR_VRC_CTA_INIT_COUNT
	.align		4
        /*00a4*/ 	.byte	0x02, 0x4a
	.zero		1
	.zero		1


	//----- nvinfo : EIATTR_EXIT_INSTR_OFFSETS
	.align		4
        /*00a8*/ 	.byte	0x04, 0x1c
        /*00aa*/ 	.short	(.L_933 - .L_932)


	//   ....[0]....
.L_932:
        /*00ac*/ 	.word	0x00000010


	//----- nvinfo : EIATTR_MAX_THREADS
	.align		4
.L_933:
        /*00b0*/ 	.byte	0x04, 0x05
        /*00b2*/ 	.short	(.L_935 - .L_934)
.L_934:
        /*00b4*/ 	.word	0x00000140
        /*00b8*/ 	.word	0x00000001
        /*00bc*/ 	.word	0x00000001


	//----- nvinfo : EIATTR_CBANK_PARAM_SIZE
	.align		4
.L_935:
        /*00c0*/ 	.byte	0x03, 0x19
        /*00c2*/ 	.short	0x0048


	//----- nvinfo : EIATTR_PARAM_CBANK
	.align		4
        /*00c4*/ 	.byte	0x04, 0x0a
        /*00c6*/ 	.short	(.L_937 - .L_936)
	.align		4
.L_936:
        /*00c8*/ 	.word	index@(.nv.constant0._ZN13group_norm_v214gn_cuda_kernelI13__nv_bfloat16Li320ELi3ELi32ELi10ELi4096ELb0ELi64ELi320ELi320ELi4ELb1ELi5ELb0ELb0ENS_16CompileConditionILi1000EEEEEvPT_PKS4_S7_S7_flPfS8_Pj)
        /*00cc*/ 	.short	0x0380
        /*00ce*/ 	.short	0x0048


	//----- nvinfo : EIATTR_SW_WAR
	.align		4
.L_937:
        /*00d0*/ 	.byte	0x04, 0x36
        /*00d2*/ 	.short	(.L_939 - .L_938)
.L_938:
        /*00d4*/ 	.word	0x00000008
.L_939:


//--------------------- .nv.info._ZN13group_norm_v214gn_cuda_kernelI13__nv_bfloat16Li320ELi3ELi32ELi10ELi4096ELb0ELi64ELi320ELi320ELi4ELb1ELi6ELb0ELb0ENS_16CompileConditionILi1000EEEEEvPT_PKS4_S7_S7_flPfS8_Pj --------------------------
	.section	.nv.info._ZN13group_norm_v214gn_cuda_kernelI13__nv_bfloat16Li320ELi3ELi32ELi10ELi4096ELb0ELi64ELi320ELi320ELi4ELb1ELi6ELb0ELb0ENS_16CompileConditionILi1000EEEEEvPT_PKS4_S7_S7_flPfS8_Pj,"",@"SHT_CUDA_INFO"
	.sectionflags	@""
	.align	4


	//----- nvinfo : EIATTR_CUDA_API_VERSION
	.align		4
        /*0000*/ 	.byte	0x04, 0x37
        /*0002*/ 	.short	(.L_941 - .L_940)
.L_940:
        /*0004*/ 	.word	0x00000082


	//----- nvinfo : EIATTR_KPARAM_INFO
	.align		4
.L_941:
        /*0008*/ 	.byte	0x04, 0x17
        /*000a*/ 	.short	(.L_943 - .L_942)
.L_942:
        /*000c*/ 	.word	0x00000000
        /*0010*/ 	.short	0x0008
        /*0012*/ 	.short	0x0040
        /*0014*/ 	.byte	0x00, 0xf5, 0x21, 0x00


	//----- nvinfo : EIATTR_KPARAM_INFO
	.align		4
.L_943:
        /*0018*/ 	.byte	0x04, 0x17
        /*001a*/ 	.short	(.L_945 - .L_944)
.L_944:
        /*001c*/ 	.word	0x00000000
        /*0020*/ 	.short	0x0007
        /*0022*/ 	.short	0x0038
        /*0024*/ 	.byte	0x00, 0xf5, 0x21, 0x00


	//----- nvinfo : EIATTR_KPARAM_INFO
	.align		4
.L_945:
        /*0028*/ 	.byte	0x04, 0x17
        /*002a*/ 	.short	(.L_947 - .L_946)
.L_946:
        /*002c*/ 	.word	0x00000000
        /*0030*/ 	.short	0x0006
        /*0032*/ 	.short	0x0030
        /*0034*/ 	.byte	0x00, 0xf5, 0x21, 0x00


	//----- nvinfo : EIATTR_KPARAM_INFO
	.align		4
.L_947:
        /*0038*/ 	.byte	0x04, 0x17
        /*003a*/ 	.short	(.L_949 - .L_948)
.L_948:
        /*003c*/ 	.word	0x00000000
        /*0040*/ 	.short	0x0005
        /*0042*/ 	.short	0x0028
        /*0044*/ 	.byte	0x00, 0xf0, 0x21, 0x00


	//----- nvinfo : EIATTR_KPARAM_INFO
	.align		4
.L_949:
        /*0048*/ 	.byte	0x04, 0x17
        /*004a*/ 	.short	(.L_951 - .L_950)
.L_950:
        /*004c*/ 	.word	0x00000000
        /*0050*/ 	.short	0x0004
        /*0052*/ 	.short	0x0020
        /*0054*/ 	.byte	0x00, 0xf0, 0x11, 0x00


	//----- nvinfo : EIATTR_KPARAM_INFO
	.align		4
.L_951:
        /*0058*/ 	.byte	0x04, 0x17
        /*005a*/ 	.short	(.L_953 - .L_952)
.L_952:
        /*005c*/ 	.word	0x00000000
        /*0060*/ 	.short	0x0003
        /*0062*/ 	.short	0x0018
        /*0064*/ 	.byte	0x00, 0xf5, 0x21, 0x00


	//----- nvinfo : EIATTR_KPARAM_INFO
	.align		4
.L_953:
        /*0068*/ 	.byte	0x04, 0x17
        /*006a*/ 	.short	(.L_955 - .L_954)
.L_954:
        /*006c*/ 	.word	0x00000000
        /*0070*/ 	.short	0x0002
        /*0072*/ 	.short	0x0010
        /*0074*/ 	.byte	0x00, 0xf5, 0x21, 0x00


	//----- nvinfo : EIATTR_KPARAM_INFO
	.align		4
.L_955:
        /*0078*/ 	.byte	0x04, 0x17
        /*007a*/ 	.short	(.L_957 - .L_956)
.L_956:
        /*007c*/ 	.word	0x00000000
        /*0080*/ 	.short	0x0001
        /*0082*/ 	.short	0x0008
        /*0084*/ 	.byte	0x00, 0xf5, 0x21, 0x00


	//----- nvinfo : EIATTR_KPARAM_INFO
	.align		4
.L_957:
        /*0088*/ 	.byte	0x04, 0x17
        /*008a*/ 	.short	(.L_959 - .L_958)
.L_958:
        /*008c*/ 	.word	0x00000000
        /*0090*/ 	.short	0x0000
        /*0092*/ 	.short	0x0000
        /*0094*/ 	.byte	0x00, 0xf5, 0x21, 0x00


	//----- nvinfo : EIATTR_SPARSE_MMA_MASK
	.align		4
.L_959:
        /*0098*/ 	.byte	0x03, 0x50
        /*009a*/ 	.short	0x0000


	//----- nvinfo : EIATTR_MAXREG_COUNT
	.align		4
        /*009c*/ 	.byte	0x03, 0x1b
        /*009e*/ 	.short	0x0040


	//----- nvinfo : EIATTR_MERCURY_ISA_VERSION
	.align		4
        /*00a0*/ 	.byte	0x03, 0x5f
        /*00a2*/ 	.short	0x0101


	//----- nvinfo : EIATTR_VRC_CTA_INIT_COUNT
	.align		4
        /*00a4*/ 	.byte	0x02, 0x4a
	.zero		1
	.zero		1


	//----- nvinfo : EIATTR_EXIT_INSTR_OFFSETS
	.align		4
        /*00a8*/ 	.byte	0x04, 0x1c
        /*00aa*/ 	.short	(.L_961 - .L_960)


	//   ....[0]....
.L_960:
        /*00ac*/ 	.word	0x00000010


	//----- nvinfo : EIATTR_MAX_THREADS
	.align		4
.L_961:
        /*00b0*/ 	.byte	0x04, 0x05
        /*00b2*/ 	.short	(.L_963 - .L_962)
.L_962:
        /*00b4*/ 	.word	0x00000140
        /*00b8*/ 	.word	0x00000001
        /*00bc*/ 	.word	0x00000001


	//----- nvinfo : EIATTR_CBANK_PARAM_SIZE
	.align		4
.L_963:
        /*00c0*/ 	.byte	0x03, 0x19
        /*00c2*/ 	.short	0x0048


	//----- nvinfo : EIATTR_PARAM_CBANK
	.align		4
        /*00c4*/ 	.byte	0x04, 0x0a
        /*00c6*/ 	.short	(.L_965 - .L_964)
	.align		4
.L_964:
        /*00c8*/ 	.word	index@(.nv.constant0._ZN13group_norm_v214gn_cuda_kernelI13__nv_bfloat16Li320ELi3ELi32ELi10ELi4096ELb0ELi64ELi320ELi320ELi4ELb1ELi6ELb0ELb0ENS_16CompileConditionILi1000EEEEEvPT_PKS4_S7_S7_flPfS8_Pj)
        /*00cc*/ 	.short	0x0380
        /*00ce*/ 	.short	0x0048


	//----- nvinfo : EIATTR_SW_WAR
	.align		4
.L_965:
        /*00d0*/ 	.byte	0x04, 0x36
        /*00d2*/ 	.short	(.L_967 - .L_966)
.L_966:
        /*00d4*/ 	.word	0x00000008
.L_967:


//--------------------- .nv.info._ZN13group_norm_v214gn_cuda_kernelI13__nv_bfloat16Li320ELi3ELi16ELi20ELi4096ELb1ELi16ELi320ELi320ELi4ELb1ELi1ELb0ELb0ENS_16CompileConditionILi1000EEEEEvPT_PKS4_S7_S7_flPfS8_Pj --------------------------
	.section	.nv.info._ZN13group_norm_v214gn_cuda_kernelI13__nv_bfloat16Li320ELi3ELi16ELi20ELi4096ELb1ELi16ELi320ELi320ELi4ELb1ELi1ELb0ELb0ENS_16CompileConditionILi1000EEEEEvPT_PKS4_S7_S7_flPfS8_Pj,"",@"SHT_CUDA_INFO"
	.sectionflags	@""
	.align	4


	//----- nvinfo : EIATTR_CUDA_API_VERSION
	.align		4
        /*0000*/ 	.byte	0x04, 0x37
        /*0002*/ 	.short	(.L_969 - .L_968)
.L_968:
        /*0004*/ 	.word	0x00000082


	//----- nvinfo : EIATTR_KPARAM_INFO
	.align		4
.L_969:
        /*0008*/ 	.byte	0x04, 0x17
        /*000a*/ 	.short	(.L_971 - .L_970)
.L_970:
        /*000c*/ 	.word	0x00000000
        /*0010*/ 	.short	0x0008
        /*0012*/ 	.short	0x0040
        /*0014*/ 	.byte	0x00, 0xf5, 0x21, 0x00


	//----- nvinfo : EIATTR_KPARAM_INFO
	.align		4
.L_971:
        /*0018*/ 	.byte	0x04, 0x17
        /*001a*/ 	.short	(.L_973 - .L_972)
.L_972:
        /*001c*/ 	.word	0x00000000
        /*0020*/ 	.short	0x0007
        /*0022*/ 	.short	0x0038
        /*0024*/ 	.byte	0x00, 0xf5, 0x21, 0x00


	//----- nvinfo : EIATTR_KPARAM_INFO
	.align		4
.L_973:
        /*0028*/ 	.byte	0x04, 0x17
        /*002a*/ 	.short	(.L_975 - .L_974)
.L_974:
        /*002c*/ 	.word	0x00000000
        /*0030*/ 	.short	0x0006
        /*0032*/ 	.short	0x0030
        /*0034*/ 	.byte	0x00, 0xf5, 0x21, 0x00


	//----- nvinfo : EIATTR_KPARAM_INFO
	.align		4
.L_975:
        /*0038*/ 	.byte	0x04, 0x17
        /*003a*/ 	.short	(.L_977 - .L_976)
.L_976:
        /*003c*/ 	.word	0x00000000
        /*0040*/ 	.short	0x0005
        /*0042*/ 	.short	0x0028
        /*0044*/ 	.byte	0x00, 0xf0, 0x21, 0x00


	//----- nvinfo : EIATTR_KPARAM_INFO
	.align		4
.L_977:
        /*0048*/ 	.byte	0x04, 0x17
        /*004a*/ 	.short	(.L_979 - .L_978)
.L_978:
        /*004c*/ 	.word	0x00000000
        /*0050*/ 	.short	0x0004
        /*0052*/ 	.short	0x0020
        /*0054*/ 	.byte	0x00, 0xf0, 0x11, 0x00


	//----- nvinfo : EIATTR_KPARAM_INFO
	.align		4
.L_979:
        /*0058*/ 	.byte	0x04, 0x17
        /*005a*/ 	.short	(.L_981 - .L_980)
.L_980:
        /*005c*/ 	.word	0x00000000
        /*0060*/ 	.short	0x0003
        /*0062*/ 	.short	0x0018
        /*0064*/ 	.byte	0x00, 0xf5, 0x21, 0x00


	//----- nvinfo : EIATTR_KPARAM_INFO
	.align		4
.L_981:
        /*0068*/ 	.byte	0x04, 0x17
        /*006a*/ 	.short	(.L_983 - .L_982)
.L_982:
        /*006c*/ 	.word	0x00000000
        /*0070*/ 	.short	0x0002
        /*0072*/ 	.short	0x0010
        /*0074*/ 	.byte	0x00, 0xf5, 0x21, 0x00


	//----- nvinfo : EIATTR_KPARAM_INFO
	.align		4
.L_983:
        /*0078*/ 	.byte	0x04, 0x17
        /*007a*/ 	.short	(.L_985 - .L_984)
.L_984:
        /*007c*/ 	.word	0x00000000
        /*0080*/ 	.short	0x0001
        /*0082*/ 	.short	0x0008
        /*0084*/ 	.byte	0x00, 0xf5, 0x21, 0x00


	//----- nvinfo : EIATTR_KPARAM_INFO
	.align		4
.L_985:
        /*0088*/ 	.byte	0x04, 0x17
        /*008a*/ 	.short	(.L_987 - .L_986)
.L_986:
        /*008c*/ 	.word	0x00000000
        /*0090*/ 	.short	0x0000
        /*0092*/ 	.short	0x0000
        /*0094*/ 	.byte	0x00, 0xf5, 0x21, 0x00


	//----- nvinfo : EIATTR_SPARSE_MMA_MASK
	.align		4
.L_987:
        /*0098*/ 	.byte	0x03, 0x50
        /*009a*/ 	.short	0x0000


	//----- nvinfo : EIATTR_MAXREG_COUNT
	.align		4
        /*009c*/ 	.byte	0x03, 0x1b
        /*009e*/ 	.short	0x0040


	//----- nvinfo : EIATTR_MERCURY_ISA_VERSION
	.align		4
        /*00a0*/ 	.byte	0x03, 0x5f
        /*00a2*/ 	.short	0x0101


	//----- nvinfo : EIATTR_VRC_CTA_INIT_COUNT
	.align		4
        /*00a4*/ 	.byte	0x02, 0x4a
	.zero		1
	.zero		1


	//----- nvinfo : EIATTR_EXIT_INSTR_OFFSETS
	.align		4
        /*00a8*/ 	.byte	0x04, 0x1c
        /*00aa*/ 	.short	(.L_989 - .L_988)


	//   ....[0]....
.L_988:
        /*00ac*/ 	.word	0x00000010


	//----- nvinfo : EIATTR_MAX_THREADS
	.align		4
.L_989:
        /*00b0*/ 	.byte	0x04, 0x05
        /*00b2*/ 	.short	(.L_991 - .L_990)
.L_990:
        /*00b4*/ 	.word	0x00000140
        /*00b8*/ 	.word	0x00000001
        /*00bc*/ 	.word	0x00000001


	//----- nvinfo : EIATTR_CBANK_PARAM_SIZE
	.align		4
.L_991:
        /*00c0*/ 	.byte	0x03, 0x19
        /*00c2*/ 	.short	0x0048


	//----- nvinfo : EIATTR_PARAM_CBANK
	.align		4
        /*00c4*/ 	.byte	0x04, 0x0a
        /*00c6*/ 	.short	(.L_993 - .L_992)
	.align		4
.L_992:
        /*00c8*/ 	.word	index@(.nv.constant0._ZN13group_norm_v214gn_cuda_kernelI13__nv_bfloat16Li320ELi3ELi16ELi20ELi4096ELb1ELi16ELi320ELi320ELi4ELb1ELi1ELb0ELb0ENS_16CompileConditionILi1000EEEEEvPT_PKS4_S7_S7_flPfS8_Pj)
        /*00cc*/ 	.short	0x0380
        /*00ce*/ 	.short	0x0048


	//----- nvinfo : EIATTR_SW_WAR
	.align		4
.L_993:
        /*00d0*/ 	.byte	0x04, 0x36
        /*00d2*/ 	.short	(.L_995 - .L_994)
.L_994:
        /*00d4*/ 	.word	0x00000008
.L_995:


//--------------------- .nv.info._ZN13group_norm_v214gn_cuda_kernelI13__nv_bfloat16Li320ELi1ELi16ELi20ELi4096ELb1ELi32ELi320ELi320ELi4ELb1ELi1ELb0ELb0ENS_16CompileConditionILi1000EEEEEvPT_PKS4_S7_S7_flPfS8_Pj --------------------------
	.section	.nv.info._ZN13group_norm_v214gn_cuda_kernelI13__nv_bfloat16Li320ELi1ELi16ELi20ELi4096ELb1ELi32ELi320ELi320ELi4ELb1ELi1ELb0ELb0ENS_16CompileConditionILi1000EEEEEvPT_PKS4_S7_S7_flPfS8_Pj,"",@"SHT_CUDA_INFO"
	.sectionflags	@""
	.align	4


	//----- nvinfo : EIATTR_CUDA_API_VERSION
	.align		4
        /*0000*/ 	.byte	0x04, 0x37
        /*0002*/ 	.short	(.L_997 - .L_996)
.L_996:
        /*0004*/ 	.word	0x00000082


	//----- nvinfo : EIATTR_KPARAM_INFO
	.align		4
.L_997:
        /*0008*/ 	.byte	0x04, 0x17
        /*000a*/ 	.short	(.L_999 - .L_998)
.L_998:
        /*000c*/ 	.word	0x00000000
        /*0010*/ 	.short	0x0008
        /*0012*/ 	.short	0x0040
        /*0014*/ 	.byte	0x00, 0xf5, 0x21, 0x00


	//----- nvinfo : EIATTR_KPARAM_INFO
	.align		4
.L_999:
        /*0018*/ 	.byte	0x04, 0x17
        /*001a*/ 	.short	(.L_1001 - .L_1000)
.L_1000:
        /*001c*/ 	.word	0x00000000
        /*0020*/ 	.short	0x0007
        /*0022*/ 	.short	0x0038
        /*0024*/ 	.byte	0x00, 0xf5, 0x21, 0x00


	//----- nvinfo : EIATTR_KPARAM_INFO
	.align		4
.L_1001:
        /*0028*/ 	.byte	0x04, 0x17
        /*002a*/ 	.short	(.L_1003 - .L_1002)
.L_1002:
        /*002c*/ 	.word	0x00000000
        /*0030*/ 	.short	0x0006
        /*0032*/ 	.short	0x0030
        /*0034*/ 	.byte	0x00, 0xf5, 0x21, 0x00


	//----- nvinfo : EIATTR_KPARAM_INFO
	.align		4
.L_1003:
        /*0038*/ 	.byte	0x04, 0x17
        /*003a*/ 	.short	(.L_1005 - .L_1004)
.L_1004:
        /*003c*/ 	.word	0x00000000
        /*0040*/ 	.short	0x0005
        /*0042*/ 	.short	0x0028
        /*0044*/ 	.byte	0x00, 0xf0, 0x21, 0x00


	//----- nvinfo : EIATTR_KPARAM_INFO
	.align		4
.L_1005:
        /*0048*/ 	.byte	0x04, 0x17
        /*004a*/ 	.short	(.L_1007 - .L_1006)
.L_1006:
        /*004c*/ 	.word	0x00000000
        /*0050*/ 	.short	0x0004
        /*0052*/ 	.short	0x0020
        /*0054*/ 	.byte	0x00, 0xf0, 0x11, 0x00


	//----- nvinfo : EIATTR_KPARAM_INFO
	.align		4
.L_1007:
        /*0058*/ 	.byte	0x04, 0x17
        /*005a*/ 	.short	(.L_1009 - .L_1008)
.L_1008:
        /*005c*/ 	.word	0x00000000
        /*0060*/ 	.short	0x0003
        /*0062*/ 	.short	0x0018
        /*0064*/ 	.byte	0x00, 0xf5, 0x21, 0x00


	//----- nvinfo : EIATTR_KPARAM_INFO
	.align		4
.L_1009:
        /*0068*/ 	.byte	0x04, 0x17
        /*006a*/ 	.short	(.L_1011 - .L_1010)
.L_1010:
        /*006c*/ 	.word	0x00000000
        /*0070*/ 	.short	0x0002
        /*0072*/ 	.short	0x0010
        /*0074*/ 	.byte	0x00, 0xf5, 0x21, 0x00


	//----- nvinfo : EIATTR_KPARAM_INFO
	.align		4
.L_1011:
        /*0078*/ 	.byte	0x04, 0x17
        /*007a*/ 	.short	(.L_1013 - .L_1012)
.L_1012:
        /*007c*/ 	.word	0x00000000
        /*0080*/ 	.short	0x0001
        /*0082*/ 	.short	0x0008
        /*0084*/ 	.byte	0x00, 0xf5, 0x21, 0x00


	//----- nvinfo : EIATTR_KPARAM_INFO
	.align		4
.L_1013:
        /*0088*/ 	.byte	0x04, 0x17
        /*008a*/ 	.short	(.L_1015 - .L_1014)
.L_1014:
        /*008c*/ 	.word	0x00000000
        /*0090*/ 	.short	0x0000
        /*0092*/ 	.short	0x0000
        /*0094*/ 	.byte	0x00, 0xf5, 0x21, 0x00


	//----- nvinfo : EIATTR_SPARSE_MMA_MASK
	.align		4
.L_1015:
        /*0098*/ 	.byte	0x03, 0x50
        /*009a*/ 	.short	0x0000


	//----- nvinfo : EIATTR_MAXREG_COUNT
	.align		4
        /*009c*/ 	.byte	0x03, 0x1b
        /*009e*/ 	.short	0x00a8


	//----- nvinfo : EIATTR_MERCURY_ISA_VERSION
	.align		4
        /*00a0*/ 	.byte	0x03, 0x5f
        /*00a2*/ 	.short	0x0101


	//----- nvinfo : EIATTR_VRC_CTA_INIT_COUNT
	.align		4
        /*00a4*/ 	.byte	0x02, 0x4a
	.zero		1
	.zero		1


	//----- nvinfo : EIATTR_EXIT_INSTR_OFFSETS
	.align		4
        /*00a8*/ 	.byte	0x04, 0x1c
        /*00aa*/ 	.short	(.L_1017 - .L_1016)


	//   ....[0]....
.L_1016:
        /*00ac*/ 	.word	0x00000010


	//----- nvinfo : EIATTR_MAX_THREADS
	.align		4
.L_1017:
        /*00b0*/ 	.byte	0x04, 0x05
        /*00b2*/ 	.short	(.L_1019 - .L_1018)
.L_1018:
        /*00b4*/ 	.word	0x00000140
        /*00b8*/ 	.word	0x00000001
        /*00bc*/ 	.word	0x00000001


	//----- nvinfo : EIATTR_CBANK_PARAM_SIZE
	.align		4
.L_1019:
        /*00c0*/ 	.byte	0x03, 0x19
        /*00c2*/ 	.short	0x0048


	//----- nvinfo : EIATTR_PARAM_CBANK
	.align		4
        /*00c4*/ 	.byte	0x04, 0x0a
        /*00c6*/ 	.short	(.L_1021 - .L_1020)
	.align		4
.L_1020:
        /*00c8*/ 	.word	index@(.nv.constant0._ZN13group_norm_v214gn_cuda_kernelI13__nv_bfloat16Li320ELi1ELi16ELi20ELi4096ELb1ELi32ELi320ELi320ELi4ELb1ELi1ELb0ELb0ENS_16CompileConditionILi1000EEEEEvPT_PKS4_S7_S7_flPfS8_Pj)
        /*00cc*/ 	.short	0x0380
        /*00ce*/ 	.short	0x0048


	//----- nvinfo : EIATTR_SW_WAR
	.align		4
.L_1021:
        /*00d0*/ 	.byte	0x04, 0x36
        /*00d2*/ 	.short	(.L_1023 - .L_1022)
.L_1022:
        /*00d4*/ 	.word	0x00000008
.L_1023:


//--------------------- .nv.info._ZN13group_norm_v214gn_cuda_kernelI13__nv_bfloat16Li320ELi3ELi16ELi20ELi4096ELb1ELi32ELi320ELi320ELi4ELb1ELi2ELb0ELb0ENS_16CompileConditionILi1000EEEEEvPT_PKS4_S7_S7_flPfS8_Pj --------------------------
	.section	.nv.info._ZN13group_norm_v214gn_cuda_kernelI13__nv_bfloat16Li320ELi3ELi16ELi20ELi4096ELb1ELi32ELi320ELi320ELi4ELb1ELi2ELb0ELb0ENS_16CompileConditionILi1000EEEEEvPT_PKS4_S7_S7_flPfS8_Pj,"",@"SHT_CUDA_INFO"
	.sectionflags	@""
	.align	4


	//----- nvinfo : EIATTR_CUDA_API_VERSION
	.align		4
        /*0000*/ 	.byte	0x04, 0x37
        /*0002*/ 	.short	(.L_1025 - .L_1024)
.L_1024:
        /*0004*/ 	.word	0x00000082


	//----- nvinfo : EIATTR_KPARAM_INFO
	.align		4
.L_1025:
        /*0008*/ 	.byte	0x04, 0x17
        /*000a*/ 	.short	(.L_1027 - .L_1026)
.L_1026:
        /*000c*/ 	.word	0x00000000
        /*0010*/ 	.short	0x0008
        /*0012*/ 	.short	0x0040
        /*0014*/ 	.byte	0x00, 0xf5, 0x21, 0x00


	//----- nvinfo : EIATTR_KPARAM_INFO
	.align		4
.L_1027:
        /*0018*/ 	.byte	0x04, 0x17
        /*001a*/ 	.short	(.L_1029 - .L_1028)
.L_1028:
        /*001c*/ 	.word	0x00000000
        /*0020*/ 	.short	0x0007
        /*0022*/ 	.short	0x0038
        /*0024*/ 	.byte	0x00, 0xf5, 0x21, 0x00


	//----- nvinfo : EIATTR_KPARAM_INFO
	.align		4
.L_1029:
        /*0028*/ 	.byte	0x04, 0x17
        /*002a*/ 	.short	(.L_1031 - .L_1030)
.L_1030:
        /*002c*/ 	.word	0x00000000
        /*0030*/ 	.short	0x0006
        /*0032*/ 	.short	0x0030
        /*0034*/ 	.byte	0x00, 0xf5, 0x21, 0x00


	//----- nvinfo : EIATTR_KPARAM_INFO
	.align		4
.L_1031:
        /*0038*/ 	.byte	0x04, 0x17
        /*003a*/ 	.short	(.L_1033 - .L_1032)
.L_1032:
        /*003c*/ 	.word	0x00000000
        /*0040*/ 	.short	0x0005
        /*0042*/ 	.short	0x0028
        /*0044*/ 	.byte	0x00, 0xf0, 0x21, 0x00


	//----- nvinfo : EIATTR_KPARAM_INFO
	.align		4
.L_1033:
        /*0048*/ 	.byte	0x04, 0x17
        /*004a*/ 	.short	(.L_1035 - .L_1034)
.L_1034:
        /*004c*/ 	.word	0x00000000
        /*0050*/ 	.short	0x0004
        /*0052*/ 	.short	0x0020
        /*0054*/ 	.byte	0x00, 0xf0, 0x11, 0x00


	//----- nvinfo : EIATTR_KPARAM_INFO
	.align		4
.L_1035:
        /*0058*/ 	.byte	0x04, 0x17
        /*005a*/ 	.short	(.L_1037 - .L_1036)
.L_1036:
        /*005c*/ 	.word	0x00000000
        /*0060*/ 	.short	0x0003
        /*0062*/ 	.short	0x0018
        /*0064*/ 	.byte	0x00, 0xf5, 0x21, 0x00


	//----- nvinfo : EIATTR_KPARAM_INFO
	.align		4
.L_1037:
        /*0068*/ 	.byte	0x04, 0x17
        /*006a*/ 	.short	(.L_1039 - .L_1038)
.L_1038:
        /*006c*/ 	.word	0x00000000
        /*0070*/ 	.short	0x0002
        /*0072*/ 	.short	0x0010
        /*0074*/ 	.byte	0x00, 0xf5, 0x21, 0x00


	//----- nvinfo : EIATTR_KPARAM_INFO
	.align		4
.L_1039:
        /*0078*/ 	.byte	0x04, 0x17
        /*007a*/ 	.short	(.L_1041 - .L_1040)
.L_1040:
        /*007c*/ 	.word	0x00000000
        /*0080*/ 	.short	0x0001
        /*0082*/ 	.short	0x0008
        /*0084*/ 	.byte	0x00, 0xf5, 0x21, 0x00


	//----- nvinfo : EIATTR_KPARAM_INFO
	.align		4
.L_1041:
        /*0088*/ 	.byte	0x04, 0x17
        /*008a*/ 	.short	(.L_1043 - .L_1042)
.L_1042:
        /*008c*/ 	.word	0x00000000
        /*0090*/ 	.short	0x0000
        /*0092*/ 	.short	0x0000
        /*0094*/ 	.byte	0x00, 0xf5, 0x21, 0x00


	//----- nvinfo : EIATTR_SPARSE_MMA_MASK
	.align		4
.L_1043:
        /*0098*/ 	.byte	0x03, 0x50
        /*009a*/ 	.short	0x0000


	//----- nvinfo : EIATTR_MAXREG_COUNT
	.align		4
        /*009c*/ 	.byte	0x03, 0x1b
        /*009e*/ 	.short	0x0040


	//----- nvinfo : EIATTR_MERCURY_ISA_VERSION
	.align		4
        /*00a0*/ 	.byte	0x03, 0x5f
        /*00a2*/ 	.short	0x0101


	//----- nvinfo : EIATTR_VRC_CTA_INIT_COUNT
	.align		4
        /*00a4*/ 	.byte	0x02, 0x4a
	.zero		1
	.zero		1


	//----- nvinfo : EIATTR_EXIT_INSTR_OFFSETS
	.align		4
        /*00a8*/ 	.byte	0x04, 0x1c
        /*00aa*/ 	.short	(.L_1045 - .L_1044)


	//   ....[0]....
.L_1044:
        /*00ac*/ 	.word	0x00000010


	//----- nvinfo : EIATTR_MAX_THREADS
	.align		4
.L_1045:
        /*00b0*/ 	.byte	0x04, 0x05
        /*00b2*/ 	.short	(.L_1047 - .L_1046)
.L_1046:
        /*00b4*/ 	.word	0x00000140
        /*00b8*/ 	.word	0x00000001
        /*00bc*/ 	.word	0x00000001


	//----- nvinfo : EIATTR_CBANK_PARAM_SIZE
	.align		4
.L_1047:
        /*00c0*/ 	.byte	0x03, 0x19
        /*00c2*/ 	.short	0x0048


	//----- nvinfo : EIATTR_PARAM_CBANK
	.align		4
        /*00c4*/ 	.byte	0x04, 0x0a
        /*00c6*/ 	.short	(.L_1049 - .L_1048)
	.align		4
.L_1048:
        /*00c8*/ 	.word	index@(.nv.constant0._ZN13group_norm_v214gn_cuda_kernelI13__nv_bfloat16Li320ELi3ELi16ELi20ELi4096ELb1ELi32ELi320ELi320ELi4ELb1ELi2ELb0ELb0ENS_16CompileConditionILi1000EEEEEvPT_PKS4_S7_S7_flPfS8_Pj)
        /*00cc*/ 	.short	0x0380
        /*00ce*/ 	.short	0x0048


	//----- nvinfo : EIATTR_SW_WAR
	.align		4
.L_1049:
        /*00d0*/ 	.byte	0x04, 0x36
        /*00d2*/ 	.short	(.L_1051 - .L_1050)
.L_1050:
        /*00d4*/ 	.word	0x00000008
.L_1051:


//--------------------- .nv.info._ZN13group_norm_v214gn_cuda_kernelI13__nv_bfloat16Li320ELi1ELi16ELi20ELi4096ELb1ELi64ELi320ELi320ELi4ELb1ELi2ELb0ELb0ENS_16CompileConditionILi1000EEEEEvPT_PKS4_S7_S7_flPfS8_Pj --------------------------
	.section	.nv.info._ZN13group_norm_v214gn_cuda_kernelI13__nv_bfloat16Li320ELi1ELi16ELi20ELi4096ELb1ELi64ELi320ELi320ELi4ELb1ELi2ELb0ELb0ENS_16CompileConditionILi1000EEEEEvPT_PKS4_S7_S7_flPfS8_Pj,"",@"SHT_CUDA_INFO"
	.sectionflags	@""
	.align	4


	//----- nvinfo : EIATTR_CUDA_API_VERSION
	.align		4
        /*0000*/ 	.byte	0x04, 0x37
        /*0002*/ 	.short	(.L_1053 - .L_1052)
.L_1052:
        /*0004*/ 	.word	0x00000082


	//----- nvinfo : EIATTR_KPARAM_INFO
	.align		4
.L_1053:
        /*0008*/ 	.byte	0x04, 0x17
        /*000a*/ 	.short	(.L_1055 - .L_1054)
.L_1054:
        /*000c*/ 	.word	0x00000000
        /*0010*/ 	.short	0x0008
        /*0012*/ 	.short	0x0040
        /*0014*/ 	.byte	0x00, 0xf5, 0x21, 0x00


	//----- nvinfo : EIATTR_KPARAM_INFO
	.align		4
.L_1055:
        /*0018*/ 	.byte	0x04, 0x17
        /*001a*/ 	.short	(.L_1057 - .L_1056)
.L_1056:
        /*001c*/ 	.word	0x00000000
        /*0020*/ 	.short	0x0007
        /*0022*/ 	.short	0x0038
        /*0024*/ 	.byte	0x00, 0xf5, 0x21, 0x00


	//----- nvinfo : EIATTR_KPARAM_INFO
	.align		4
.L_1057:
        /*0028*/ 	.byte	0x04, 0x17
        /*002a*/ 	.short	(.L_1059 - .L_1058)
.L_1058:
        /*002c*/ 	.word	0x00000000
        /*0030*/ 	.short	0x0006
        /*0032*/ 	.short	0x0030
        /*0034*/ 	.byte	0x00, 0xf5, 0x21, 0x00


	//----- nvinfo : EIATTR_KPARAM_INFO
	.align		4
.L_1059:
        /*0038*/ 	.byte	0x04, 0x17
        /*003a*/ 	.short	(.L_1061 - .L_1060)
.L_1060:
        /*003c*/ 	.word	0x00000000
        /*0040*/ 	.short	0x0005
        /*0042*/ 	.short	0x0028
        /*0044*/ 	.byte	0x00, 0xf0, 0x21, 0x00


	//----- nvinfo : EIATTR_KPARAM_INFO
	.align		4
.L_1061:
        /*0048*/ 	.byte	0x04, 0x17
        /*004a*/ 	.short	(.L_1063 - .L_1062)
.L_1062:
        /*004c*/ 	.word	0x00000000
        /*0050*/ 	.short	0x0004
        /*0052*/ 	.short	0x0020
        /*0054*/ 	.byte	0x00, 0xf0, 0x11, 0x00


	//----- nvinfo : EIATTR_KPARAM_INFO
	.align		4
.L_1063:
        /*0058*/ 	.byte	0x04, 0x17
        /*005a*/ 	.short	(.L_1065 - .L_1064)
.L_1064:
        /*005c*/ 	.word	0x00000000
        /*0060*/ 	.short	0x0003
        /*0062*/ 	.short	0x0018
        /*0064*/ 	.byte	0x00, 0xf5, 0x21, 0x00


	//----- nvinfo : EIATTR_KPARAM_INFO
	.align		4
.L_1065:
        /*0068*/ 	.byte	0x04, 0x17
        /*006a*/ 	.short	(.L_1067 - .L_1066)
.L_1066:
        /*006c*/ 	.word	0x00000000
        /*0070*/ 	.short	0x0002
        /*0072*/ 	.short	0x0010
        /*0074*/ 	.byte	0x00, 0xf5, 0x21, 0x00


	//----- nvinfo : EIATTR_KPARAM_INFO
	.align		4
.L_1067:
        /*0078*/ 	.byte	0x04, 0x17
        /*007a*/ 	.short	(.L_1069 - .L_1068)
.L_1068:
        /*007c*/ 	.word	0x00000000
        /*0080*/ 	.short	0x0001
        /*0082*/ 	.short	0x0008
        /*0084*/ 	.byte	0x00, 0xf5, 0x21, 0x00


	//----- nvinfo : EIATTR_KPARAM_INFO
	.align		4
.L_1069:
        /*0088*/ 	.byte	0x04, 0x17
        /*008a*/ 	.short	(.L_1071 - .L_1070)
.L_1070:
        /*008c*/ 	.word	0x00000000
        /*0090*/ 	.short	0x0000
        /*0092*/ 	.short	0x0000
        /*0094*/ 	.byte	0x00, 0xf5, 0x21, 0x00


	//----- nvinfo : EIATTR_SPARSE_MMA_MASK
	.align		4
.L_1071:
        /*0098*/ 	.byte	0x03, 0x50
        /*009a*/ 	.short	0x0000


	//----- nvinfo : EIATTR_MAXREG_COUNT
	.align		4
        /*009c*/ 	.byte	0x03, 0x1b
        /*009e*/ 	.short	0x00a8


	//----- nvinfo : EIATTR_MERCURY_ISA_VERSION
	.align		4
        /*00a0*/ 	.byte	0x03, 0x5f
        /*00a2*/ 	.short	0x0101


	//----- nvinfo : EIATTR_VRC_CTA_INIT_COUNT
	.align		4
        /*00a4*/ 	.byte	0x02, 0x4a
	.zero		1
	.zero		1


	//----- nvinfo : EIATTR_EXIT_INSTR_OFFSETS
	.align		4
        /*00a8*/ 	.byte	0x04, 0x1c
        /*00aa*/ 	.short	(.L_1073 - .L_1072)


	//   ....[0]....
.L_1072:
        /*00ac*/ 	.word	0x00000010


	//----- nvinfo : EIATTR_MAX_THREADS
	.align		4
.L_1073:
        /*00b0*/ 	.byte	0x04, 0x05
        /*00b2*/ 	.short	(.L_1075 - .L_1074)
.L_1074:
        /*00b4*/ 	.word	0x00000140
        /*00b8*/ 	.word	0x00000001
        /*00bc*/ 	.word	0x00000001


	//----- nvinfo : EIATTR_CBANK_PARAM_SIZE
	.align		4
.L_1075:
        /*00c0*/ 	.byte	0x03, 0x19
        /*00c2*/ 	.short	0x0048


	//----- nvinfo : EIATTR_PARAM_CBANK
	.align		4
        /*00c4*/ 	.byte	0x04, 0x0a
        /*00c6*/ 	.short	(.L_1077 - .L_1076)
	.align		4
.L_1076:
        /*00c8*/ 	.word	index@(.nv.constant0._ZN13group_norm_v214gn_cuda_kernelI13__nv_bfloat16Li320ELi1ELi16ELi20ELi4096ELb1ELi64ELi320ELi320ELi4ELb1ELi2ELb0ELb0ENS_16CompileConditionILi1000EEEEEvPT_PKS4_S7_S7_flPfS8_Pj)
        /*00cc*/ 	.short	0x0380
        /*00ce*/ 	.short	0x0048


	//----- nvinfo : EIATTR_SW_WAR
	.align		4
.L_1077:
        /*00d0*/ 	.byte	0x04, 0x36
        /*00d2*/ 	.short	(.L_1079 - .L_1078)
.L_1078:
        /*00d4*/ 	.word	0x00000008
.L_1079:


//--------------------- .nv.info._ZN13group_norm_v214gn_cuda_kernelI13__nv_bfloat16Li320ELi1ELi16ELi20ELi4096ELb1ELi128ELi320ELi320ELi4ELb1ELi4ELb0ELb0ENS_16CompileConditionILi1000EEEEEvPT_PKS4_S7_S7_flPfS8_Pj --------------------------
	.section	.nv.info._ZN13group_norm_v214gn_cuda_kernelI13__nv_bfloat16Li320ELi1ELi16ELi20ELi4096ELb1ELi128ELi320ELi320ELi4ELb1ELi4ELb0ELb0ENS_16CompileConditionILi1000EEEEEvPT_PKS4_S7_S7_flPfS8_Pj,"",@"SHT_CUDA_INFO"
	.sectionflags	@""
	.align	4


	//----- nvinfo : EIATTR_CUDA_API_VERSION
	.align		4
        /*0000*/ 	.byte	0x04, 0x37
        /*0002*/ 	.short	(.L_1081 - .L_1080)
.L_1080:
        /*0004*/ 	.word	0x00000082


	//----- nvinfo : EIATTR_KPARAM_INFO
	.align		4
.L_1081:
        /*0008*/ 	.byte	0x04, 0x17
        /*000a*/ 	.short	(.L_1083 - .L_1082)
.L_1082:
        /*000c*/ 	.word	0x00000000
        /*0010*/ 	.short	0x0008
        /*0012*/ 	.short	0x0040
        /*0014*/ 	.byte	0x00, 0xf5, 0x21, 0x00


	//----- nvinfo : EIATTR_KPARAM_INFO
	.align		4
.L_1083:
        /*0018*/ 	.byte	0x04, 0x17
        /*001a*/ 	.short	(.L_1085 - .L_1084)
.L_1084:
        /*001c*/ 	.word	0x00000000
        /*0020*/ 	.short	0x0007
        /*0022*/ 	.short	0x0038
        /*0024*/ 	.byte	0x00, 0xf5, 0x21, 0x00


	//----- nvinfo : EIATTR_KPARAM_INFO
	.align		4
.L_1085:
        /*0028*/ 	.byte	0x04, 0x17
        /*002a*/ 	.short	(.L_1087 - .L_1086)
.L_1086:
        /*002c*/ 	.word	0x00000000
        /*0030*/ 	.short	0x0006
        /*0032*/ 	.short	0x0030
        /*0034*/ 	.byte	0x00, 0xf5, 0x21, 0x00


	//----- nvinfo : EIATTR_KPARAM_INFO
	.align		4
.L_1087:
        /*0038*/ 	.byte	0x04, 0x17
        /*003a*/ 	.short	(.L_1089 - .L_1088)
.L_1088:
        /*003c*/ 	.word	0x00000000
        /*0040*/ 	.short	0x0005
        /*0042*/ 	.short	0x0028
        /*0044*/ 	.byte	0x00, 0xf0, 0x21, 0x00


	//----- nvinfo : EIATTR_KPARAM_INFO
	.align		4
.L_1089:
        /*0048*/ 	.byte	0x04, 0x17
        /*004a*/ 	.short	(.L_1091 - .L_1090)
.L_1090:
        /*004c*/ 	.word	0x00000000
        /*0050*/ 	.short	0x0004
        /*0052*/ 	.short	0x0020
        /*0054*/ 	.byte	0x00, 0xf0, 0x11, 0x00


	//----- nvinfo : EIATTR_KPARAM_INFO
	.align		4
.L_1091:
        /*0058*/ 	.byte	0x04, 0x17
        /*005a*/ 	.short	(.L_1093 - .L_1092)
.L_1092:
        /*005c*/ 	.word	0x00000000
        /*0060*/ 	.short	0x0003
        /*0062*/ 	.short	0x0018
        /*0064*/ 	.byte	0x00, 0xf5, 0x21, 0x00


	//----- nvinfo : EIATTR_KPARAM_INFO
	.align		4
.L_1093:
        /*0068*/ 	.byte	0x04, 0x17
        /*006a*/ 	.short	(.L_1095 - .L_1094)
.L_1094:
        /*006c*/ 	.word	0x00000000
        /*0070*/ 	.short	0x0002
        /*0072*/ 	.short	0x0010
        /*0074*/ 	.byte	0x00, 0xf5, 0x21, 0x00


	//----- nvinfo : EIATTR_KPARAM_INFO
	.align		4
.L_1095:
        /*0078*/ 	.byte	0x04, 0x17
        /*007a*/ 	.short	(.L_1097 - .L_1096)
.L_1096:
        /*007c*/ 	.word	0x00000000
        /*0080*/ 	.short	0x0001
        /*0082*/ 	.short	0x0008
        /*0084*/ 	.byte	0x00, 0xf5, 0x21, 0x00


	//----- nvinfo : EIATTR_KPARAM_INFO
	.align		4
.L_1097:
        /*0088*/ 	.byte	0x04, 0x17
        /*008a*/ 	.short	(.L_1099 - .L_1098)
.L_1098:
        /*008c*/ 	.word	0x00000000
        /*0090*/ 	.short	0x0000
        /*0092*/ 	.short	0x0000
        /*0094*/ 	.byte	0x00, 0xf5, 0x21, 0x00


	//----- nvinfo : EIATTR_SPARSE_MMA_MASK
	.align		4
.L_1099:
        /*0098*/ 	.byte	0x03, 0x50
        /*009a*/ 	.short	0x0000


	//----- nvinfo : EIATTR_MAXREG_COUNT
	.align		4
        /*009c*/ 	.byte	0x03, 0x1b
        /*009e*/ 	.short	0x00a8


	//----- nvinfo : EIATTR_MERCURY_ISA_VERSION
	.align		4
        /*00a0*/ 	.byte	0x03, 0x5f
        /*00a2*/ 	.short	0x0101


	//----- nvinfo : EIATTR_VRC_CTA_INIT_COUNT
	.align		4
        /*00a4*/ 	.byte	0x02, 0x4a
	.zero		1
	.zero		1


	//----- nvinfo : EIATTR_EXIT_INSTR_OFFSETS
	.align		4
        /*00a8*/ 	.byte	0x04, 0x1c
        /*00aa*/ 	.short	(.L_1101 - .L_1100)


	//   ....[0]....
.L_1100:
        /*00ac*/ 	.word	0x00000010


	//----- nvinfo : EIATTR_MAX_THREADS
	.align		4
.L_1101:
        /*00b0*/ 	.byte	0x04, 0x05
        /*00b2*/ 	.short	(.L_1103 - .L_1102)
.L_1102:
        /*00b4*/ 	.word	0x00000140
        /*00b8*/ 	.word	0x00000001
        /*00bc*/ 	.word	0x00000001


	//----- nvinfo : EIATTR_CBANK_PARAM_SIZE
	.align		4
.L_1103:
        /*00c0*/ 	.byte	0x03, 0x19
        /*00c2*/ 	.short	0x0048


	//----- nvinfo : EIATTR_PARAM_CBANK
	.align		4
        /*00c4*/ 	.byte	0x04, 0x0a
        /*00c6*/ 	.short	(.L_1105 - .L_1104)
	.align		4
.L_1104:
        /*00c8*/ 	.word	index@(.nv.constant0._ZN13group_norm_v214gn_cuda_kernelI13__nv_bfloat16Li320ELi1ELi16ELi20ELi4096ELb1ELi128ELi320ELi320ELi4ELb1ELi4ELb0ELb0ENS_16CompileConditionILi1000EEEEEvPT_PKS4_S7_S7_flPfS8_Pj)
        /*00cc*/ 	.short	0x0380
        /*00ce*/ 	.short	0x0048


	//----- nvinfo : EIATTR_SW_WAR
	.align		4
.L_1105:
        /*00d0*/ 	.byte	0x04, 0x36
        /*00d2*/ 	.short	(.L_1107 - .L_1106)
.L_1106:
        /*00d4*/ 	.word	0x00000008
.L_1107:


//--------------------- .nv.info._ZN13group_norm_v214gn_cuda_kernelI13__nv_bfloat16Li320ELi2ELi16ELi20ELi4096ELb1ELi64ELi320ELi320ELi4ELb1ELi4ELb0ELb0ENS_16CompileConditionILi1000EEEEEvPT_PKS4_S7_S7_flPfS8_Pj --------------------------
	.section	.nv.info._ZN13group_norm_v214gn_cuda_kernelI13__nv_bfloat16Li320ELi2ELi16ELi20ELi4096ELb1ELi64ELi320ELi320ELi4ELb1ELi4ELb0ELb0ENS_16CompileConditionILi1000EEEEEvPT_PKS4_S7_S7_flPfS8_Pj,"",@"SHT_CUDA_INFO"
	.sectionflags	@""
	.align	4


	//----- nvinfo : EIATTR_CUDA_API_VERSION
	.align		4
        /*0000*/ 	.byte	0x04, 0x37
        /*0002*/ 	.short	(.L_1109 - .L_1108)
.L_1108:
        /*0004*/ 	.word	0x00000082


	//----- nvinfo : EIATTR_KPARAM_INFO
	.align		4
.L_1109:
        /*0008*/ 	.byte	0x04, 0x17
        /*000a*/ 	.short	(.L_1111 - .L_1110)
.L_1110:
        /*000c*/ 	.word	0x00000000
        /*0010*/ 	.short	0x0008
        /*0012*/ 	.short	0x0040
        /*0014*/ 	.byte	0x00, 0xf5, 0x21, 0x00


	//----- nvinfo : EIATTR_KPARAM_INFO
	.align		4
.L_1111:
        /*0018*/ 	.byte	0x04, 0x17
        /*001a*/ 	.short	(.L_1113 - .L_1112)
.L_1112:
        /*001c*/ 	.word	0x00000000
        /*0020*/ 	.short	0x0007
        /*0022*/ 	.short	0x0038
        /*0024*/ 	.byte	0x00, 0xf5, 0x21, 0x00


	//----- nvinfo : EIATTR_KPARAM_INFO
	.align		4
.L_1113:
        /*0028*/ 	.byte	0x04, 0x17
        /*002a*/ 	.short	(.L_1115 - .L_1114)
.L_1114:
        /*002c*/ 	.word	0x00000000
        /*0030*/ 	.short	0x0006
        /*0032*/ 	.short	0x0030
        /*0034*/ 	.byte	0x00, 0xf5, 0x21, 0x00


	//----- nvinfo : EIATTR_KPARAM_INFO
	.align		4
.L_1115:
        /*0038*/ 	.byte	0x04, 0x17
        /*003a*/ 	.short	(.L_1117 - .L_1116)
.L_1116:
        /*003c*/ 	.word	0x00000000
        /*0040*/ 	.short	0x0005
        /*0042*/ 	.short	0x0028
        /*0044*/ 	.byte	0x00, 0xf0, 0x21, 0x00


	//----- nvinfo : EIATTR_KPARAM_INFO
	.align		4
.L_1117:
        /*0048*/ 	.byte	0x04, 0x17
        /*004a*/ 	.short	(.L_1119 - .L_1118)
.L_1118:
        /*004c*/ 	.word	0x00000000
        /*0050*/ 	.short	0x0004
        /*0052*/ 	.short	0x0020
        /*0054*/ 	.byte	0x00, 0xf0, 0x11, 0x00


	//----- nvinfo : EIATTR_KPARAM_INFO
	.align		4
.L_1119:
        /*0058*/ 	.byte	0x04, 0x17
        /*005a*/ 	.short	(.L_1121 - .L_1120)
.L_1120:
        /*005c*/ 	.word	0x00000000
        /*0060*/ 	.short	0x0003
        /*0062*/ 	.short	0x0018
        /*0064*/ 	.byte	0x00, 0xf5, 0x21, 0x00


	//----- nvinfo : EIATTR_KPARAM_INFO
	.align		4
.L_1121:
        /*0068*/ 	.byte	0x04, 0x17
        /*006a*/ 	.short	(.L_1123 - .L_1122)
.L_1122:
        /*006c*/ 	.word	0x00000000
        /*0070*/ 	.short	0x0002
        /*0072*/ 	.short	0x0010
        /*0074*/ 	.byte	0x00, 0xf5, 0x21, 0x00


	//----- nvinfo : EIATTR_KPARAM_INFO
	.align		4
.L_1123:
        /*0078*/ 	.byte	0x04, 0x17
        /*007a*/ 	.short	(.L_1125 - .L_1124)
.L_1124:
        /*007c*/ 	.word	0x00000000
        /*0080*/ 	.short	0x0001
        /*0082*/ 	.short	0x0008
        /*0084*/ 	.byte	0x00, 0xf5, 0x21, 0x00


	//----- nvinfo : EIATTR_KPARAM_INFO
	.align		4
.L_1125:
        /*0088*/ 	.byte	0x04, 0x17
        /*008a*/ 	.short	(.L_1127 - .L_1126)
.L_1126:
        /*008c*/ 	.word	0x00000000
        /*0090*/ 	.short	0x0000
        /*0092*/ 	.short	0x0000
        /*0094*/ 	.byte	0x00, 0xf5, 0x21, 0x00


	//----- nvinfo : EIATTR_SPARSE_MMA_MASK
	.align		4
.L_1127:
        /*0098*/ 	.byte	0x03, 0x50
        /*009a*/ 	.short	0x0000


	//----- nvinfo : EIATTR_MAXREG_COUNT
	.align		4
        /*009c*/ 	.byte	0x03, 0x1b
        /*009e*/ 	.short	0x0060


	//----- nvinfo : EIATTR_MERCURY_ISA_VERSION
	.align		4
        /*00a0*/ 	.byte	0x03, 0x5f
        /*00a2*/ 	.short	0x0101


	//----- nvinfo : EIATTR_VRC_CTA_INIT_COUNT
	.align		4
        /*00a4*/ 	.byte	0x02, 0x4a
	.zero		1
	.zero		1


	//----- nvinfo : EIATTR_EXIT_INSTR_OFFSETS
	.align		4
        /*00a8*/ 	.byte	0x04, 0x1c
        /*00aa*/ 	.short	(.L_1129 - .L_1128)


	//   ....[0]....
.L_1128:
        /*00ac*/ 	.word	0x00000010


	//----- nvinfo : EIATTR_MAX_THREADS
	.align		4
.L_1129:
        /*00b0*/ 	.byte	0x04, 0x05
        /*00b2*/ 	.short	(.L_1131 - .L_1130)
.L_1130:
        /*00b4*/ 	.word	0x00000140
        /*00b8*/ 	.word	0x00000001
        /*00bc*/ 	.word	0x00000001


	//----- nvinfo : EIATTR_CBANK_PARAM_SIZE
	.align		4
.L_1131:
        /*00c0*/ 	.byte	0x03, 0x19
        /*00c2*/ 	.short	0x0048


	//----- nvinfo : EIATTR_PARAM_CBANK
	.align		4
        /*00c4*/ 	.byte	0x04, 0x0a
        /*00c6*/ 	.short	(.L_1133 - .L_1132)
	.align		4
.L_1132:
        /*00c8*/ 	.word	index@(.nv.constant0._ZN13group_norm_v214gn_cuda_kernelI13__nv_bfloat16Li320ELi2ELi16ELi20ELi4096ELb1ELi64ELi320ELi320ELi4ELb1ELi4ELb0ELb0ENS_16CompileConditionILi1000EEEEEvPT_PKS4_S7_S7_flPfS8_Pj)
        /*00cc*/ 	.short	0x0380
        /*00ce*/ 	.short	0x0048


	//----- nvinfo : EIATTR_SW_WAR
	.align		4
.L_1133:
        /*00d0*/ 	.byte	0x04, 0x36
        /*00d2*/ 	.short	(.L_1135 - .L_1134)
.L_1134:
        /*00d4*/ 	.word	0x00000008
.L_1135:


//--------------------- .nv.info._ZN13group_norm_v214gn_cuda_kernelI13__nv_bfloat16Li320ELi3ELi16ELi20ELi4096ELb1ELi64ELi320ELi320ELi4ELb1ELi5ELb0ELb0ENS_16CompileConditionILi1000EEEEEvPT_PKS4_S7_S7_flPfS8_Pj --------------------------
	.section	.nv.info._ZN13group_norm_v214gn_cuda_kernelI13__nv_bfloat16Li320ELi3ELi16ELi20ELi4096ELb1ELi64ELi320ELi320ELi4ELb1ELi5ELb0ELb0ENS_16CompileConditionILi1000EEEEEvPT_PKS4_S7_S7_flPfS8_Pj,"",@"SHT_CUDA_INFO"
	.sectionflags	@""
	.align	4


	//----- nvinfo : EIATTR_CUDA_API_VERSION
	.align		4
        /*0000*/ 	.byte	0x04, 0x37
        /*0002*/ 	.short	(.L_1137 - .L_1136)
.L_1136:
        /*0004*/ 	.word	0x00000082


	//----- nvinfo : EIATTR_KPARAM_INFO
	.align		4
.L_1137:
        /*0008*/ 	.byte	0x04, 0x17
        /*000a*/ 	.short	(.L_1139 - .L_1138)
.L_1138:
        /*000c*/ 	.word	0x00000000
        /*0010*/ 	.short	0x0008
        /*0012*/ 	.short	0x0040
        /*0014*/ 	.byte	0x00, 0xf5, 0x21, 0x00


	//----- nvinfo : EIATTR_KPARAM_INFO
	.align		4
.L_1139:
        /*0018*/ 	.byte	0x04, 0x17
        /*001a*/ 	.short	(.L_1141 - .L_1140)
.L_1140:
        /*001c*/ 	.word	0x00000000
        /*0020*/ 	.short	0x0007
        /*0022*/ 	.short	0x0038
        /*0024*/ 	.byte	0x00, 0xf5, 0x21, 0x00


	//----- nvinfo : EIATTR_KPARAM_INFO
	.align		4
.L_1141:
        /*0028*/ 	.byte	0x04, 0x17
        /*002a*/ 	.short	(.L_1143 - .L_1142)
.L_1142:
        /*002c*/ 	.word	0x00000000
        /*0030*/ 	.short	0x0006
        /*0032*/ 	.short	0x0030
        /*0034*/ 	.byte	0x00, 0xf5, 0x21, 0x00


	//----- nvinfo : EIATTR_KPARAM_INFO
	.align		4
.L_1143:
        /*0038*/ 	.byte	0x04, 0x17
        /*003a*/ 	.short	(.L_1145 - .L_1144)
.L_1144:
        /*003c*/ 	.word	0x00000000
        /*0040*/ 	.short	0x0005
        /*0042*/ 	.short	0x0028
        /*0044*/ 	.byte	0x00, 0xf0, 0x21, 0x00


	//----- nvinfo : EIATTR_KPARAM_INFO
	.align		4
.L_1145:
        /*0048*/ 	.byte	0x04, 0x17
        /*004a*/ 	.short	(.L_1147 - .L_1146)
.L_1146:
        /*004c*/ 	.word	0x00000000
        /*0050*/ 	.short	0x0004
        /*0052*/ 	.short	0x0020
        /*0054*/ 	.byte	0x00, 0xf0, 0x11, 0x00


	//----- nvinfo : EIATTR_KPARAM_INFO
	.align		4
.L_1147:
        /*0058*/ 	.byte	0x04, 0x17
        /*005a*/ 	.short	(.L_1149 - .L_1148)
.L_1148:
        /*005c*/ 	.word	0x00000000
        /*0060*/ 	.short	0x0003
        /*0062*/ 	.short	0x0018
        /*0064*/ 	.byte	0x00, 0xf5, 0x21, 0x00


	//----- nvinfo : EIATTR_KPARAM_INFO
	.align		4
.L_1149:
        /*0068*/ 	.byte	0x04, 0x17
        /*006a*/ 	.short	(.L_1151 - .L_1150)
.L_1150:
        /*006c*/ 	.word	0x00000000
        /*0070*/ 	.short	0x0002
        /*0072*/ 	.short	0x0010
        /*0074*/ 	.byte	0x00, 0xf5, 0x21, 0x00


	//----- nvinfo : EIATTR_KPARAM_INFO
	.align		4
.L_1151:
        /*0078*/ 	.byte	0x04, 0x17
        /*007a*/ 	.short	(.L_1153 - .L_1152)
.L_1152:
        /*007c*/ 	.word	0x00000000
        /*0080*/ 	.short	0x0001
        /*0082*/ 	.short	0x0008
        /*0084*/ 	.byte	0x00, 0xf5, 0x21, 0x00


	//----- nvinfo : EIATTR_KPARAM_INFO
	.align		4
.L_1153:
        /*0088*/ 	.byte	0x04, 0x17
        /*008a*/ 	.short	(.L_1155 - .L_1154)
.L_1154:
        /*008c*/ 	.word	0x00000000
        /*0090*/ 	.short	0x0000
        /*0092*/ 	.short	0x0000
        /*0094*/ 	.byte	0x00, 0xf5, 0x21, 0x00


	//----- nvinfo : EIATTR_SPARSE_MMA_MASK
	.align		4
.L_1155:
        /*0098*/ 	.byte	0x03, 0x50
        /*009a*/ 	.short	0x0000


	//----- nvinfo : EIATTR_MAXREG_COUNT
	.align		4
        /*009c*/ 	.byte	0x03, 0x1b
        /*009e*/ 	.short	0x0040


	//----- nvinfo : EIATTR_MERCURY_ISA_VERSION
	.align		4
        /*00a0*/ 	.byte	0x03, 0x5f
        /*00a2*/ 	.short	0x0101


	//----- nvinfo : EIATTR_VRC_CTA_INIT_COUNT
	.align		4
        /*00a4*/ 	.byte	0x02, 0x4a
	.zero		1
	.zero		1


	//----- nvinfo : EIATTR_EXIT_INSTR_OFFSETS
	.align		4
        /*00a8*/ 	.byte	0x04, 0x1c
        /*00aa*/ 	.short	(.L_1157 - .L_1156)


	//   ....[0]....
.L_1156:
        /*00ac*/ 	.word	0x00000010


	//----- nvinfo : EIATTR_MAX_THREADS
	.align		4
.L_1157:
        /*00b0*/ 	.byte	0x04, 0x05
        /*00b2*/ 	.short	(.L_1159 - .L_1158)
.L_1158:
        /*00b4*/ 	.word	0x00000140
        /*00b8*/ 	.word	0x00000001
        /*00bc*/ 	.word	0x00000001


	//----- nvinfo : EIATTR_CBANK_PARAM_SIZE
	.align		4
.L_1159:
        /*00c0*/ 	.byte	0x03, 0x19
        /*00c2*/ 	.short	0x0048


	//----- nvinfo : EIATTR_PARAM_CBANK
	.align		4
        /*00c4*/ 	.byte	0x04, 0x0a
        /*00c6*/ 	.short	(.L_1161 - .L_1160)
	.align		4
.L_1160:
        /*00c8*/ 	.word	index@(.nv.constant0._ZN13group_norm_v214gn_cuda_kernelI13__nv_bfloat16Li320ELi3ELi16ELi20ELi4096ELb1ELi64ELi320ELi320ELi4ELb1ELi5ELb0ELb0ENS_16CompileConditionILi1000EEEEEvPT_PKS4_S7_S7_flPfS8_Pj)
        /*00cc*/ 	.short	0x0380
        /*00ce*/ 	.short	0x0048


	//----- nvinfo : EIATTR_SW_WAR
	.align		4
.L_1161:
        /*00d0*/ 	.byte	0x04, 0x36
        /*00d2*/ 	.short	(.L_1163 - .L_1162)
.L_1162:
        /*00d4*/ 	.word	0x00000008
.L_1163:


//--------------------- .nv.info._ZN13group_norm_v214gn_cuda_kernelI13__nv_bfloat16Li320ELi3ELi16ELi20ELi4096ELb1ELi64ELi320ELi320ELi4ELb1ELi6ELb0ELb0ENS_16CompileConditionILi1000EEEEEvPT_PKS4_S7_S7_flPfS8_Pj --------------------------
	.section	.nv.info._ZN13group_norm_v214gn_cuda_kernelI13__nv_bfloat16Li320ELi3ELi16ELi20ELi4096ELb1ELi64ELi320ELi320ELi4ELb1ELi6ELb0ELb0ENS_16CompileConditionILi1000EEEEEvPT_PKS4_S7_S7_flPfS8_Pj,"",@"SHT_CUDA_INFO"
	.sectionflags	@""
	.align	4


	//----- nvinfo : EIATTR_CUDA_API_VERSION
	.align		4
        /*0000*/ 	.byte	0x04, 0x37
        /*0002*/ 	.short	(.L_1165 - .L_1164)
.L_1164:
        /*0004*/ 	.word	0x00000082


	//----- nvinfo : EIATTR_KPARAM_INFO
	.align		4
.L_1165:
        /*0008*/ 	.byte	0x04, 0x17
        /*000a*/ 	.short	(.L_1167 - .L_1166)
.L_1166:
        /*000c*/ 	.word	0x00000000
        /*0010*/ 	.short	0x0008
        /*0012*/ 	.short	0x0040
        /*0014*/ 	.byte	0x00, 0xf5, 0x21, 0x00


	//----- nvinfo : EIATTR_KPARAM_INFO
	.align		4
.L_1167:
        /*0018*/ 	.byte	0x04, 0x17
        /*001a*/ 	.short	(.L_1169 - .L_1168)
.L_1168:
        /*001c*/ 	.word	0x00000000
        /*0020*/ 	.short	0x0007
        /*0022*/ 	.short	0x0038
        /*0024*/ 	.byte	0x00, 0xf5, 0x21, 0x00


	//----- nvinfo : EIATTR_KPARAM_INFO
	.align		4
.L_1169:
        /*0028*/ 	.byte	0x04, 0x17
        /*002a*/ 	.short	(.L_1171 - .L_1170)
.L_1170:
        /*002c*/ 	.word	0x00000000
        /*0030*/ 	.short	0x0006
        /*0032*/ 	.short	0x0030
        /*0034*/ 	.byte	0x00, 0xf5, 0x21, 0x00


	//----- nvinfo : EIATTR_KPARAM_INFO
	.align		4
.L_1171:
        /*0038*/ 	.byte	0x04, 0x17
        /*003a*/ 	.short	(.L_1173 - .L_1172)
.L_1172:
        /*003c*/ 	.word	0x00000000
        /*0040*/ 	.short	0x0005
        /*0042*/ 	.short	0x0028
        /*0044*/ 	.byte	0x00, 0xf0, 0x21, 0x00


	//----- nvinfo : EIATTR_KPARAM_INFO
	.align		4
.L_1173:
        /*0048*/ 	.byte	0x04, 0x17
        /*004a*/ 	.short	(.L_1175 - .L_1174)
.L_1174:
        /*004c*/ 	.word	0x00000000
        /*0050*/ 	.short	0x0004
        /*0052*/ 	.short	0x0020
        /*0054*/ 	.byte	0x00, 0xf0, 0x11, 0x00


	//----- nvinfo : EIATTR_KPARAM_INFO
	.align		4
.L_1175:
        /*0058*/ 	.byte	0x04, 0x17
        /*005a*/ 	.short	(.L_1177 - .L_1176)
.L_1176:
        /*005c*/ 	.word	0x00000000
        /*0060*/ 	.short	0x0003
        /*0062*/ 	.short	0x0018
        /*0064*/ 	.byte	0x00, 0xf5, 0x21, 0x00


	//----- nvinfo : EIATTR_KPARAM_INFO
	.align		4
.L_1177:
        /*0068*/ 	.byte	0x04, 0x17
        /*006a*/ 	.short	(.L_1179 - .L_1178)
.L_1178:
        /*006c*/ 	.word	0x00000000
        /*0070*/ 	.short	0x0002
        /*0072*/ 	.short	0x0010
        /*0074*/ 	.byte	0x00, 0xf5, 0x21, 0x00


	//----- nvinfo : EIATTR_KPARAM_INFO
	.align		4
.L_1179:
        /*0078*/ 	.byte	0x04, 0x17
        /*007a*/ 	.short	(.L_1181 - .L_1180)
.L_1180:
        /*007c*/ 	.word	0x00000000
        /*0080*/ 	.short	0x0001
        /*0082*/ 	.short	0x0008
        /*0084*/ 	.byte	0x00, 0xf5, 0x21, 0x00


	//----- nvinfo : EIATTR_KPARAM_INFO
	.align		4
.L_1181:
        /*0088*/ 	.byte	0x04, 0x17
        /*008a*/ 	.short	(.L_1183 - .L_1182)
.L_1182:
        /*008c*/ 	.word	0x00000000
        /*0090*/ 	.short	0x0000
        /*0092*/ 	.short	0x0000
        /*0094*/ 	.byte	0x00, 0xf5, 0x21, 0x00


	//----- nvinfo : EIATTR_SPARSE_MMA_MASK
	.align		4
.L_1183:
        /*0098*/ 	.byte	0x03, 0x50
        /*009a*/ 	.short	0x0000


	//----- nvinfo : EIATTR_MAXREG_COUNT
	.align		4
        /*009c*/ 	.byte	0x03, 0x1b
        /*009e*/ 	.short	0x0040


	//----- nvinfo : EIATTR_MERCURY_ISA_VERSION
	.align		4
        /*00a0*/ 	.byte	0x03, 0x5f
        /*00a2*/ 	.short	0x0101


	//----- nvinfo : EIATTR_VRC_CTA_INIT_COUNT
	.align		4
        /*00a4*/ 	.byte	0x02, 0x4a
	.zero		1
	.zero		1


	//----- nvinfo : EIATTR_EXIT_INSTR_OFFSETS
	.align		4
        /*00a8*/ 	.byte	0x04, 0x1c
        /*00aa*/ 	.short	(.L_1185 - .L_1184)


	//   ....[0]....
.L_1184:
        /*00ac*/ 	.word	0x00000010


	//----- nvinfo : EIATTR_MAX_THREADS
	.align		4
.L_1185:
        /*00b0*/ 	.byte	0x04, 0x05
        /*00b2*/ 	.short	(.L_1187 - .L_1186)
.L_1186:
        /*00b4*/ 	.word	0x00000140
        /*00b8*/ 	.word	0x00000001
        /*00bc*/ 	.word	0x00000001


	//----- nvinfo : EIATTR_CBANK_PARAM_SIZE
	.align		4
.L_1187:
        /*00c0*/ 	.byte	0x03, 0x19
        /*00c2*/ 	.short	0x0048


	//----- nvinfo : EIATTR_PARAM_CBANK
	.align		4
        /*00c4*/ 	.byte	0x04, 0x0a
        /*00c6*/ 	.short	(.L_1189 - .L_1188)
	.align		4
.L_1188:
        /*00c8*/ 	.word	index@(.nv.constant0._ZN13group_norm_v214gn_cuda_kernelI13__nv_bfloat16Li320ELi3ELi16ELi20ELi4096ELb1ELi64ELi320ELi320ELi4ELb1ELi6ELb0ELb0ENS_16CompileConditionILi1000EEEEEvPT_PKS4_S7_S7_flPfS8_Pj)
        /*00cc*/ 	.short	0x0380
        /*00ce*/ 	.short	0x0048


	//----- nvinfo : EIATTR_SW_WAR
	.align		4
.L_1189:
        /*00d0*/ 	.byte	0x04, 0x36
        /*00d2*/ 	.short	(.L_1191 - .L_1190)
.L_1190:
        /*00d4*/ 	.word	0x00000008
.L_1191:


//--------------------- .nv.info._ZN13group_norm_v218gn_bwd_cuda_kernelI6__halfLi320ELi3ELi32ELi10ELi4096ELb0ELb1ELi16ELi320ELi320ELi4ELb1ELi1ELb0ELb0ELNS_15WgradSyncMethodE3ENS_16CompileConditionILi1000EEEEEvPT_S6_S6_PKS5_S8_S8_S8_PKfflPfPj --------------------------
	.section	.nv.info._ZN13group_norm_v218gn_bwd_cuda_kernelI6__halfLi320ELi3ELi32ELi10ELi4096ELb0ELb1ELi16ELi320ELi320ELi4ELb1ELi1ELb0ELb0ELNS_15WgradSyncMethodE3ENS_16CompileConditionILi1000EEEEEvPT_S6_S6_PKS5_S8_S8_S8_PKfflPfPj,"",@"SHT_CUDA_INFO"
	.sectionflags	@""
	.align	4


	//----- nvinfo : EIATTR_CUDA_API_VERSION
	.align		4
        /*0000*/ 	.byte	0x04, 0x37
        /*0002*/ 	.short	(.L_1193 - .L_1192)
.L_1192:
        /*0004*/ 	.word	0x00000082


	//----- nvinfo : EIATTR_KPARAM_INFO
	.align		4
.L_1193:
        /*0008*/ 	.byte	0x04, 0x17
        /*000a*/ 	.short	(.L_1195 - .L_1194)
.L_1194:
        /*000c*/ 	.word	0x00000000
        /*0010*/ 	.short	0x000b
        /*0012*/ 	.short	0x0058
        /*0014*/ 	.byte	0x00, 0xf5, 0x21, 0x00


	//----- nvinfo : EIATTR_KPARAM_INFO
	.align		4
.L_1195:
        /*0018*/ 	.byte	0x04, 0x17
        /*001a*/ 	.short	(.L_1197 - .L_1196)
.L_1196:
        /*001c*/ 	.word	0x00000000
        /*0020*/ 	.short	0x000a
        /*0022*/ 	.short	0x0050
        /*0024*/ 	.byte	0x00, 0xf5, 0x21, 0x00


	//----- nvinfo : EIATTR_KPARAM_INFO
	.align		4
.L_1197:
        /*0028*/ 	.byte	0x04, 0x17
        /*002a*/ 	.short	(.L_1199 - .L_1198)
.L_1198:
        /*002c*/ 	.word	0x00000000
        /*0030*/ 	.short	0x0009
        /*0032*/ 	.short	0x0048
        /*0034*/ 	.byte	0x00, 0xf0, 0x21, 0x00


	//----- nvinfo : EIATTR_KPARAM_INFO
	.align		4
.L_1199:
        /*0038*/ 	.byte	0x04, 0x17
        /*003a*/ 	.short	(.L_1201 - .L_1200)
.L_1200:
        /*003c*/ 	.word	0x00000000
        /*0040*/ 	.short	0x0008
        /*0042*/ 	.short	0x0040
        /*0044*/ 	.byte	0x00, 0xf0, 0x11, 0x00


	//----- nvinfo : EIATTR_KPARAM_INFO
	.align		4
.L_1201:
        /*0048*/ 	.byte	0x04, 0x17
        /*004a*/ 	.short	(.L_1203 - .L_1202)
.L_1202:
        /*004c*/ 	.word	0x00000000
        /*0050*/ 	.short	0x0007
        /*0052*/ 	.short	0x0038
        /*0054*/ 	.byte	0x00, 0xf5, 0x21, 0x00


	//----- nvinfo : EIATTR_KPARAM_INFO
	.align		4
.L_1203:
        /*0058*/ 	.byte	0x04, 0x17
        /*005a*/ 	.short	(.L_1205 - .L_1204)
.L_1204:
        /*005c*/ 	.word	0x00000000
        /*0060*/ 	.short	0x0006
        /*0062*/ 	.short	0x0030
        /*0064*/ 	.byte	0x00, 0xf5, 0x21, 0x00


	//----- nvinfo : EIATTR_KPARAM_INFO
	.align		4
.L_1205:
        /*0068*/ 	.byte	0x04, 0x17
        /*006a*/ 	.short	(.L_1207 - .L_1206)
.L_1206:
        /*006c*/ 	.word	0x00000000
        /*0070*/ 	.short	0x0005
        /*0072*/ 	.short	0x0028
        /*0074*/ 	.byte	0x00, 0xf5, 0x21, 0x00


	//----- nvinfo : EIATTR_KPARAM_INFO
	.align		4
.L_1207:
        /*0078*/ 	.byte	0x04, 0x17
        /*007a*/ 	.short	(.L_1209 - .L_1208)
.L_1208:
        /*007c*/ 	.word	0x00000000
        /*0080*/ 	.short	0x0004
        /*0082*/ 	.short	0x0020
        /*0084*/ 	.byte	0x00, 0xf5, 0x21, 0x00


	//----- nvinfo : EIATTR_KPARAM_INFO
	.align		4
.L_1209:
        /*0088*/ 	.byte	0x04, 0x17
        /*008a*/ 	.short	(.L_1211 - .L_1210)
.L_1210:
        /*008c*/ 	.word	0x00000000
        /*0090*/ 	.short	0x0003
        /*0092*/ 	.short	0x0018
        /*0094*/ 	.byte	0x00, 0xf5, 0x21, 0x00


	//----- nvinfo : EIATTR_KPARAM_INFO
	.align		4
.L_1211:
        /*0098*/ 	.byte	0x04, 0x17
        /*009a*/ 	.short	(.L_1213 - .L_1212)
.L_1212:
        /*009c*/ 	.word	0x00000000
        /*00a0*/ 	.short	0x0002
        /*00a2*/ 	.short	0x0010
        /*00a4*/ 	.byte	0x00, 0xf5, 0x21, 0x00


	//----- nvinfo : EIATTR_KPARAM_INFO
	.align		4
.L_1213:
        /*00a8*/ 	.byte	0x04, 0x17
        /*00aa*/ 	.short	(.L_1215 - .L_1214)
.L_1214:
        /*00ac*/ 	.word	0x00000000
        /*00b0*/ 	.short	0x0001
        /*00b2*/ 	.short	0x0008
        /*00b4*/ 	.byte	0x00, 0xf5, 0x21, 0x00


	//----- nvinfo : EIATTR_KPARAM_INFO
	.align		4
.L_1215:
        /*00b8*/ 	.byte	0x04, 0x17
        /*00ba*/ 	.short	(.L_1217 - .L_1216)
.L_1216:
        /*00bc*/ 	.word	0x00000000
        /*00c0*/ 	.short	0x0000
        /*00c2*/ 	.short	0x0000
        /*00c4*/ 	.byte	0x00, 0xf5, 0x21, 0x00


	//----- nvinfo : EIATTR_SPARSE_MMA_MASK
	.align		4
.L_1217:
        /*00c8*/ 	.byte	0x03, 0x50
        /*00ca*/ 	.short	0x0000


	//----- nvinfo : EIATTR_MAXREG_COUNT
	.align		4
        /*00cc*/ 	.byte	0x03, 0x1b
        /*00ce*/ 	.short	0x0040


	//----- nvinfo : EIATTR_MERCURY_ISA_VERSION
	.align		4
        /*00d0*/ 	.byte	0x03, 0x5f
        /*00d2*/ 	.short	0x0101


	//----- nvinfo : EIATTR_VRC_CTA_INIT_COUNT
	.align		4
        /*00d4*/ 	.byte	0x02, 0x4a
	.zero		1
	.zero		1


	//----- nvinfo : EIATTR_EXIT_INSTR_OFFSETS
	.align		4
        /*00d8*/ 	.byte	0x04, 0x1c
        /*00da*/ 	.short	(.L_1219 - .L_1218)


	//   ....[0]....
.L_1218:
        /*00dc*/ 	.word	0x00000010


	//----- nvinfo : EIATTR_MAX_THREADS
	.align		4
.L_1219:
        /*00e0*/ 	.byte	0x04, 0x05
        /*00e2*/ 	.short	(.L_1221 - .L_1220)
.L_1220:
        /*00e4*/ 	.word	0x00000140
        /*00e8*/ 	.word	0x00000001
        /*00ec*/ 	.word	0x00000001


	//----- nvinfo : EIATTR_CBANK_PARAM_SIZE
	.align		4
.L_1221:
        /*00f0*/ 	.byte	0x03, 0x19
        /*00f2*/ 	.short	0x0060


	//----- nvinfo : EIATTR_PARAM_CBANK
	.align		4
        /*00f4*/ 	.byte	0x04, 0x0a
        /*00f6*/ 	.short	(.L_1223 - .L_1222)
	.align		4
.L_1222:
        /*00f8*/ 	.word	index@(.nv.constant0._ZN13group_norm_v218gn_bwd_cuda_kernelI6__halfLi320ELi3ELi32ELi10ELi4096ELb0ELb1ELi16ELi320ELi320ELi4ELb1ELi1ELb0ELb0ELNS_15WgradSyncMethodE3ENS_16CompileConditionILi1000EEEEEvPT_S6_S6_PKS5_S8_S8_S8_PKfflPfPj)
        /*00fc*/ 	.short	0x0380
        /*00fe*/ 	.short	0x0060


	//----- nvinfo : EIATTR_SW_WAR
	.align		4
.L_1223:
        /*0100*/ 	.byte	0x04, 0x36
        /*0102*/ 	.short	(.L_1225 - .L_1224)
.L_1224:
        /*0104*/ 	.word	0x00000008
.L_1225:


//--------------------- .nv.info._ZN13group_norm_v218gn_bwd_cuda_kernelI6__halfLi320ELi1ELi32ELi10ELi4096ELb0ELb1ELi32ELi320ELi320ELi4ELb1ELi1ELb0ELb0ELNS_15WgradSyncMethodE3ENS_16CompileConditionILi1000EEEEEvPT_S6_S6_PKS5_S8_S8_S8_PKfflPfPj --------------------------
	.section	.nv.info._ZN13group_norm_v218gn_bwd_cuda_kernelI6__halfLi320ELi1ELi32ELi10ELi4096ELb0ELb1ELi32ELi320ELi320ELi4ELb1ELi1ELb0ELb0ELNS_15WgradSyncMethodE3ENS_16CompileConditionILi1000EEEEEvPT_S6_S6_PKS5_S8_S8_S8_PKfflPfPj,"",@"SHT_CUDA_INFO"
	.sectionflags	@""
	.align	4


	//----- nvinfo : EIATTR_CUDA_API_VERSION
	.align		4
        /*0000*/ 	.byte	0x04, 0x37
        /*0002*/ 	.short	(.L_1227 - .L_1226)
.L_1226:
        /*0004*/ 	.word	0x00000082


	//----- nvinfo : EIATTR_KPARAM_INFO
	.align		4
.L_1227:
        /*0008*/ 	.byte	0x04, 0x17
        /*000a*/ 	.short	(.L_1229 - .L_1228)
.L_1228:
        /*000c*/ 	.word	0x00000000
        /*0010*/ 	.short	0x000b
        /*0012*/ 	.short	0x0058
        /*0014*/ 	.byte	0x00, 0xf5, 0x21, 0x00


	//----- nvinfo : EIATTR_KPARAM_INFO
	.align		4
.L_1229:
        /*0018*/ 	.byte	0x04, 0x17
        /*001a*/ 	.short	(.L_1231 - .L_1230)
.L_1230:
        /*001c*/ 	.word	0x00000000
        /*0020*/ 	.short	0x000a
        /*0022*/ 	.short	0x0050
        /*0024*/ 	.byte	0x00, 0xf5, 0x21, 0x00


	//----- nvinfo : EIATTR_KPARAM_INFO
	.align		4
.L_1231:
        /*0028*/ 	.byte	0x04, 0x17
        /*002a*/ 	.short	(.L_1233 - .L_1232)
.L_1232:
        /*002c*/ 	.word	0x00000000
        /*0030*/ 	.short	0x0009
        /*0032*/ 	.short	0x0048
        /*0034*/ 	.byte	0x00, 0xf0, 0x21, 0x00


	//----- nvinfo : EIATTR_KPARAM_INFO
	.align		4
.L_1233:
        /*0038*/ 	.byte	0x04, 0x17
        /*003a*/ 	.short	(.L_1235 - .L_1234)
.L_1234:
        /*003c*/ 	.word	0x00000000
        /*0040*/ 	.short	0x0008
        /*0042*/ 	.short	0x0040
        /*0044*/ 	.byte	0x00, 0xf0, 0x11, 0x00


	//----- nvinfo : EIATTR_KPARAM_INFO
	.align		4
.L_1235:
        /*0048*/ 	.byte	0x04, 0x17
        /*004a*/ 	.short	(.L_1237 - .L_1236)
.L_1236:
        /*004c*/ 	.word	0x00000000
        /*0050*/ 	.short	0x0007
        /*0052*/ 	.short	0x0038
        /*0054*/ 	.byte	0x00, 0xf5, 0x21, 0x00


	//----- nvinfo : EIATTR_KPARAM_INFO
	.align		4
.L_1237:
        /*0058*/ 	.byte	0x04, 0x17
        /*005a*/ 	.short	(.L_1239 - .L_1238)
.L_1238:
        /*005c*/ 	.word	0x00000000
        /*0060*/ 	.short	0x0006
        /*0062*/ 	.short	0x0030
        /*0064*/ 	.byte	0x00, 0xf5, 0x21, 0x00


	//----- nvinfo : EIATTR_KPARAM_INFO
	.align		4
.L_1239:
        /*0068*/ 	.byte	0x04, 0x17
        /*006a*/ 	.short	(.L_1241 - .L_1240)
.L_1240:
        /*006c*/ 	.word	0x00000000
        /*0070*/ 	.short	0x0005
        /*0072*/ 	.short	0x0028
        /*0074*/ 	.byte	0x00, 0xf5, 0x21, 0x00


	//----- nvinfo : EIATTR_KPARAM_INFO
	.align		4
.L_1241:
        /*0078*/ 	.byte	0x04, 0x17
        /*007a*/ 	.short	(.L_1243 - .L_1242)
.L_1242:
        /*007c*/ 	.word	0x00000000
        /*0080*/ 	.short	0x0004
        /*0082*/ 	.short	0x0020
        /*0084*/ 	.byte	0x00, 0xf5, 0x21, 0x00


	//----- nvinfo : EIATTR_KPARAM_INFO
	.align		4
.L_1243:
        /*0088*/ 	.byte	0x04, 0x17
        /*008a*/ 	.short	(.L_1245 - .L_1244)
.L_1244:
        /*008c*/ 	.word	0x00000000
        /*0090*/ 	.short	0x0003
        /*0092*/ 	.short	0x0018
        /*0094*/ 	.byte	0x00, 0xf5, 0x21, 0x00


	//----- nvinfo : EIATTR_KPARAM_INFO
	.align		4
.L_1245:
        /*0098*/ 	.byte	0x04, 0x17
        /*009a*/ 	.short	(.L_1247 - .L_1246)
.L_1246:
        /*009c*/ 	.word	0x00000000
        /*00a0*/ 	.short	0x0002
        /*00a2*/ 	.short	0x0010
        /*00a4*/ 	.byte	0x00, 0xf5, 0x21, 0x00


	//----- nvinfo : EIATTR_KPARAM_INFO
	.align		4
.L_1247:
        /*00a8*/ 	.byte	0x04, 0x17
        /*00aa*/ 	.short	(.L_1249 - .L_1248)
.L_1248:
        /*00ac*/ 	.word	0x00000000
        /*00b0*/ 	.short	0x0001
        /*00b2*/ 	.short	0x0008
        /*00b4*/ 	.byte	0x00, 0xf5, 0x21, 0x00


	//----- nvinfo : EIATTR_KPARAM_INFO
	.align		4
.L_1249:
        /*00b8*/ 	.byte	0x04, 0x17
        /*00ba*/ 	.short	(.L_1251 - .L_1250)
.L_1250:
        /*00bc*/ 	.word	0x00000000
        /*00c0*/ 	.short	0x0000
        /*00c2*/ 	.short	0x0000
        /*00c4*/ 	.byte	0x00, 0xf5, 0x21, 0x00


	//----- nvinfo : EIATTR_SPARSE_MMA_MASK
	.align		4
.L_1251:
        /*00c8*/ 	.byte	0x03, 0x50
        /*00ca*/ 	.short	0x0000


	//----- nvinfo : EIATTR_MAXREG_COUNT
	.align		4
        /*00cc*/ 	.byte	0x03, 0x1b
        /*00ce*/ 	.short	0x00a8


	//----- nvinfo : EIATTR_MERCURY_ISA_VERSION
	.align		4
        /*00d0*/ 	.byte	0x03, 0x5f
        /*00d2*/ 	.short	0x0101


	//----- nvinfo : EIATTR_VRC_CTA_INIT_COUNT
	.align		4
        /*00d4*/ 	.byte	0x02, 0x4a
	.zero		1
	.zero		1


	//----- nvinfo : EIATTR_EXIT_INSTR_OFFSETS
	.align		4
        /*00d8*/ 	.byte	0x04, 0x1c
        /*00da*/ 	.short	(.L_1253 - .L_1252)


	//   ....[0]....
.L_1252:
        /*00dc*/ 	.word	0x00000010


	//----- nvinfo : EIATTR_MAX_THREADS
	.align		4
.L_1253:
        /*00e0*/ 	.byte	0x04, 0x05
        /*00e2*/ 	.short	(.L_1255 - .L_1254)
.L_1254:
        /*00e4*/ 	.word	0x00000140
        /*00e8*/ 	.word	0x00000001
        /*00ec*/ 	.word	0x00000001


	//----- nvinfo : EIATTR_CBANK_PARAM_SIZE
	.align		4
.L_1255:
        /*00f0*/ 	.byte	0x03, 0x19
        /*00f2*/ 	.short	0x0060


	//----- nvinfo : EIATTR_PARAM_CBANK
	.align		4
        /*00f4*/ 	.byte	0x04, 0x0a
        /*00f6*/ 	.short	(.L_1257 - .L_1256)
	.align		4
.L_1256:
        /*00f8*/ 	.word	index@(.nv.constant0._ZN13group_norm_v218gn_bwd_cuda_kernelI6__halfLi320ELi1ELi32ELi10ELi4096ELb0ELb1ELi32ELi320ELi320ELi4ELb1ELi1ELb0ELb0ELNS_15WgradSyncMethodE3ENS_16CompileConditionILi1000EEEEEvPT_S6_S6_PKS5_S8_S8_S8_PKfflPfPj)
        /*00fc*/ 	.short	0x0380
        /*00fe*/ 	.short	0x0060


	//----- nvinfo : EIATTR_SW_WAR
	.align		4
.L_1257:
        /*0100*/ 	.byte	0x04, 0x36
        /*0102*/ 	.short	(.L_1259 - .L_1258)
.L_1258:
        /*0104*/ 	.word	0x00000008
.L_1259:


//--------------------- .nv.info._ZN13group_norm_v218gn_bwd_cuda_kernelI6__halfLi320ELi1ELi32ELi10ELi4096ELb0ELb1ELi64ELi320ELi320ELi4ELb1ELi2ELb0ELb0ELNS_15WgradSyncMethodE3ENS_16CompileConditionILi1000EEEEEvPT_S6_S6_PKS5_S8_S8_S8_PKfflPfPj --------------------------
	.section	.nv.info._ZN13group_norm_v218gn_bwd_cuda_kernelI6__halfLi320ELi1ELi32ELi10ELi4096ELb0ELb1ELi64ELi320ELi320ELi4ELb1ELi2ELb0ELb0ELNS_15WgradSyncMethodE3ENS_16CompileConditionILi1000EEEEEvPT_S6_S6_PKS5_S8_S8_S8_PKfflPfPj,"",@"SHT_CUDA_INFO"
	.sectionflags	@""
	.align	4


	//----- nvinfo : EIATTR_CUDA_API_VERSION
	.align		4
        /*0000*/ 	.byte	0x04, 0x37
        /*0002*/ 	.short	(.L_1261 - .L_1260)
.L_1260:
        /*0004*/ 	.word	0x00000082


	//----- nvinfo : EIATTR_KPARAM_INFO
	.align		4
.L_1261:
        /*0008*/ 	.byte	0x04, 0x17
        /*000a*/ 	.short	(.L_1263 - .L_1262)
.L_1262:
        /*000c*/ 	.word	0x00000000
        /*0010*/ 	.short	0x000b
        /*0012*/ 	.short	0x0058
        /*0014*/ 	.byte	0x00, 0xf5, 0x21, 0x00


	//----- nvinfo : EIATTR_KPARAM_INFO
	.align		4
.L_1263:
        /*0018*/ 	.byte	0x04, 0x17
        /*001a*/ 	.short	(.L_1265 - .L_1264)
.L_1264:
        /*001c*/ 	.word	0x00000000
        /*0020*/ 	.short	0x000a
        /*0022*/ 	.short	0x0050
        /*0024*/ 	.byte	0x00, 0xf5, 0x21, 0x00


	//----- nvinfo : EIATTR_KPARAM_INFO
	.align		4
.L_1265:
        /*0028*/ 	.byte	0x04, 0x17
        /*002a*/ 	.short	(.L_1267 - .L_1266)
.L_1266:
        /*002c*/ 	.word	0x00000000
        /*0030*/ 	.short	0x0009
        /*0032*/ 	.short	0x0048
        /*0034*/ 	.byte	0x00, 0xf0, 0x21, 0x00


	//----- nvinfo : EIATTR_KPARAM_INFO
	.align		4
.L_1267:
        /*0038*/ 	.byte	0x04, 0x17
        /*003a*/ 	.short	(.L_1269 - .L_1268)
.L_1268:
        /*003c*/ 	.word	0x00000000
        /*0040*/ 	.short	0x0008
        /*0042*/ 	.short	0x0040
        /*0044*/ 	.byte	0x00, 0xf0, 0x11, 0x00


	//----- nvinfo : EIATTR_KPARAM_INFO
	.align		4
.L_1269:
        /*0048*/ 	.byte	0x04, 0x17
        /*004a*/ 	.short	(.L_1271 - .L_1270)
.L_1270:
        /*004c*/ 	.word	0x00000000
        /*0050*/ 	.short	0x0007
        /*0052*/ 	.short	0x0038
        /*0054*/ 	.byte	0x00, 0xf5, 0x21, 0x00


	//----- nvinfo : EIATTR_KPARAM_INFO
	.align		4
.L_1271:
        /*0058*/ 	.byte	0x04, 0x17
        /*005a*/ 	.short	(.L_1273 - .L_1272)
.L_1272:
        /*005c*/ 	.word	0x00000000
        /*0060*/ 	.short	0x0006
        /*0062*/ 	.short	0x0030
        /*0064*/ 	.byte	0x00, 0xf5, 0x21, 0x00


	//----- nvinfo : EIATTR_KPARAM_INFO
	.align		4
.L_1273:
        /*0068*/ 	.byte	0x04, 0x17
        /*006a*/ 	.short	(.L_1275 - .L_1274)
.L_1274:
        /*006c*/ 	.word	0x00000000
        /*0070*/ 	.short	0x0005
        /*0072*/ 	.short	0x0028
        /*0074*/ 	.byte	0x00, 0xf5, 0x21, 0x00


	//----- nvinfo : EIATTR_KPARAM_INFO
	.align		4
.L_1275:
        /*0078*/ 	.byte	0x04, 0x17
        /*007a*/ 	.short	(.L_1277 - .L_1276)
.L_1276:
        /*007c*/ 	.word	0x00000000
        /*0080*/ 	.short	0x0004
        /*0082*/ 	.short	0x0020
        /*0084*/ 	.byte	0x00, 0xf5, 0x21, 0x00


	//----- nvinfo : EIATTR_KPARAM_INFO
	.align		4
.L_1277:
        /*0088*/ 	.byte	0x04, 0x17
        /*008a*/ 	.short	(.L_1279 - .L_1278)
.L_1278:
        /*008c*/ 	.word	0x00000000
        /*0090*/ 	.short	0x0003
        /*0092*/ 	.short	0x0018
        /*0094*/ 	.byte	0x00, 0xf5, 0x21, 0x00


	//----- nvinfo : EIATTR_KPARAM_INFO
	.align		4
.L_1279:
        /*0098*/ 	.byte	0x04, 0x17
        /*009a*/ 	.short	(.L_1281 - .L_1280)
.L_1280:
        /*009c*/ 	.word	0x00000000
        /*00a0*/ 	.short	0x0002
        /*00a2*/ 	.short	0x0010
        /*00a4*/ 	.byte	0x00, 0xf5, 0x21, 0x00


	//----- nvinfo : EIATTR_KPARAM_INFO
	.align		4
.L_1281:
        /*00a8*/ 	.byte	0x04, 0x17
        /*00aa*/ 	.short	(.L_1283 - .L_1282)
.L_1282:
        /*00ac*/ 	.word	0x00000000
        /*00b0*/ 	.short	0x0001
        /*00b2*/ 	.short	0x0008
        /*00b4*/ 	.byte	0x00, 0xf5, 0x21, 0x00


	//----- nvinfo : EIATTR_KPARAM_INFO
	.align		4
.L_1283:
        /*00b8*/ 	.byte	0x04, 0x17
        /*00ba*/ 	.short	(.L_1285 - .L_1284)
.L_1284:
        /*00bc*/ 	.word	0x00000000
        /*00c0*/ 	.short	0x0000
        /*00c2*/ 	.short	0x0000
        /*00c4*/ 	.byte	0x00, 0xf5, 0x21, 0x00


	//----- nvinfo : EIATTR_SPARSE_MMA_MASK
	.align		4
.L_1285:
        /*00c8*/ 	.byte	0x03, 0x50
        /*00ca*/ 	.short	0x0000


	//----- nvinfo : EIATTR_MAXREG_COUNT
	.align		4
        /*00cc*/ 	.byte	0x03, 0x1b
        /*00ce*/ 	.short	0x00a8


	//----- nvinfo : EIATTR_MERCURY_ISA_VERSION
	.align		4
        /*00d0*/ 	.byte	0x03, 0x5f
        /*00d2*/ 	.short	0x0101


	//----- nvinfo : EIATTR_VRC_CTA_INIT_COUNT
	.align		4
        /*00d4*/ 	.byte	0x02, 0x4a
	.zero		1
	.zero		1


	//----- nvinfo : EIATTR_EXIT_INSTR_OFFSETS
	.align		4
        /*00d8*/ 	.byte	0x04, 0x1c
        /*00da*/ 	.short	(.L_1287 - .L_1286)


	//   ....[0]....
.L_1286:
        /*00dc*/ 	.word	0x00000010


	//----- nvinfo : EIATTR_MAX_THREADS
	.align		4
.L_1287:
        /*00e0*/ 	.byte	0x04, 0x05
        /*00e2*/ 	.short	(.L_1289 - .L_1288)
.L_1288:
        /*00e4*/ 	.word	0x00000140
        /*00e8*/ 	.word	0x00000001
        /*00ec*/ 	.word	0x00000001


	//----- nvinfo : EIATTR_CBANK_PARAM_SIZE
	.align		4
.L_1289:
        /*00f0*/ 	.byte	0x03, 0x19
        /*00f2*/ 	.short	0x0060


	//----- nvinfo : EIATTR_PARAM_CBANK
	.align		4
        /*00f4*/ 	.byte	0x04, 0x0a
        /*00f6*/ 	.short	(.L_1291 - .L_1290)
	.align		4
.L_1290:
        /*00f8*/ 	.word	index@(.nv.constant0._ZN13group_norm_v218gn_bwd_cuda_kernelI6__halfLi320ELi1ELi32ELi10ELi4096ELb0ELb1ELi64ELi320ELi320ELi4ELb1ELi2ELb0ELb0ELNS_15WgradSyncMethodE3ENS_16CompileConditionILi1000EEEEEvPT_S6_S6_PKS5_S8_S8_S8_PKfflPfPj)
        /*00fc*/ 	.short	0x0380
        /*00fe*/ 	.short	0x0060


	//----- nvinfo : EIATTR_SW_WAR
	.align		4
.L_1291:
        /*0100*/ 	.byte	0x04, 0x36
        /*0102*/ 	.short	(.L_1293 - .L_1292)
.L_1292:
        /*0104*/ 	.word	0x00000008
.L_1293:


//--------------------- .nv.info._ZN13group_norm_v218gn_bwd_cuda_kernelI6__halfLi320ELi2ELi32ELi10ELi4096ELb0ELb1ELi32ELi320ELi320ELi4ELb1ELi2ELb0ELb0ELNS_15WgradSyncMethodE3ENS_16CompileConditionILi1000EEEEEvPT_S6_S6_PKS5_S8_S8_S8_PKfflPfPj --------------------------
	.section	.nv.info._ZN13group_norm_v218gn_bwd_cuda_kernelI6__halfLi320ELi2ELi32ELi10ELi4096ELb0ELb1ELi32ELi320ELi320ELi4ELb1ELi2ELb0ELb0ELNS_15WgradSyncMethodE3ENS_16CompileConditionILi1000EEEEEvPT_S6_S6_PKS5_S8_S8_S8_PKfflPfPj,"",@"SHT_CUDA_INFO"
	.sectionflags	@""
	.align	4


	//----- nvinfo : EIATTR_CUDA_API_VERSION
	.align		4
        /*0000*/ 	.byte	0x04, 0x37
        /*0002*/ 	.short	(.L_1295 - .L_1294)
.L_1294:
        /*0004*/ 	.word	0x00000082


	//----- nvinfo : EIATTR_KPARAM_INFO
	.align		4
.L_1295:
        /*0008*/ 	.byte	0x04, 0x17
        /*000a*/ 	.short	(.L_1297 - .L_1296)
.L_1296:
        /*000c*/ 	.word	0x00000000
        /*0010*/ 	.short	0x000b
        /*0012*/ 	.short	0x0058
        /*0014*/ 	.byte	0x00, 0xf5, 0x21, 0x00


	//----- nvinfo : EIATTR_KPARAM_INFO
	.align		4
.L_1297:
        /*0018*/ 	.byte	0x04, 0x17
        /*001a*/ 	.short	(.L_1299 - .L_1298)
.L_1298:
        /*001c*/ 	.word	0x00000000
        /*0020*/ 	.short	0x000a
        /*0022*/ 	.short	0x0050
        /*0024*/ 	.byte	0x00, 0xf5, 0x21, 0x00


	//----- nvinfo : EIATTR_KPARAM_INFO
	.align		4
.L_1299:
        /*0028*/ 	.byte	0x04, 0x17
        /*002a*/ 	.short	(.L_1301 - .L_1300)
.L_1300:
        /*002c*/ 	.word	0x00000000
        /*0030*/ 	.short	0x0009
        /*0032*/ 	.short	0x0048
        /*0034*/ 	.byte	0x00, 0xf0, 0x21, 0x00


	//----- nvinfo : EIATTR_KPARAM_INFO
	.align		4
.L_1301:
        /*0038*/ 	.byte	0x04, 0x17
        /*003a*/ 	.short	(.L_1303 - .L_1302)
.L_1302:
        /*003c*/ 	.word	0x00000000
        /*0040*/ 	.short	0x0008
        /*0042*/ 	.short	0x0040
        /*0044*/ 	.byte	0x00, 0xf0, 0x11, 0x00


	//----- nvinfo : EIATTR_KPARAM_INFO
	.align		4
.L_1303:
        /*0048*/ 	.byte	0x04, 0x17
        /*004a*/ 	.short	(.L_1305 - .L_1304)
.L_1304:
        /*004c*/ 	.word	0x00000000
        /*0050*/ 	.short	0x0007
        /*0052*/ 	.short	0x0038
        /*0054*/ 	.byte	0x00, 0xf5, 0x21, 0x00


	//----- nvinfo : EIATTR_KPARAM_INFO
	.align		4
.L_1305:
        /*0058*/ 	.byte	0x04, 0x17
        /*005a*/ 	.short	(.L_1307 - .L_1306)
.L_1306:
        /*005c*/ 	.word	0x00000000
        /*0060*/ 	.short	0x0006
        /*0062*/ 	.short	0x0030
        /*0064*/ 	.byte	0x00, 0xf5, 0x21, 0x00


	//----- nvinfo : EIATTR_KPARAM_INFO
	.align		4
.L_1307:
        /*0068*/ 	.byte	0x04, 0x17
        /*006a*/ 	.short	(.L_1309 - .L_1308)
.L_1308:
        /*006c*/ 	.word	0x00000000
        /*0070*/ 	.short	0x0005
        /*0072*/ 	.short	0x0028
        /*0074*/ 	.byte	0x00, 0xf5, 0x21, 0x00


	//----- nvinfo : EIATTR_KPARAM_INFO
	.align		4
.L_1309:
        /*0078*/ 	.byte	0x04, 0x17
        /*007a*/ 	.short	(.L_1311 - .L_1310)
.L_1310:
        /*007c*/ 	.word	0x00000000
        /*0080*/ 	.short	0x0004
        /*0082*/ 	.short	0x0020
        /*0084*/ 	.byte	0x00, 0xf5, 0x21, 0x00


	//----- nvinfo : EIATTR_KPARAM_INFO
	.align		4
.L_1311:
        /*0088*/ 	.byte	0x04, 0x17
        /*008a*/ 	.short	(.L_1313 - .L_1312)
.L_1312:
        /*008c*/ 	.word	0x00000000
        /*0090*/ 	.short	0x0003
        /*0092*/ 	.short	0x0018
        /*0094*/ 	.byte	0x00, 0xf5, 0x21, 0x00


	//----- nvinfo : EIATTR_KPARAM_INFO
	.align		4
.L_1313:
        /*0098*/ 	.byte	0x04, 0x17
        /*009a*/ 	.short	(.L_1315 - .L_1314)
.L_1314:
        /*009c*/ 	.word	0x00000000
        /*00a0*/ 	.short	0x0002
        /*00a2*/ 	.short	0x0010
        /*00a4*/ 	.byte	0x00, 0xf5, 0x21, 0x00


	//----- nvinfo : EIATTR_KPARAM_INFO
	.align		4
.L_1315:
        /*00a8*/ 	.byte	0x04, 0x17
        /*00aa*/ 	.short	(.L_1317 - .L_1316)
.L_1316:
        /*00ac*/ 	.word	0x00000000
        /*00b0*/ 	.short	0x0001
        /*00b2*/ 	.short	0x0008
        /*00b4*/ 	.byte	0x00, 0xf5, 0x21, 0x00


	//----- nvinfo : EIATTR_KPARAM_INFO
	.align		4
.L_1317:
        /*00b8*/ 	.byte	0x04, 0x17
        /*00ba*/ 	.short	(.L_1319 - .L_1318)
.L_1318:
        /*00bc*/ 	.word	0x00000000
        /*00c0*/ 	.short	0x0000
        /*00c2*/ 	.short	0x0000
        /*00c4*/ 	.byte	0x00, 0xf5, 0x21, 0x00


	//----- nvinfo : EIATTR_SPARSE_MMA_MASK
	.align		4
.L_1319:
        /*00c8*/ 	.byte	0x03, 0x50
        /*00ca*/ 	.short	0x0000


	//----- nvinfo : EIATTR_MAXREG_COUNT
	.align		4
        /*00cc*/ 	.byte	0x03, 0x1b
        /*00ce*/ 	.short	0x0060


	//----- nvinfo : EIATTR_MERCURY_ISA_VERSION
	.align		4
        /*00d0*/ 	.byte	0x03, 0x5f
        /*00d2*/ 	.short	0x0101


	//----- nvinfo : EIATTR_VRC_CTA_INIT_COUNT
	.align		4
        /*00d4*/ 	.byte	0x02, 0x4a
	.zero		1
	.zero		1


	//----- nvinfo : EIATTR_EXIT_INSTR_OFFSETS
	.align		4
        /*00d8*/ 	.byte	0x04, 0x1c
        /*00da*/ 	.short	(.L_1321 - .L_1320)


	//   ....[0]....
.L_1320:
        /*00dc*/ 	.word	0x00000010


	//----- nvinfo : EIATTR_MAX_THREADS
	.align		4
.L_1321:
        /*00e0*/ 	.byte	0x04, 0x05
        /*00e2*/ 	.short	(.L_1323 - .L_1322)
.L_1322:
        /*00e4*/ 	.word	0x00000140
        /*00e8*/ 	.word	0x00000001
        /*00ec*/ 	.word	0x00000001


	//----- nvinfo : EIATTR_CBANK_PARAM_SIZE
	.align		4
.L_1323:
        /*00f0*/ 	.byte	0x03, 0x19
        /*00f2*/ 	.short	0x0060


	//----- nvinfo : EIATTR_PARAM_CBANK
	.align		4
        /*00f4*/ 	.byte	0x04, 0x0a
        /*00f6*/ 	.short	(.L_1325 - .L_1324)
	.align		4
.L_1324:
        /*00f8*/ 	.word	index@(.nv.constant0._ZN13group_norm_v218gn_bwd_cuda_kernelI6__halfLi320ELi2ELi32ELi10ELi4096ELb0ELb1ELi32ELi320ELi320ELi4ELb1ELi2ELb0ELb0ELNS_15WgradSyncMethodE3ENS_16CompileConditionILi1000EEEEEvPT_S6_S6_PKS5_S8_S8_S8_PKfflPfPj)
        /*00fc*/ 	.short	0x0380
        /*00fe*/ 	.short	0x0060


	//----- nvinfo : EIATTR_SW_WAR
	.align		4
.L_1325:
        /*0100*/ 	.byte	0x04, 0x36
        /*0102*/ 	.short	(.L_1327 - .L_1326)
.L_1326:
        /*0104*/ 	.word	0x00000008
.L_1327:


//--------------------- .nv.info._ZN13group_norm_v218gn_bwd_cuda_kernelI6__halfLi320ELi3ELi32ELi10ELi4096ELb0ELb1ELi32ELi320ELi320ELi4ELb1ELi2ELb0ELb0ELNS_15WgradSyncMethodE3ENS_16CompileConditionILi1000EEEEEvPT_S6_S6_PKS5_S8_S8_S8_PKfflPfPj --------------------------
	.section	.nv.info._ZN13group_norm_v218gn_bwd_cuda_kernelI6__halfLi320ELi3ELi32ELi10ELi4096ELb0ELb1ELi32ELi320ELi320ELi4ELb1ELi2ELb0ELb0ELNS_15WgradSyncMethodE3ENS_16CompileConditionILi1000EEEEEvPT_S6_S6_PKS5_S8_S8_S8_PKfflPfPj,"",@"SHT_CUDA_INFO"
	.sectionflags	@""
	.align	4


	//----- nvinfo : EIATTR_CUDA_API_VERSION
	.align		4
        /*0000*/ 	.byte	0x04, 0x37
        /*0002*/ 	.short	(.L_1329 - .L_1328)
.L_1328:
        /*0004*/ 	.word	0x00000082


	//----- nvinfo : EIATTR_KPARAM_INFO
	.align		4
.L_1329:
        /*0008*/ 	.byte	0x04, 0x17
        /*000a*/ 	.short	(.L_1331 - .L_1330)
.L_1330:
        /*000c*/ 	.word	0x00000000
        /*0010*/ 	.short	0x000b
        /*0012*/ 	.short	0x0058
        /*0014*/ 	.byte	0x00, 0xf5, 0x21, 0x00


	//----- nvinfo : EIATTR_KPARAM_INFO
	.align		4
.L_1331:
        /*0018*/ 	.byte	0x04, 0x17
        /*001a*/ 	.short	(.L_1333 - .L_1332)
.L_1332:
        /*001c*/ 	.word	0x00000000
        /*0020*/ 	.short	0x000a
        /*0022*/ 	.short	0x0050
        /*0024*/ 	.byte	0x00, 0xf5, 0x21, 0x00


	//----- nvinfo : EIATTR_KPARAM_INFO
	.align		4
.L_1333:
        /*0028*/ 	.byte	0x04, 0x17
        /*002a*/ 	.short	(.L_1335 - .L_1334)
.L_1334:
        /*002c*/ 	.word	0x00000000
        /*0030*/ 	.short	0x0009
        /*0032*/ 	.short	0x0048
        /*0034*/ 	.byte	0x00, 0xf0, 0x21, 0x00


	//----- nvinfo : EIATTR_KPARAM_INFO
	.align		4
.L_1335:
        /*0038*/ 	.byte	0x04, 0x17
        /*003a*/ 	.short	(.L_1337 - .L_1336)
.L_1336:
        /*003c*/ 	.word	0x00000000
        /*0040*/ 	.short	0x0008
        /*0042*/ 	.short	0x0040
        /*0044*/ 	.byte	0x00, 0xf0, 0x11, 0x00


	//----- nvinfo : EIATTR_KPARAM_INFO
	.align		4
.L_1337:
        /*0048*/ 	.byte	0x04, 0x17
        /*004a*/ 	.short	(.L_1339 - .L_1338)
.L_1338:
        /*004c*/ 	.word	0x00000000
        /*0050*/ 	.short	0x0007
        /*0052*/ 	.short	0x0038
        /*0054*/ 	.byte	0x00, 0xf5, 0x21, 0x00


	//----- nvinfo : EIATTR_KPARAM_INFO
	.align		4
.L_1339:
        /*0058*/ 	.byte	0x04, 0x17
        /*005a*/ 	.short	(.L_1341 - .L_1340)
.L_1340:
        /*005c*/ 	.word	0x00000000
        /*0060*/ 	.short	0x0006
        /*0062*/ 	.short	0x0030
        /*0064*/ 	.byte	0x00, 0xf5, 0x21, 0x00


	//----- nvinfo : EIATTR_KPARAM_INFO
	.align		4
.L_1341:
        /*0068*/ 	.byte	0x04, 0x17
        /*006a*/ 	.short	(.L_1343 - .L_1342)
.L_1342:
        /*006c*/ 	.word	0x00000000
        /*0070*/ 	.short	0x0005
        /*0072*/ 	.short	0x0028
        /*0074*/ 	.byte	0x00, 0xf5, 0x21, 0x00


	//----- nvinfo : EIATTR_KPARAM_INFO
	.align		4
.L_1343:
        /*0078*/ 	.byte	0x04, 0x17
        /*007a*/ 	.short	(.L_1345 - .L_1344)
.L_1344:
        /*007c*/ 	.word	0x00000000
        /*0080*/ 	.short	0x0004
        /*0082*/ 	.short	0x0020
        /*0084*/ 	.byte	0x00, 0xf5, 0x21, 0x00


	//----- nvinfo : EIATTR_KPARAM_INFO
	.align		4
.L_1345:
        /*0088*/ 	.byte	0x04, 0x17
        /*008a*/ 	.short	(.L_1347 - .L_1346)
.L_1346:
        /*008c*/ 	.word	0x00000000
        /*0090*/ 	.short	0x0003
        /*0092*/ 	.short	0x0018
        /*0094*/ 	.byte	0x00, 0xf5, 0x21, 0x00


	//----- nvinfo : EIATTR_KPARAM_INFO
	.align		4
.L_1347:
        /*0098*/ 	.byte	0x04, 0x17
        /*009a*/ 	.short	(.L_1349 - .L_1348)
.L_1348:
        /*009c*/ 	.word	0x00000000
        /*00a0*/ 	.short	0x0002
        /*00a2*/ 	.short	0x0010
        /*00a4*/ 	.byte	0x00, 0xf5, 0x21, 0x00


	//----- nvinfo : EIATTR_KPARAM_INFO
	.align		4
.L_1349:
        /*00a8*/ 	.byte	0x04, 0x17
        /*00aa*/ 	.short	(.L_1351 - .L_1350)
.L_1350:
        /*00ac*/ 	.word	0x00000000
        /*00b0*/ 	.short	0x0001
        /*00b2*/ 	.short	0x0008
        /*00b4*/ 	.byte	0x00, 0xf5, 0x21, 0x00


	//----- nvinfo : EIATTR_KPARAM_INFO
	.align		4
.L_1351:
        /*00b8*/ 	.byte	0x04, 0x17
        /*00ba*/ 	.short	(.L_1353 - .L_1352)
.L_1352:
        /*00bc*/ 	.word	0x00000000
        /*00c0*/ 	.short	0x0000
        /*00c2*/ 	.short	0x0000
        /*00c4*/ 	.byte	0x00, 0xf5, 0x21, 0x00


	//----- nvinfo : EIATTR_SPARSE_MMA_MASK
	.align		4
.L_1353:
        /*00c8*/ 	.byte	0x03, 0x50
        /*00ca*/ 	.short	0x0000


	//----- nvinfo : EIATTR_MAXREG_COUNT
	.align		4
        /*00cc*/ 	.byte	0x03, 0x1b
        /*00ce*/ 	.short	0x0040


	//----- nvinfo : EIATTR_MERCURY_ISA_VERSION
	.align		4
        /*00d0*/ 	.byte	0x03, 0x5f
        /*00d2*/ 	.short	0x0101


	//----- nvinfo : EIATTR_VRC_CTA_INIT_COUNT
	.align		4
        /*00d4*/ 	.byte	0x02, 0x4a
	.zero		1
	.zero		1


	//----- nvinfo : EIATTR_EXIT_INSTR_OFFSETS
	.align		4
        /*00d8*/ 	.byte	0x04, 0x1c
        /*00da*/ 	.short	(.L_1355 - .L_1354)


	//   ....[0]....
.L_1354:
        /*00dc*/ 	.word	0x00000010


	//----- nvinfo : EIATTR_MAX_THREADS
	.align		4
.L_1355:
        /*00e0*/ 	.byte	0x04, 0x05
        /*00e2*/ 	.short	(.L_1357 - .L_1356)
.L_1356:
        /*00e4*/ 	.word	0x00000140
        /*00e8*/ 	.word	0x00000001
        /*00ec*/ 	.word	0x00000001


	//----- nvinfo : EIATTR_CBANK_PARAM_SIZE
	.align		4
.L_1357:
        /*00f0*/ 	.byte	0x03, 0x19
        /*00f2*/ 	.short	0x0060


	//----- nvinfo : EIATTR_PARAM_CBANK
	.align		4
        /*00f4*/ 	.byte	0x04, 0x0a
        /*00f6*/ 	.short	(.L_1359 - .L_1358)
	.align		4
.L_1358:
        /*00f8*/ 	.word	index@(.nv.constant0._ZN13group_norm_v218gn_bwd_cuda_kernelI6__halfLi320ELi3ELi32ELi10ELi4096ELb0ELb1ELi32ELi320ELi320ELi4ELb1ELi2ELb0ELb0ELNS_15WgradSyncMethodE3ENS_16CompileConditionILi1000EEEEEvPT_S6_S6_PKS5_S8_S8_S8_PKfflPfPj)
        /*00fc*/ 	.short	0x0380
        /*00fe*/ 	.short	0x0060


	//----- nvinfo : EIATTR_SW_WAR
	.align		4
.L_1359:
        /*0100*/ 	.byte	0x04, 0x36
        /*0102*/ 	.short	(.L_1361 - .L_1360)
.L_1360:
        /*0104*/ 	.word	0x00000008
.L_1361:


//--------------------- .nv.info._ZN13group_norm_v218gn_bwd_cuda_kernelI6__halfLi320ELi3ELi32ELi10ELi4096ELb0ELb1ELi32ELi320ELi320ELi4ELb1ELi3ELb0ELb0ELNS_15WgradSyncMethodE3ENS_16CompileConditionILi1000EEEEEvPT_S6_S6_PKS5_S8_S8_S8_PKfflPfPj --------------------------
	.section	.nv.info._ZN13group_norm_v218gn_bwd_cuda_kernelI6__halfLi320ELi3ELi32ELi10ELi4096ELb0ELb1ELi32ELi320ELi320ELi4ELb1ELi3ELb0ELb0ELNS_15WgradSyncMethodE3ENS_16CompileConditionILi1000EEEEEvPT_S6_S6_PKS5_S8_S8_S8_PKfflPfPj,"",@"SHT_CUDA_INFO"
	.sectionflags	@""
	.align	4


	//----- nvinfo : EIATTR_CUDA_API_VERSION
	.align		4
        /*0000*/ 	.byte	0x04, 0x37
        /*0002*/ 	.short	(.L_1363 - .L_1362)
.L_1362:
        /*0004*/ 	.word	0x00000082


	//----- nvinfo : EIATTR_KPARAM_INFO
	.align		4
.L_1363:
        /*0008*/ 	.byte	0x04, 0x17
        /*000a*/ 	.short	(.L_1365 - .L_1364)
.L_1364:
        /*000c*/ 	.word	0x00000000
        /*0010*/ 	.short	0x000b
        /*0012*/ 	.short	0x0058
        /*0014*/ 	.byte	0x00, 0xf5, 0x21, 0x00


	//----- nvinfo : EIATTR_KPARAM_INFO
	.align		4
.L_1365:
        /*0018*/ 	.byte	0x04, 0x17
        /*001a*/ 	.short	(.L_1367 - .L_1366)
.L_1366:
        /*001c*/ 	.word	0x00000000
        /*0020*/ 	.short	0x000a
        /*0022*/ 	.short	0x0050
        /*0024*/ 	.byte	0x00, 0xf5, 0x21, 0x00


	//----- nvinfo : EIATTR_KPARAM_INFO
	.align		4
.L_1367:
        /*0028*/ 	.byte	0x04, 0x17
        /*002a*/ 	.short	(.L_1369 - .L_1368)
.L_1368:
        /*002c*/ 	.word	0x00000000
        /*0030*/ 	.short	0x0009
        /*0032*/ 	.short	0x0048
        /*0034*/ 	.byte	0x00, 0xf0, 0x21, 0x00


	//----- nvinfo : EIATTR_KPARAM_INFO
	.align		4
.L_1369:
        /*0038*/ 	.byte	0x04, 0x17
        /*003a*/ 	.short	(.L_1371 - .L_1370)
.L_1370:
        /*003c*/ 	.word	0x00000000
        /*0040*/ 	.short	0x0008
        /*0042*/ 	.short	0x0040
        /*0044*/ 	.byte	0x00, 0xf0, 0x11, 0x00


	//----- nvinfo : EIATTR_KPARAM_INFO
	.align		4
.L_1371:
        /*0048*/ 	.byte	0x04, 0x17
        /*004a*/ 	.short	(.L_1373 - .L_1372)
.L_1372:
        /*004c*/ 	.word	0x00000000
        /*0050*/ 	.short	0x0007
        /*0052*/ 	.short	0x0038
        /*0054*/ 	.byte	0x00, 0xf5, 0x21, 0x00


	//----- nvinfo : EIATTR_KPARAM_INFO
	.align		4
.L_1373:
        /*0058*/ 	.byte	0x04, 0x17
        /*005a*/ 	.short	(.L_1375 - .L_1374)
.L_1374:
        /*005c*/ 	.word	0x00000000
        /*0060*/ 	.short	0x0006
        /*0062*/ 	.short	0x0030
        /*0064*/ 	.byte	0x00, 0xf5, 0x21, 0x00


	//----- nvinfo : EIATTR_KPARAM_INFO
	.align		4
.L_1375:
        /*0068*/ 	.byte	0x04, 0x17
        /*006a*/ 	.short	(.L_1377 - .L_1376)
.L_1376:
        /*006c*/ 	.word	0x00000000
        /*0070*/ 	.short	0x0005
        /*0072*/ 	.short	0x0028
        /*0074*/ 	.byte	0x00, 0xf5, 0x21, 0x00


	//----- nvinfo : EIATTR_KPARAM_INFO
	.align		4
.L_1377:
        /*0078*/ 	.byte	0x04, 0x17
        /*007a*/ 	.short	(.L_1379 - .L_1378)
.L_1378:
        /*007c*/ 	.word	0x00000000
        /*0080*/ 	.short	0x0004
        /*0082*/ 	.short	0x0020
        /*0084*/ 	.byte	0x00, 0xf5, 0x21, 0x00


	//----- nvinfo : EIATTR_KPARAM_INFO
	.align		4
.L_1379:
        /*0088*/ 	.byte	0x04, 0x17
        /*008a*/ 	.short	(.L_1381 - .L_1380)
.L_1380:
        /*008c*/ 	.word	0x00000000
        /*0090*/ 	.short	0x0003
        /*0092*/ 	.short	0x0018
        /*0094*/ 	.byte	0x00, 0xf5, 0x21, 0x00


	//----- nvinfo : EIATTR_KPARAM_INFO
	.align		4
.L_1381:
        /*0098*/ 	.byte	0x04, 0x17
        /*009a*/ 	.short	(.L_1383 - .L_1382)
.L_1382:
        /*009c*/ 	.word	0x00000000
        /*00a0*/ 	.short	0x0002
        /*00a2*/ 	.short	0x0010
        /*00a4*/ 	.byte	0x00, 0xf5, 0x21, 0x00


	//----- nvinfo : EIATTR_KPARAM_INFO
	.align		4
.L_1383:
        /*00a8*/ 	.byte	0x04, 0x17
        /*00aa*/ 	.short	(.L_1385 - .L_1384)
.L_1384:
        /*00ac*/ 	.word	0x00000000
        /*00b0*/ 	.short	0x0001
        /*00b2*/ 	.short	0x0008
        /*00b4*/ 	.byte	0x00, 0xf5, 0x21, 0x00


	//----- nvinfo : EIATTR_KPARAM_INFO
	.align		4
.L_1385:
        /*00b8*/ 	.byte	0x04, 0x17
        /*00ba*/ 	.short	(.L_1387 - .L_1386)
.L_1386:
        /*00bc*/ 	.word	0x00000000
        /*00c0*/ 	.short	0x0000
        /*00c2*/ 	.short	0x0000
        /*00c4*/ 	.byte	0x00, 0xf5, 0x21, 0x00


	//----- nvinfo : EIATTR_SPARSE_MMA_MASK
	.align		4
.L_1387:
        /*00c8*/ 	.byte	0x03, 0x50
        /*00ca*/ 	.short	0x0000


	//----- nvinfo : EIATTR_MAXREG_COUNT
	.align		4
        /*00cc*/ 	.byte	0x03, 0x1b
        /*00ce*/ 	.short	0x0040


	//----- nvinfo : EIATTR_MERCURY_ISA_VERSION
	.align		4
        /*00d0*/ 	.byte	0x03, 0x5f
        /*00d2*/ 	.short	0x0101


	//----- nvinfo : EIATTR_VRC_CTA_INIT_COUNT
	.align		4
        /*00d4*/ 	.byte	0x02, 0x4a
	.zero		1
	.zero		1


	//----- nvinfo : EIATTR_EXIT_INSTR_OFFSETS
	.align		4
        /*00d8*/ 	.byte	0x04, 0x1c
        /*00da*/ 	.short	(.L_1389 - .L_1388)


	//   ....[0]....
.L_1388:
        /*00dc*/ 	.word	0x00000010


	//----- nvinfo : EIATTR_MAX_THREADS
	.align		4
.L_1389:
        /*00e0*/ 	.byte	0x04, 0x05
        /*00e2*/ 	.short	(.L_1391 - .L_1390)
.L_1390:
        /*00e4*/ 	.word	0x00000140
        /*00e8*/ 	.word	0x00000001
        /*00ec*/ 	.word	0x00000001


	//----- nvinfo : EIATTR_CBANK_PARAM_SIZE
	.align		4
.L_1391:
        /*00f0*/ 	.byte	0x03, 0x19
        /*00f2*/ 	.short	0x0060


	//----- nvinfo : EIATTR_PARAM_CBANK
	.align		4
        /*00f4*/ 	.byte	0x04, 0x0a
        /*00f6*/ 	.short	(.L_1393 - .L_1392)
	.align		4
.L_1392:
        /*00f8*/ 	.word	index@(.nv.constant0._ZN13group_norm_v218gn_bwd_cuda_kernelI6__halfLi320ELi3ELi32ELi10ELi4096ELb0ELb1ELi32ELi320ELi320ELi4ELb1ELi3ELb0ELb0ELNS_15WgradSyncMethodE3ENS_16CompileConditionILi1000EEEEEvPT_S6_S6_PKS5_S8_S8_S8_PKfflPfPj)
        /*00fc*/ 	.short	0x0380
        /*00fe*/ 	.short	0x0060


	//----- nvinfo : EIATTR_SW_WAR
	.align		4
.L_1393:
        /*0100*/ 	.byte	0x04, 0x36
        /*0102*/ 	.short	(.L_1395 - .L_1394)
.L_1394:
        /*0104*/ 	.word	0x00000008
.L_1395:


//--------------------- .nv.info._ZN13group_norm_v218gn_bwd_cuda_kernelI6__halfLi320ELi3ELi16ELi20ELi4096ELb1ELb1ELi16ELi320ELi320ELi4ELb1ELi1ELb0ELb0ELNS_15WgradSyncMethodE3ENS_16CompileConditionILi1000EEEEEvPT_S6_S6_PKS5_S8_S8_S8_PKfflPfPj --------------------------
	.section	.nv.info._ZN13group_norm_v218gn_bwd_cuda_kernelI6__halfLi320ELi3ELi16ELi20ELi4096ELb1ELb1ELi16ELi320ELi320ELi4ELb1ELi1ELb0ELb0ELNS_15WgradSyncMethodE3ENS_16CompileConditionILi1000EEEEEvPT_S6_S6_PKS5_S8_S8_S8_PKfflPfPj,"",@"SHT_CUDA_INFO"
	.sectionflags	@""
	.align	4


	//----- nvinfo : EIATTR_CUDA_API_VERSION
	.align		4
        /*0000*/ 	.byte	0x04, 0x37
        /*0002*/ 	.short	(.L_1397 - .L_1396)
.L_1396:
        /*0004*/ 	.word	0x00000082


	//----- nvinfo : EIATTR_KPARAM_INFO
	.align		4
.L_1397:
        /*0008*/ 	.byte	0x04, 0x17
        /*000a*/ 	.short	(.L_1399 - .L_1398)
.L_1398:
        /*000c*/ 	.word	0x00000000
        /*0010*/ 	.short	0x000b
        /*0012*/ 	.short	0x0058
        /*0014*/ 	.byte	0x00, 0xf5, 0x21, 0x00


	//----- nvinfo : EIATTR_KPARAM_INFO
	.align		4
.L_1399:
        /*0018*/ 	.byte	0x04, 0x17
        /*001a*/ 	.short	(.L_1401 - .L_1400)
.L_1400:
        /*001c*/ 	.word	0x00000000
        /*0020*/ 	.short	0x000a
        /*0022*/ 	.short	0x0050
        /*0024*/ 	.byte	0x00, 0xf5, 0x21, 0x00


	//----- nvinfo : EIATTR_KPARAM_INFO
	.align		4
.L_1401:
        /*0028*/ 	.byte	0x04, 0x17
        /*002a*/ 	.short	(.L_1403 - .L_1402)
.L_1402:
        /*002c*/ 	.word	0x00000000
        /*0030*/ 	.short	0x0009
        /*0032*/ 	.short	0x0048
        /*0034*/ 	.byte	0x00, 0xf0, 0x21, 0x00


	//----- nvinfo : EIATTR_KPARAM_INFO
	.align		4
.L_1403:
        /*0038*/ 	.byte	0x04, 0x17
        /*003a*/ 	.short	(.L_1405 - .L_1404)
.L_1404:
        /*003c*/ 	.word	0x00000000
        /*0040*/ 	.short	0x0008
        /*0042*/ 	.short	0x0040
        /*0044*/ 	.byte	0x00, 0xf0, 0x11, 0x00


	//----- nvinfo : EIATTR_KPARAM_INFO
	.align		4
.L_1405:
        /*0048*/ 	.byte	0x04, 0x17
        /*004a*/ 	.short	(.L_1407 - .L_1406)
.L_1406:
        /*004c*/ 	.word	0x00000000
        /*0050*/ 	.short	0x0007
        /*0052*/ 	.short	0x0038
        /*0054*/ 	.byte	0x00, 0xf5, 0x21, 0x00


	//----- nvinfo : EIATTR_KPARAM_INFO
	.align		4
.L_1407:
        /*0058*/ 	.byte	0x04, 0x17
        /*005a*/ 	.short	(.L_1409 - .L_1408)
.L_1408:
        /*005c*/ 	.word	0x00000000
        /*0060*/ 	.short	0x0006
        /*0062*/ 	.short	0x0030
        /*0064*/ 	.byte	0x00, 0xf5, 0x21, 0x00


	//----- nvinfo : EIATTR_KPARAM_INFO
	.align		4
.L_1409:
        /*0068*/ 	.byte	0x04, 0x17
        /*006a*/ 	.short	(.L_1411 - .L_1410)
.L_1410:
        /*006c*/ 	.word	0x00000000
        /*0070*/ 	.short	0x0005
        /*0072*/ 	.short	0x0028
        /*0074*/ 	.byte	0x00, 0xf5, 0x21, 0x00


	//----- nvinfo : EIATTR_KPARAM_INFO
	.align		4
.L_1411:
        /*0078*/ 	.byte	0x04, 0x17
        /*007a*/ 	.short	(.L_1413 - .L_1412)
.L_1412:
        /*007c*/ 	.word	0x00000000
        /*0080*/ 	.short	0x0004
        /*0082*/ 	.short	0x0020
        /*0084*/ 	.byte	0x00, 0xf5, 0x21, 0x00


	//----- nvinfo : EIATTR_KPARAM_INFO
	.align		4
.L_1413:
        /*0088*/ 	.byte	0x04, 0x17
        /*008a*/ 	.short	(.L_1415 - .L_1414)
.L_1414:
        /*008c*/ 	.word	0x00000000
        /*0090*/ 	.short	0x0003
        /*0092*/ 	.short	0x0018
        /*0094*/ 	.byte	0x00, 0xf5, 0x21, 0x00


	//----- nvinfo : EIATTR_KPARAM_INFO
	.align		4
.L_1415:
        /*0098*/ 	.byte	0x04, 0x17
        /*009a*/ 	.short	(.L_1417 - .L_1416)
.L_1416:
        /*009c*/ 	.word	0x00000000
        /*00a0*/ 	.short	0x0002
        /*00a2*/ 	.short	0x0010
        /*00a4*/ 	.byte	0x00, 0xf5, 0x21, 0x00


	//----- nvinfo : EIATTR_KPARAM_INFO
	.align		4
.L_1417:
        /*00a8*/ 	.byte	0x04, 0x17
        /*00aa*/ 	.short	(.L_1419 - .L_1418)
.L_1418:
        /*00ac*/ 	.word	0x00000000
        /*00b0*/ 	.short	0x0001
        /*00b2*/ 	.short	0x0008
        /*00b4*/ 	.byte	0x00, 0xf5, 0x21, 0x00


	//----- nvinfo : EIATTR_KPARAM_INFO
	.align		4
.L_1419:
        /*00b8*/ 	.byte	0x04, 0x17
        /*00ba*/ 	.short	(.L_1421 - .L_1420)
.L_1420:
        /*00bc*/ 	.word	0x00000000
        /*00c0*/ 	.short	0x0000
        /*00c2*/ 	.short	0x0000
        /*00c4*/ 	.byte	0x00, 0xf5, 0x21, 0x00


	//----- nvinfo : EIATTR_SPARSE_MMA_MASK
	.align		4
.L_1421:
        /*00c8*/ 	.byte	0x03, 0x50
        /*00ca*/ 	.short	0x0000


	//----- nvinfo : EIATTR_MAXREG_COUNT
	.align		4
        /*00cc*/ 	.byte	0x03, 0x1b
        /*00ce*/ 	.short	0x0040


	//----- nvinfo : EIATTR_MERCURY_ISA_VERSION
	.align		4
        /*00d0*/ 	.byte	0x03, 0x5f
        /*00d2*/ 	.short	0x0101


	//----- nvinfo : EIATTR_VRC_CTA_INIT_COUNT
	.align		4
        /*00d4*/ 	.byte	0x02, 0x4a
	.zero		1
	.zero		1


	//----- nvinfo : EIATTR_EXIT_INSTR_OFFSETS
	.align		4
        /*00d8*/ 	.byte	0x04, 0x1c
        /*00da*/ 	.short	(.L_1423 - .L_1422)


	//   ....[0]....
.L_1422:
        /*00dc*/ 	.word	0x00000010


	//----- nvinfo : EIATTR_MAX_THREADS
	.align		4
.L_1423:
        /*00e0*/ 	.byte	0x04, 0x05
        /*00e2*/ 	.short	(.L_1425 - .L_1424)
.L_1424:
        /*00e4*/ 	.word	0x00000140
        /*00e8*/ 	.word	0x00000001
        /*00ec*/ 	.word	0x00000001


	//----- nvinfo : EIATTR_CBANK_PARAM_SIZE
	.align		4
.L_1425:
        /*00f0*/ 	.byte	0x03, 0x19
        /*00f2*/ 	.short	0x0060


	//----- nvinfo : EIATTR_PARAM_CBANK
	.align		4
        /*00f4*/ 	.byte	0x04, 0x0a
        /*00f6*/ 	.short	(.L_1427 - .L_1426)
	.align		4
.L_1426:
        /*00f8*/ 	.word	index@(.nv.constant0._ZN13group_norm_v218gn_bwd_cuda_kernelI6__halfLi320ELi3ELi16ELi20ELi4096ELb1ELb1ELi16ELi320ELi320ELi4ELb1ELi1ELb0ELb0ELNS_15WgradSyncMethodE3ENS_16CompileConditionILi1000EEEEEvPT_S6_S6_PKS5_S8_S8_S8_PKfflPfPj)
        /*00fc*/ 	.short	0x0380
        /*00fe*/ 	.short	0x0060


	//----- nvinfo : EIATTR_SW_WAR
	.align		4
.L_1427:
        /*0100*/ 	.byte	0x04, 0x36
        /*0102*/ 	.short	(.L_1429 - .L_1428)
.L_1428:
        /*0104*/ 	.word	0x00000008
.L_1429:


//--------------------- .nv.info._ZN13group_norm_v218gn_bwd_cuda_kernelI6__halfLi320ELi1ELi16ELi20ELi4096ELb1ELb1ELi32ELi320ELi320ELi4ELb1ELi1ELb0ELb0ELNS_15WgradSyncMethodE3ENS_16CompileConditionILi1000EEEEEvPT_S6_S6_PKS5_S8_S8_S8_PKfflPfPj --------------------------
	.section	.nv.info._ZN13group_norm_v218gn_bwd_cuda_kernelI6__halfLi320ELi1ELi16ELi20ELi4096ELb1ELb1ELi32ELi320ELi320ELi4ELb1ELi1ELb0ELb0ELNS_15WgradSyncMethodE3ENS_16CompileConditionILi1000EEEEEvPT_S6_S6_PKS5_S8_S8_S8_PKfflPfPj,"",@"SHT_CUDA_INFO"
	.sectionflags	@""
	.align	4


	//----- nvinfo : EIATTR_CUDA_API_VERSION
	.align		4
        /*0000*/ 	.byte	0x04, 0x37
        /*0002*/ 	.short	(.L_1431 - .L_1430)
.L_1430:
        /*0004*/ 	.word	0x00000082


	//----- nvinfo : EIATTR_KPARAM_INFO
	.align		4
.L_1431:
        /*0008*/ 	.byte	0x04, 0x17
        /*000a*/ 	.short	(.L_1433 - .L_1432)
.L_1432:
        /*000c*/ 	.word	0x00000000
        /*0010*/ 	.short	0x000b
        /*0012*/ 	.short	0x0058
        /*0014*/ 	.byte	0x00, 0xf5, 0x21, 0x00


	//----- nvinfo : EIATTR_KPARAM_INFO
	.align		4
.L_1433:
        /*0018*/ 	.byte	0x04, 0x17
        /*001a*/ 	.short	(.L_1435 - .L_1434)
.L_1434:
        /*001c*/ 	.word	0x00000000
        /*0020*/ 	.short	0x000a
        /*0022*/ 	.short	0x0050
        /*0024*/ 	.byte	0x00, 0xf5, 0x21, 0x00


	//----- nvinfo : EIATTR_KPARAM_INFO
	.align		4
.L_1435:
        /*0028*/ 	.byte	0x04, 0x17
        /*002a*/ 	.short	(.L_1437 - .L_1436)
.L_1436:
        /*002c*/ 	.word	0x00000000
        /*0030*/ 	.short	0x0009
        /*0032*/ 	.short	0x0048
        /*0034*/ 	.byte	0x00, 0xf0, 0x21, 0x00


	//----- nvinfo : EIATTR_KPARAM_INFO
	.align		4
.L_1437:
        /*0038*/ 	.byte	0x04, 0x17
        /*003a*/ 	.short	(.L_1439 - .L_1438)
.L_1438:
        /*003c*/ 	.word	0x00000000
        /*0040*/ 	.short	0x0008
        /*0042*/ 	.short	0x0040
        /*0044*/ 	.byte	0x00, 0xf0, 0x11, 0x00


	//----- nvinfo : EIATTR_KPARAM_INFO
	.align		4
.L_1439:
        /*0048*/ 	.byte	0x04, 0x17
        /*004a*/ 	.short	(.L_1441 - .L_1440)
.L_1440:
        /*004c*/ 	.word	0x00000000
        /*0050*/ 	.short	0x0007
        /*0052*/ 	.short	0x0038
        /*0054*/ 	.byte	0x00, 0xf5, 0x21, 0x00


	//----- nvinfo : EIATTR_KPARAM_INFO
	.align		4
.L_1441:
        /*0058*/ 	.byte	0x04, 0x17
        /*005a*/ 	.short	(.L_1443 - .L_1442)
.L_1442:
        /*005c*/ 	.word	0x00000000
        /*0060*/ 	.short	0x0006
        /*0062*/ 	.short	0x0030
        /*0064*/ 	.byte	0x00, 0xf5, 0x21, 0x00


	//----- nvinfo : EIATTR_KPARAM_INFO
	.align		4
.L_1443:
        /*0068*/ 	.byte	0x04, 0x17
        /*006a*/ 	.short	(.L_1445 - .L_1444)
.L_1444:
        /*006c*/ 	.word	0x00000000
        /*0070*/ 	.short	0x0005
        /*0072*/ 	.short	0x0028
        /*0074*/ 	.byte	0x00, 0xf5, 0x21, 0x00


	//----- nvinfo : EIATTR_KPARAM_INFO
	.align		4
.L_1445:
        /*0078*/ 	.byte	0x04, 0x17
        /*007a*/ 	.short	(.L_1447 - .L_1446)
.L_1446:
        /*007c*/ 	.word	0x00000000
        /*0080*/ 	.short	0x0004
        /*0082*/ 	.short	0x0020
        /*0084*/ 	.byte	0x00, 0xf5, 0x21, 0x00


	//----- nvinfo : EIATTR_KPARAM_INFO
	.align		4
.L_1447:
        /*0088*/ 	.byte	0x04, 0x17
        /*008a*/ 	.short	(.L_1449 - .L_1448)
.L_1448:
        /*008c*/ 	.word	0x00000000
        /*0090*/ 	.short	0x0003
        /*0092*/ 	.short	0x0018
        /*0094*/ 	.byte	0x00, 0xf5, 0x21, 0x00


	//----- nvinfo : EIATTR_KPARAM_INFO
	.align		4
.L_1449:
        /*0098*/ 	.byte	0x04, 0x17
        /*009a*/ 	.short	(.L_1451 - .L_1450)
.L_1450:
        /*009c*/ 	.word	0x00000000
        /*00a0*/ 	.short	0x0002
        /*00a2*/ 	.short	0x0010
        /*00a4*/ 	.byte	0x00, 0xf5, 0x21, 0x00


	//----- nvinfo : EIATTR_KPARAM_INFO
	.align		4
.L_1451:
        /*00a8*/ 	.byte	0x04, 0x17
        /*00aa*/ 	.short	(.L_1453 - .L_1452)
.L_1452:
        /*00ac*/ 	.word	0x00000000
        /*00b0*/ 	.short	0x0001
        /*00b2*/ 	.short	0x0008
        /*00b4*/ 	.byte	0x00, 0xf5, 0x21, 0x00


	//----- nvinfo : EIATTR_KPARAM_INFO
	.align		4
.L_1453:
        /*00b8*/ 	.byte	0x04, 0x17
        /*00ba*/ 	.short	(.L_1455 - .L_1454)
.L_1454:
        /*00bc*/ 	.word	0x00000000
        /*00c0*/ 	.short	0x0000
        /*00c2*/ 	.short	0x0000
        /*00c4*/ 	.byte	0x00, 0xf5, 0x21, 0x00


	//----- nvinfo : EIATTR_SPARSE_MMA_MASK
	.align		4
.L_1455:
        /*00c8*/ 	.byte	0x03, 0x50
        /*00ca*/ 	.short	0x0000


	//----- nvinfo : EIATTR_MAXREG_COUNT
	.align		4
        /*00cc*/ 	.byte	0x03, 0x1b
        /*00ce*/ 	.short	0x00a8


	//----- nvinfo : EIATTR_MERCURY_ISA_VERSION
	.align		4
        /*00d0*/ 	.byte	0x03, 0x5f
        /*00d2*/ 	.short	0x0101


	//----- nvinfo : EIATTR_VRC_CTA_INIT_COUNT
	.align		4
        /*00d4*/ 	.byte	0x02, 0x4a
	.zero		1
	.zero		1


	//----- nvinfo : EIATTR_EXIT_INSTR_OFFSETS
	.align		4
        /*00d8*/ 	.byte	0x04, 0x1c
        /*00da*/ 	.short	(.L_1457 - .L_1456)


	//   ....[0]....
.L_1456:
        /*00dc*/ 	.word	0x00000010


	//----- nvinfo : EIATTR_MAX_THREADS
	.align		4
.L_1457:
        /*00e0*/ 	.byte	0x04, 0x05
        /*00e2*/ 	.short	(.L_1459 - .L_1458)
.L_1458:
        /*00e4*/ 	.word	0x00000140
        /*00e8*/ 	.word	0x00000001
        /*00ec*/ 	.word	0x00000001


	//----- nvinfo : EIATTR_CBANK_PARAM_SIZE
	.align		4
.L_1459:
        /*00f0*/ 	.byte	0x03, 0x19
        /*00f2*/ 	.short	0x0060


	//----- nvinfo : EIATTR_PARAM_CBANK
	.align		4
        /*00f4*/ 	.byte	0x04, 0x0a
        /*00f6*/ 	.short	(.L_1461 - .L_1460)
	.align		4
.L_1460:
        /*00f8*/ 	.word	index@(.nv.constant0._ZN13group_norm_v218gn_bwd_cuda_kernelI6__halfLi320ELi1ELi16ELi20ELi4096ELb1ELb1ELi32ELi320ELi320ELi4ELb1ELi1ELb0ELb0ELNS_15WgradSyncMethodE3ENS_16CompileConditionILi1000EEEEEvPT_S6_S6_PKS5_S8_S8_S8_PKfflPfPj)
        /*00fc*/ 	.short	0x0380
        /*00fe*/ 	.short	0x0060


	//----- nvinfo : EIATTR_SW_WAR
	.align		4
.L_1461:
        /*0100*/ 	.byte	0x04, 0x36
        /*0102*/ 	.short	(.L_1463 - .L_1462)
.L_1462:
        /*0104*/ 	.word	0x00000008
.L_1463:


//--------------------- .nv.info._ZN13group_norm_v218gn_bwd_cuda_kernelI6__halfLi320ELi1ELi16ELi20ELi4096ELb1ELb1ELi64ELi320ELi320ELi4ELb1ELi2ELb0ELb0ELNS_15WgradSyncMethodE3ENS_16CompileConditionILi1000EEEEEvPT_S6_S6_PKS5_S8_S8_S8_PKfflPfPj --------------------------
	.section	.nv.info._ZN13group_norm_v218gn_bwd_cuda_kernelI6__halfLi320ELi1ELi16ELi20ELi4096ELb1ELb1ELi64ELi320ELi320ELi4ELb1ELi2ELb0ELb0ELNS_15WgradSyncMethodE3ENS_16CompileConditionILi1000EEEEEvPT_S6_S6_PKS5_S8_S8_S8_PKfflPfPj,"",@"SHT_CUDA_INFO"
	.sectionflags	@""
	.align	4


	//----- nvinfo : EIATTR_CUDA_API_VERSION
	.align		4
        /*0000*/ 	.byte	0x04, 0x37
        /*0002*/ 	.short	(.L_1465 - .L_1464)
.L_1464:
        /*0004*/ 	.word	0x00000082


	//----- nvinfo : EIATTR_KPARAM_INFO
	.align		4
.L_1465:
        /*0008*/ 	.byte	0x04, 0x17
        /*000a*/ 	.short	(.L_1467 - .L_1466)
.L_1466:
        /*000c*/ 	.word	0x00000000
        /*0010*/ 	.short	0x000b
        /*0012*/ 	.short	0x0058
        /*0014*/ 	.byte	0x00, 0xf5, 0x21, 0x00


	//----- nvinfo : EIATTR_KPARAM_INFO
	.align		4
.L_1467:
        /*0018*/ 	.byte	0x04, 0x17
        /*001a*/ 	.short	(.L_1469 - .L_1468)
.L_1468:
        /*001c*/ 	.word	0x00000000
        /*0020*/ 	.short	0x000a
        /*0022*/ 	.short	0x0050
        /*0024*/ 	.byte	0x00, 0xf5, 0x21, 0x00


	//----- nvinfo : EIATTR_KPARAM_INFO
	.align		4
.L_1469:
        /*0028*/ 	.byte	0x04, 0x17
        /*002a*/ 	.short	(.L_1471 - .L_1470)
.L_1470:
        /*002c*/ 	.word	0x00000000
        /*0030*/ 	.short	0x0009
        /*0032*/ 	.short	0x0048
        /*0034*/ 	.byte	0x00, 0xf0, 0x21, 0x00


	//----- nvinfo : EIATTR_KPARAM_INFO
	.align		4
.L_1471:
        /*0038*/ 	.byte	0x04, 0x17
        /*003a*/ 	.short	(.L_1473 - .L_1472)
.L_1472:
        /*003c*/ 	.word	0x00000000
        /*0040*/ 	.short	0x0008
        /*0042*/ 	.short	0x0040
        /*0044*/ 	.byte	0x00, 0xf0, 0x11, 0x00


	//----- nvinfo : EIATTR_KPARAM_INFO
	.align		4
.L_1473:
        /*0048*/ 	.byte	0x04, 0x17
        /*004a*/ 	.short	(.L_1475 - .L_1474)
.L_1474:
        /*004c*/ 	.word	0x00000000
        /*0050*/ 	.short	0x0007
        /*0052*/ 	.short	0x0038
        /*0054*/ 	.byte	0x00, 0xf5, 0x21, 0x00


	//----- nvinfo : EIATTR_KPARAM_INFO
	.align		4
.L_1475:
        /*0058*/ 	.byte	0x04, 0x17
        /*005a*/ 	.short	(.L_1477 - .L_1476)
.L_1476:
        /*005c*/ 	.word	0x00000000
        /*0060*/ 	.short	0x0006
        /*0062*/ 	.short	0x0030
        /*0064*/ 	.byte	0x00, 0xf5, 0x21, 0x00


	//----- nvinfo : EIATTR_KPARAM_INFO
	.align		4
.L_1477:
        /*0068*/ 	.byte	0x04, 0x17
        /*006a*/ 	.short	(.L_1479 - .L_1478)
.L_1478:
        /*006c*/ 	.word	0x00000000
        /*0070*/ 	.short	0x0005
        /*0072*/ 	.short	0x0028
        /*0074*/ 	.byte	0x00, 0xf5, 0x21, 0x00


	//----- nvinfo : EIATTR_KPARAM_INFO
	.align		4
.L_1479:
        /*0078*/ 	.byte	0x04, 0x17
        /*007a*/ 	.short	(.L_1481 - .L_1480)
.L_1480:
        /*007c*/ 	.word	0x00000000
        /*0080*/ 	.short	0x0004
        /*0082*/ 	.short	0x0020
        /*0084*/ 	.byte	0x00, 0xf5, 0x21, 0x00


	//----- nvinfo : EIATTR_KPARAM_INFO
	.align		4
.L_1481:
        /*0088*/ 	.byte	0x04, 0x17
        /*008a*/ 	.short	(.L_1483 - .L_1482)
.L_1482:
        /*008c*/ 	.word	0x00000000
        /*0090*/ 	.short	0x0003
        /*0092*/ 	.short	0x0018
        /*0094*/ 	.byte	0x00, 0xf5, 0x21, 0x00


	//----- nvinfo : EIATTR_KPARAM_INFO
	.align		4
.L_1483:
        /*0098*/ 	.byte	0x04, 0x17
        /*009a*/ 	.short	(.L_1485 - .L_1484)
.L_1484:
        /*009c*/ 	.word	0x00000000
        /*00a0*/ 	.short	0x0002
        /*00a2*/ 	.short	0x0010
        /*00a4*/ 	.byte	0x00, 0xf5, 0x21, 0x00


	//----- nvinfo : EIATTR_KPARAM_INFO
	.align		4
.L_1485:
        /*00a8*/ 	.byte	0x04, 0x17
        /*00aa*/ 	.short	(.L_1487 - .L_1486)
.L_1486:
        /*00ac*/ 	.word	0x00000000
        /*00b0*/ 	.short	0x0001
        /*00b2*/ 	.short	0x0008
        /*00b4*/ 	.byte	0x00, 0xf5, 0x21, 0x00


	//----- nvinfo : EIATTR_KPARAM_INFO
	.align		4
.L_1487:
        /*00b8*/ 	.byte	0x04, 0x17
        /*00ba*/ 	.short	(.L_1489 - .L_1488)
.L_1488:
        /*00bc*/ 	.word	0x00000000
        /*00c0*/ 	.short	0x0000
        /*00c2*/ 	.short	0x0000
        /*00c4*/ 	.byte	0x00, 0xf5, 0x21, 0x00


	//----- nvinfo : EIATTR_SPARSE_MMA_MASK
	.align		4
.L_1489:
        /*00c8*/ 	.byte	0x03, 0x50
        /*00ca*/ 	.short	0x0000


	//----- nvinfo : EIATTR_MAXREG_COUNT
	.align		4
        /*00cc*/ 	.byte	0x03, 0x1b
        /*00ce*/ 	.short	0x00a8


	//----- nvinfo : EIATTR_MERCURY_ISA_VERSION
	.align		4
        /*00d0*/ 	.byte	0x03, 0x5f
        /*00d2*/ 	.short	0x0101


	//----- nvinfo : EIATTR_VRC_CTA_INIT_COUNT
	.align		4
        /*00d4*/ 	.byte	0x02, 0x4a
	.zero		1
	.zero		1


	//----- nvinfo : EIATTR_EXIT_INSTR_OFFSETS
	.align		4
        /*00d8*/ 	.byte	0x04, 0x1c
        /*00da*/ 	.short	(.L_1491 - .L_1490)


	//   ....[0]....
.L_1490:
        /*00dc*/ 	.word	0x00000010


	//----- nvinfo : EIATTR_MAX_THREADS
	.align		4
.L_1491:
        /*00e0*/ 	.byte	0x04, 0x05
        /*00e2*/ 	.short	(.L_1493 - .L_1492)
.L_1492:
        /*00e4*/ 	.word	0x00000140
        /*00e8*/ 	.word	0x00000001
        /*00ec*/ 	.word	0x00000001


	//----- nvinfo : EIATTR_CBANK_PARAM_SIZE
	.align		4
.L_1493:
        /*00f0*/ 	.byte	0x03, 0x19
        /*00f2*/ 	.short	0x0060


	//----- nvinfo : EIATTR_PARAM_CBANK
	.align		4
        /*00f4*/ 	.byte	0x04, 0x0a
        /*00f6*/ 	.short	(.L_1495 - .L_1494)
	.align		4
.L_1494:
        /*00f8*/ 	.word	index@(.nv.constant0._ZN13group_norm_v218gn_bwd_cuda_kernelI6__halfLi320ELi1ELi16ELi20ELi4096ELb1ELb1ELi64ELi320ELi320ELi4ELb1ELi2ELb0ELb0ELNS_15WgradSyncMethodE3ENS_16CompileConditionILi1000EEEEEvPT_S6_S6_PKS5_S8_S8_S8_PKfflPfPj)
        /*00fc*/ 	.short	0x0380
        /*00fe*/ 	.short	0x0060


	//----- nvinfo : EIATTR_SW_WAR
	.align		4
.L_1495:
        /*0100*/ 	.byte	0x04, 0x36
        /*0102*/ 	.short	(.L_1497 - .L_1496)
.L_1496:
        /*0104*/ 	.word	0x00000008
.L_1497:


//--------------------- .nv.info._ZN13group_norm_v218gn_bwd_cuda_kernelI6__halfLi320ELi2ELi16ELi20ELi4096ELb1ELb1ELi32ELi320ELi320ELi4ELb1ELi2ELb0ELb0ELNS_15WgradSyncMethodE3ENS_16CompileConditionILi1000EEEEEvPT_S6_S6_PKS5_S8_S8_S8_PKfflPfPj --------------------------
	.section	.nv.info._ZN13group_norm_v218gn_bwd_cuda_kernelI6__halfLi320ELi2ELi16ELi20ELi4096ELb1ELb1ELi32ELi320ELi320ELi4ELb1ELi2ELb0ELb0ELNS_15WgradSyncMethodE3ENS_16CompileConditionILi1000EEEEEvPT_S6_S6_PKS5_S8_S8_S8_PKfflPfPj,"",@"SHT_CUDA_INFO"
	.sectionflags	@""
	.align	4


	//----- nvinfo : EIATTR_CUDA_API_VERSION
	.align		4
        /*0000*/ 	.byte	0x04, 0x37
        /*0002*/ 	.short	(.L_1499 - .L_1498)
.L_1498:
        /*0004*/ 	.word	0x00000082


	//----- nvinfo : EIATTR_KPARAM_INFO
	.align		4
.L_1499:
        /*0008*/ 	.byte	0x04, 0x17
        /*000a*/ 	.short	(.L_1501 - .L_1500)
.L_1500:
        /*000c*/ 	.word	0x00000000
        /*0010*/ 	.short	0x000b
        /*0012*/ 	.short	0x0058
        /*0014*/ 	.byte	0x00, 0xf5, 0x21, 0x00


	//----- nvinfo : EIATTR_KPARAM_INFO
	.align		4
.L_1501:
        /*0018*/ 	.byte	0x04, 0x17
        /*001a*/ 	.short	(.L_1503 - .L_1502)
.L_1502:
        /*001c*/ 	.word	0x00000000
        /*0020*/ 	.short	0x000a
        /*0022*/ 	.short	0x0050
        /*0024*/ 	.byte	0x00, 0xf5, 0x21, 0x00


	//----- nvinfo : EIATTR_KPARAM_INFO
	.align		4
.L_1503:
        /*0028*/ 	.byte	0x04, 0x17
        /*002a*/ 	.short	(.L_1505 - .L_1504)
.L_1504:
        /*002c*/ 	.word	0x00000000
        /*0030*/ 	.short	0x0009
        /*0032*/ 	.short	0x0048
        /*0034*/ 	.byte	0x00, 0xf0, 0x21, 0x00


	//----- nvinfo : EIATTR_KPARAM_INFO
	.align		4
.L_1505:
        /*0038*/ 	.byte	0x04, 0x17
        /*003a*/ 	.short	(.L_1507 - .L_1506)
.L_1506:
        /*003c*/ 	.word	0x00000000
        /*0040*/ 	.short	0x0008
        /*0042*/ 	.short	0x0040
        /*0044*/ 	.byte	0x00, 0xf0, 0x11, 0x00


	//----- nvinfo : EIATTR_KPARAM_INFO
	.align		4
.L_1507:
        /*0048*/ 	.byte	0x04, 0x17
        /*004a*/ 	.short	(.L_1509 - .L_1508)
.L_1508:
        /*004c*/ 	.word	0x00000000
        /*0050*/ 	.short	0x0007
        /*0052*/ 	.short	0x0038
        /*0054*/ 	.byte	0x00, 0xf5, 0x21, 0x00


	//----- nvinfo : EIATTR_KPARAM_INFO
	.align		4
.L_1509:
        /*0058*/ 	.byte	0x04, 0x17
        /*005a*/ 	.short	(.L_1511 - .L_1510)
.L_1510:
        /*005c*/ 	.word	0x00000000
        /*0060*/ 	.short	0x0006
        /*0062*/ 	.short	0x0030
        /*0064*/ 	.byte	0x00, 0xf5, 0x21, 0x00


	//----- nvinfo : EIATTR_KPARAM_INFO
	.align		4
.L_1511:
        /*0068*/ 	.byte	0x04, 0x17
        /*006a*/ 	.short	(.L_1513 - .L_1512)
.L_1512:
        /*006c*/ 	.word	0x00000000
        /*0070*/ 	.short	0x0005
        /*0072*/ 	.short	0x0028
        /*0074*/ 	.byte	0x00, 0xf5, 0x21, 0x00


	//----- nvinfo : EIATTR_KPARAM_INFO
	.align		4
.L_1513:
        /*0078*/ 	.byte	0x04, 0x17
        /*007a*/ 	.short	(.L_1515 - .L_1514)
.L_1514:
        /*007c*/ 	.word	0x00000000
        /*0080*/ 	.short	0x0004
        /*0082*/ 	.short	0x0020
        /*0084*/ 	.byte	0x00, 0xf5, 0x21, 0x00


	//----- nvinfo : EIATTR_KPARAM_INFO
	.align		4
.L_1515:
        /*0088*/ 	.byte	0x04, 0x17
        /*008a*/ 	.short	(.L_1517 - .L_1516)
.L_1516:
        /*008c*/ 	.word	0x00000000
        /*0090*/ 	.short	0x0003
        /*0092*/ 	.short	0x0018
        /*0094*/ 	.byte	0x00, 0xf5, 0x21, 0x00


	//----- nvinfo : EIATTR_KPARAM_INFO
	.align		4
.L_1517:
        /*0098*/ 	.byte	0x04, 0x17
        /*009a*/ 	.short	(.L_1519 - .L_1518)
.L_1518:
        /*009c*/ 	.word	0x00000000
        /*00a0*/ 	.short	0x0002
        /*00a2*/ 	.short	0x0010
        /*00a4*/ 	.byte	0x00, 0xf5, 0x21, 0x00


	//----- nvinfo : EIATTR_KPARAM_INFO
	.align		4
.L_1519:
        /*00a8*/ 	.byte	0x04, 0x17
        /*00aa*/ 	.short	(.L_1521 - .L_1520)
.L_1520:
        /*00ac*/ 	.word	0x00000000
        /*00b0*/ 	.short	0x0001
        /*00b2*/ 	.short	0x0008
        /*00b4*/ 	.byte	0x00, 0xf5, 0x21, 0x00


	//----- nvinfo : EIATTR_KPARAM_INFO
	.align		4
.L_1521:
        /*00b8*/ 	.byte	0x04, 0x17
        /*00ba*/ 	.short	(.L_1523 - .L_1522)
.L_1522:
        /*00bc*/ 	.word	0x00000000
        /*00c0*/ 	.short	0x0000
        /*00c2*/ 	.short	0x0000
        /*00c4*/ 	.byte	0x00, 0xf5, 0x21, 0x00


	//----- nvinfo : EIATTR_SPARSE_MMA_MASK
	.align		4
.L_1523:
        /*00c8*/ 	.byte	0x03, 0x50
        /*00ca*/ 	.short	0x0000


	//----- nvinfo : EIATTR_MAXREG_COUNT
	.align		4
        /*00cc*/ 	.byte	0x03, 0x1b
        /*00ce*/ 	.short	0x0060


	//----- nvinfo : EIATTR_MERCURY_ISA_VERSION
	.align		4
        /*00d0*/ 	.byte	0x03, 0x5f
        /*00d2*/ 	.short	0x0101


	//----- nvinfo : EIATTR_VRC_CTA_INIT_COUNT
	.align		4
        /*00d4*/ 	.byte	0x02, 0x4a
	.zero		1
	.zero		1


	//----- nvinfo : EIATTR_EXIT_INSTR_OFFSETS
	.align		4
        /*00d8*/ 	.byte	0x04, 0x1c
        /*00da*/ 	.short	(.L_1525 - .L_1524)


	//   ....[0]....
.L_1524:
        /*00dc*/ 	.word	0x00000010


	//----- nvinfo : EIATTR_MAX_THREADS
	.align		4
.L_1525:
        /*00e0*/ 	.byte	0x04, 0x05
        /*00e2*/ 	.short	(.L_1527 - .L_1526)
.L_1526:
        /*00e4*/ 	.word	0x00000140
        /*00e8*/ 	.word	0x00000001
        /*00ec*/ 	.word	0x00000001


	//----- nvinfo : EIATTR_CBANK_PARAM_SIZE
	.align		4
.L_1527:
        /*00f0*/ 	.byte	0x03, 0x19
        /*00f2*/ 	.short	0x0060


	//----- nvinfo : EIATTR_PARAM_CBANK
	.align		4
        /*00f4*/ 	.byte	0x04, 0x0a
        /*00f6*/ 	.short	(.L_1529 - .L_1528)
	.align		4
.L_1528:
        /*00f8*/ 	.word	index@(.nv.constant0._ZN13group_norm_v218gn_bwd_cuda_kernelI6__halfLi320ELi2ELi16ELi20ELi4096ELb1ELb1ELi32ELi320ELi320ELi4ELb1ELi2ELb0ELb0ELNS_15WgradSyncMethodE3ENS_16CompileConditionILi1000EEEEEvPT_S6_S6_PKS5_S8_S8_S8_PKfflPfPj)
        /*00fc*/ 	.short	0x0380
        /*00fe*/ 	.short	0x0060


	//----- nvinfo : EIATTR_SW_WAR
	.align		4
.L_1529:
        /*0100*/ 	.byte	0x04, 0x36
        /*0102*/ 	.short	(.L_1531 - .L_1530)
.L_1530:
        /*0104*/ 	.word	0x00000008
.L_1531:


//--------------------- .nv.info._ZN13group_norm_v218gn_bwd_cuda_kernelI6__halfLi320ELi3ELi16ELi20ELi4096ELb1ELb1ELi32ELi320ELi320ELi4ELb1ELi2ELb0ELb0ELNS_15WgradSyncMethodE3ENS_16CompileConditionILi1000EEEEEvPT_S6_S6_PKS5_S8_S8_S8_PKfflPfPj --------------------------
	.section	.nv.info._ZN13group_norm_v218gn_bwd_cuda_kernelI6__halfLi320ELi3ELi16ELi20ELi4096ELb1ELb1ELi32ELi320ELi320ELi4ELb1ELi2ELb0ELb0ELNS_15WgradSyncMethodE3ENS_16CompileConditionILi1000EEEEEvPT_S6_S6_PKS5_S8_S8_S8_PKfflPfPj,"",@"SHT_CUDA_INFO"
	.sectionflags	@""
	.align	4


	//----- nvinfo : EIATTR_CUDA_API_VERSION
	.align		4
        /*0000*/ 	.byte	0x04, 0x37
        /*0002*/ 	.short	(.L_1533 - .L_1532)
.L_1532:
        /*0004*/ 	.word	0x00000082


	//----- nvinfo : EIATTR_KPARAM_INFO
	.align		4
.L_1533:
        /*0008*/ 	.byte	0x04, 0x17
        /*000a*/ 	.short	(.L_1535 - .L_1534)
.L_1534:
        /*000c*/ 	.word	0x00000000
        /*0010*/ 	.short	0x000b
        /*0012*/ 	.short	0x0058
        /*0014*/ 	.byte	0x00, 0xf5, 0x21, 0x00


	//----- nvinfo : EIATTR_KPARAM_INFO
	.align		4
.L_1535:
        /*0018*/ 	.byte	0x04, 0x17
        /*001a*/ 	.short	(.L_1537 - .L_1536)
.L_1536:
        /*001c*/ 	.word	0x00000000
        /*0020*/ 	.short	0x000a
        /*0022*/ 	.short	0x0050
        /*0024*/ 	.byte	0x00, 0xf5, 0x21, 0x00


	//----- nvinfo : EIATTR_KPARAM_INFO
	.align		4
.L_1537:
        /*0028*/ 	.byte	0x04, 0x17
        /*002a*/ 	.short	(.L_1539 - .L_1538)
.L_1538:
        /*002c*/ 	.word	0x00000000
        /*0030*/ 	.short	0x0009
        /*0032*/ 	.short	0x0048
        /*0034*/ 	.byte	0x00, 0xf0, 0x21, 0x00


	//----- nvinfo : EIATTR_KPARAM_INFO
	.align		4
.L_1539:
        /*0038*/ 	.byte	0x04, 0x17
        /*003a*/ 	.short	(.L_1541 - .L_1540)
.L_1540:
        /*003c*/ 	.word	0x00000000
        /*0040*/ 	.short	0x0008
        /*0042*/ 	.short	0x0040
        /*0044*/ 	.byte	0x00, 0xf0, 0x11, 0x00


	//----- nvinfo : EIATTR_KPARAM_INFO
	.align		4
.L_1541:
        /*0048*/ 	.byte	0x04, 0x17
        /*004a*/ 	.short	(.L_1543 - .L_1542)
.L_1542:
        /*004c*/ 	.word	0x00000000
        /*0050*/ 	.short	0x0007
        /*0052*/ 	.short	0x0038
        /*0054*/ 	.byte	0x00, 0xf5, 0x21, 0x00


	//----- nvinfo : EIATTR_KPARAM_INFO
	.align		4
.L_1543:
        /*0058*/ 	.byte	0x04, 0x17
        /*005a*/ 	.short	(.L_1545 - .L_1544)
.L_1544:
        /*005c*/ 	.word	0x00000000
        /*0060*/ 	.short	0x0006
        /*0062*/ 	.short	0x0030
        /*0064*/ 	.byte	0x00, 0xf5, 0x21, 0x00


	//----- nvinfo : EIATTR_KPARAM_INFO
	.align		4
.L_1545:
        /*0068*/ 	.byte	0x04, 0x17
        /*006a*/ 	.short	(.L_1547 - .L_1546)
.L_1546:
        /*006c*/ 	.word	0x00000000
        /*0070*/ 	.short	0x0005
        /*0072*/ 	.short	0x0028
        /*0074*/ 	.byte	0x00, 0xf5, 0x21, 0x00


	//----- nvinfo : EIATTR_KPARAM_INFO
	.align		4
.L_1547:
        /*0078*/ 	.byte	0x04, 0x17
        /*007a*/ 	.short	(.L_1549 - .L_1548)
.L_1548:
        /*007c*/ 	.word	0x00000000
        /*0080*/ 	.short	0x0004
        /*0082*/ 	.short	0x0020
        /*0084*/ 	.byte	0x00, 0xf5, 0x21, 0x00


	//----- nvinfo : EIATTR_KPARAM_INFO
	.align		4
.L_1549:
        /*0088*/ 	.byte	0x04, 0x17
        /*008a*/ 	.short	(.L_1551 - .L_1550)
.L_1550:
        /*008c*/ 	.word	0x00000000
        /*0090*/ 	.short	0x0003
        /*0092*/ 	.short	0x0018
        /*0094*/ 	.byte	0x00, 0xf5, 0x21, 0x00


	//----- nvinfo : EIATTR_KPARAM_INFO
	.align		4
.L_1551:
        /*0098*/ 	.byte	0x04, 0x17
        /*009a*/ 	.short	(.L_1553 - .L_1552)
.L_1552:
        /*009c*/ 	.word	0x00000000
        /*00a0*/ 	.short	0x0002
        /*00a2*/ 	.short	0x0010
        /*00a4*/ 	.byte	0x00, 0xf5, 0x21, 0x00


	//----- nvinfo : EIATTR_KPARAM_INFO
	.align		4
.L_1553:
        /*00a8*/ 	.byte	0x04, 0x17
        /*00aa*/ 	.short	(.L_1555 - .L_1554)
.L_1554:
        /*00ac*/ 	.word	0x00000000
        /*00b0*/ 	.short	0x0001
        /*00b2*/ 	.short	0x0008
        /*00b4*/ 	.byte	0x00, 0xf5, 0x21, 0x00


	//----- nvinfo : EIATTR_KPARAM_INFO
	.align		4
.L_1555:
        /*00b8*/ 	.byte	0x04, 0x17
        /*00ba*/ 	.short	(.L_1557 - .L_1556)
.L_1556:
        /*00bc*/ 	.word	0x00000000
        /*00c0*/ 	.short	0x0000
        /*00c2*/ 	.short	0x0000
        /*00c4*/ 	.byte	0x00, 0xf5, 0x21, 0x00


	//----- nvinfo : EIATTR_SPARSE_MMA_MASK
	.align		4
.L_1557:
        /*00c8*/ 	.byte	0x03, 0x50
        /*00ca*/ 	.short	0x0000


	//----- nvinfo : EIATTR_MAXREG_COUNT
	.align		4
        /*00cc*/ 	.byte	0x03, 0x1b
        /*00ce*/ 	.short	0x0040


	//----- nvinfo : EIATTR_MERCURY_ISA_VERSION
	.align		4
        /*00d0*/ 	.byte	0x03, 0x5f
        /*00d2*/ 	.short	0x0101


	//----- nvinfo : EIATTR_VRC_CTA_INIT_COUNT
	.align		4
        /*00d4*/ 	.byte	0x02, 0x4a
	.zero		1
	.zero		1


	//----- nvinfo : EIATTR_EXIT_INSTR_OFFSETS
	.align		4
        /*00d8*/ 	.byte	0x04, 0x1c
        /*00da*/ 	.short	(.L_1559 - .L_1558)


	//   ....[0]....
.L_1558:
        /*00dc*/ 	.word	0x00000010


	//----- nvinfo : EIATTR_MAX_THREADS
	.align		4
.L_1559:
        /*00e0*/ 	.byte	0x04, 0x05
        /*00e2*/ 	.short	(.L_1561 - .L_1560)
.L_1560:
        /*00e4*/ 	.word	0x00000140
        /*00e8*/ 	.word	0x00000001
        /*00ec*/ 	.word	0x00000001


	//----- nvinfo : EIATTR_CBANK_PARAM_SIZE
	.align		4
.L_1561:
        /*00f0*/ 	.byte	0x03, 0x19
        /*00f2*/ 	.short	0x0060


	//----- nvinfo : EIATTR_PARAM_CBANK
	.align		4
        /*00f4*/ 	.byte	0x04, 0x0a
        /*00f6*/ 	.short	(.L_1563 - .L_1562)
	.align		4
.L_1562:
        /*00f8*/ 	.word	index@(.nv.constant0._ZN13group_norm_v218gn_bwd_cuda_kernelI6__halfLi320ELi3ELi16ELi20ELi4096ELb1ELb1ELi32ELi320ELi320ELi4ELb1ELi2ELb0ELb0ELNS_15WgradSyncMethodE3ENS_16CompileConditionILi1000EEEEEvPT_S6_S6_PKS5_S8_S8_S8_PKfflPfPj)
        /*00fc*/ 	.short	0x0380
        /*00fe*/ 	.short	0x0060


	//----- nvinfo : EIATTR_SW_WAR
	.align		4
.L_1563:
        /*0100*/ 	.byte	0x04, 0x36
        /*0102*/ 	.short	(.L_1565 - .L_1564)
.L_1564:
        /*0104*/ 	.word	0x00000008
.L_1565:


//--------------------- .nv.info._ZN13group_norm_v218gn_bwd_cuda_kernelI6__halfLi320ELi3ELi16ELi20ELi4096ELb1ELb1ELi32ELi320ELi320ELi4ELb1ELi3ELb0ELb0ELNS_15WgradSyncMethodE3ENS_16CompileConditionILi1000EEEEEvPT_S6_S6_PKS5_S8_S8_S8_PKfflPfPj --------------------------
	.section	.nv.info._ZN13group_norm_v218gn_bwd_cuda_kernelI6__halfLi320ELi3ELi16ELi20ELi4096ELb1ELb1ELi32ELi320ELi320ELi4ELb1ELi3ELb0ELb0ELNS_15WgradSyncMethodE3ENS_16CompileConditionILi1000EEEEEvPT_S6_S6_PKS5_S8_S8_S8_PKfflPfPj,"",@"SHT_CUDA_INFO"
	.sectionflags	@""
	.align	4


	//----- nvinfo : EIATTR_CUDA_API_VERSION
	.align		4
        /*0000*/ 	.byte	0x04, 0x37
        /*0002*/ 	.short	(.L_1567 - .L_1566)
.L_1566:
        /*0004*/ 	.word	0x00000082


	//----- nvinfo : EIATTR_KPARAM_INFO
	.align		4
.L_1567:
        /*0008*/ 	.byte	0x04, 0x17
        /*000a*/ 	.short	(.L_1569 - .L_1568)
.L_1568:
        /*000c*/ 	.word	0x00000000
        /*0010*/ 	.short	0x000b
        /*0012*/ 	.short	0x0058
        /*0014*/ 	.byte	0x00, 0xf5, 0x21, 0x00


	//----- nvinfo : EIATTR_KPARAM_INFO
	.align		4
.L_1569:
        /*0018*/ 	.byte	0x04, 0x17
        /*001a*/ 	.short	(.L_1571 - .L_1570)
.L_1570:
        /*001c*/ 	.word	0x00000000
        /*0020*/ 	.short	0x000a
        /*0022*/ 	.short	0x0050
        /*0024*/ 	.byte	0x00, 0xf5, 0x21, 0x00


	//----- nvinfo : EIATTR_KPARAM_INFO
	.align		4
.L_1571:
        /*0028*/ 	.byte	0x04, 0x17
        /*002a*/ 	.short	(.L_1573 - .L_1572)
.L_1572:
        /*002c*/ 	.word	0x00000000
        /*0030*/ 	.short	0x0009
        /*0032*/ 	.short	0x0048
        /*0034*/ 	.byte	0x00, 0xf0, 0x21, 0x00


	//----- nvinfo : EIATTR_KPARAM_INFO
	.align		4
.L_1573:
        /*0038*/ 	.byte	0x04, 0x17
        /*003a*/ 	.short	(.L_1575 - .L_1574)
.L_1574:
        /*003c*/ 	.word	0x00000000
        /*0040*/ 	.short	0x0008
        /*0042*/ 	.short	0x0040
        /*0044*/ 	.byte	0x00, 0xf0, 0x11, 0x00


	//----- nvinfo : EIATTR_KPARAM_INFO
	.align		4
.L_1575:
        /*0048*/ 	.byte	0x04, 0x17
        /*004a*/ 	.short	(.L_1577 - .L_1576)
.L_1576:
        /*004c*/ 	.word	0x00000000
        /*0050*/ 	.short	0x0007
        /*0052*/ 	.short	0x0038
        /*0054*/ 	.byte	0x00, 0xf5, 0x21, 0x00


	//----- nvinfo : EIATTR_KPARAM_INFO
	.align		4
.L_1577:
        /*0058*/ 	.byte	0x04, 0x17
        /*005a*/ 	.short	(.L_1579 - .L_1578)
.L_1578:
        /*005c*/ 	.word	0x00000000
        /*0060*/ 	.short	0x0006
        /*0062*/ 	.short	0x0030
        /*0064*/ 	.byte	0x00, 0xf5, 0x21, 0x00


	//----- nvinfo : EIATTR_KPARAM_INFO
	.align		4
.L_1579:
        /*0068*/ 	.byte	0x04, 0x17
        /*006a*/ 	.short	(.L_1581 - .L_1580)
.L_1580:
        /*006c*/ 	.word	0x00000000
        /*0070*/ 	.short	0x0005
        /*0072*/ 	.short	0x0028
        /*0074*/ 	.byte	0x00, 0xf5, 0x21, 0x00


	//----- nvinfo : EIATTR_KPARAM_INFO
	.align		4
.L_1581:
        /*0078*/ 	.byte	0x04, 0x17
        /*007a*/ 	.short	(.L_1583 - .L_1582)
.L_1582:
        /*007c*/ 	.word	0x00000000
        /*0080*/ 	.short	0x0004
        /*0082*/ 	.short	0x0020
        /*0084*/ 	.byte	0x00, 0xf5, 0x21, 0x00


	//----- nvinfo : EIATTR_KPARAM_INFO
	.align		4
.L_1583:
        /*0088*/ 	.byte	0x04, 0x17
        /*008a*/ 	.short	(.L_1585 - .L_1584)
.L_1584:
        /*008c*/ 	.word	0x00000000
        /*0090*/ 	.short	0x0003
        /*0092*/ 	.short	0x0018
        /*0094*/ 	.byte	0x00, 0xf5, 0x21, 0x00


	//----- nvinfo : EIATTR_KPARAM_INFO
	.align		4
.L_1585:
        /*0098*/ 	.byte	0x04, 0x17
        /*009a*/ 	.short	(.L_1587 - .L_1586)
.L_1586:
        /*009c*/ 	.word	0x00000000
        /*00a0*/ 	.short	0x0002
        /*00a2*/ 	.short	0x0010
        /*00a4*/ 	.byte	0x00, 0xf5, 0x21, 0x00


	//----- nvinfo : EIATTR_KPARAM_INFO
	.align		4
.L_1587:
        /*00a8*/ 	.byte	0x04, 0x17
        /*00aa*/ 	.short	(.L_1589 - .L_1588)
.L_1588:
        /*00ac*/ 	.word	0x00000000
        /*00b0*/ 	.short	0x0001
        /*00b2*/ 	.short	0x0008
        /*00b4*/ 	.byte	0x00, 0xf5, 0x21, 0x00


	//----- nvinfo : EIATTR_KPARAM_INFO
	.align		4
.L_1589:
        /*00b8*/ 	.byte	0x04, 0x17
        /*00ba*/ 	.short	(.L_1591 - .L_1590)
.L_1590:
        /*00bc*/ 	.word	0x00000000
        /*00c0*/ 	.short	0x0000
        /*00c2*/ 	.short	0x0000
        /*00c4*/ 	.byte	0x00, 0xf5, 0x21, 0x00


	//----- nvinfo : EIATTR_SPARSE_MMA_MASK
	.align		4
.L_1591:
        /*00c8*/ 	.byte	0x03, 0x50
        /*00ca*/ 	.short	0x0000


	//----- nvinfo : EIATTR_MAXREG_COUNT
	.align		4
        /*00cc*/ 	.byte	0x03, 0x1b
        /*00ce*/ 	.short	0x0040


	//----- nvinfo : EIATTR_MERCURY_ISA_VERSION
	.align		4
        /*00d0*/ 	.byte	0x03, 0x5f
        /*00d2*/ 	.short	0x0101


	//----- nvinfo : EIATTR_VRC_CTA_INIT_COUNT
	.align		4
        /*00d4*/ 	.byte	0x02, 0x4a
	.zero		1
	.zero		1


	//----- nvinfo : EIATTR_EXIT_INSTR_OFFSETS
	.align		4
        /*00d8*/ 	.byte	0x04, 0x1c
        /*00da*/ 	.short	(.L_1593 - .L_1592)


	//   ....[0]....
.L_1592:
        /*00dc*/ 	.word	0x00000010


	//----- nvinfo : EIATTR_MAX_THREADS
	.align		4
.L_1593:
        /*00e0*/ 	.byte	0x04, 0x05
        /*00e2*/ 	.short	(.L_1595 - .L_1594)
.L_1594:
        /*00e4*/ 	.word	0x00000140
        /*00e8*/ 	.word	0x00000001
        /*00ec*/ 	.word	0x00000001


	//----- nvinfo : EIATTR_CBANK_PARAM_SIZE
	.align		4
.L_1595:
        /*00f0*/ 	.byte	0x03, 0x19
        /*00f2*/ 	.short	0x0060


	//----- nvinfo : EIATTR_PARAM_CBANK
	.align		4
        /*00f4*/ 	.byte	0x04, 0x0a
        /*00f6*/ 	.short	(.L_1597 - .L_1596)
	.align		4
.L_1596:
        /*00f8*/ 	.word	index@(.nv.constant0._ZN13group_norm_v218gn_bwd_cuda_kernelI6__halfLi320ELi3ELi16ELi20ELi4096ELb1ELb1ELi32ELi320ELi320ELi4ELb1ELi3ELb0ELb0ELNS_15WgradSyncMethodE3ENS_16CompileConditionILi1000EEEEEvPT_S6_S6_PKS5_S8_S8_S8_PKfflPfPj)
        /*00fc*/ 	.short	0x0380
        /*00fe*/ 	.short	0x0060


	//----- nvinfo : EIATTR_SW_WAR
	.align		4
.L_1597:
        /*0100*/ 	.byte	0x04, 0x36
        /*0102*/ 	.short	(.L_1599 - .L_1598)
.L_1598:
        /*0104*/ 	.word	0x00000008
.L_1599:


//--------------------- .nv.info._ZN13group_norm_v214gn_cuda_kernelI6__halfLi320ELi3ELi32ELi10ELi4096ELb0ELi16ELi320ELi320ELi4ELb1ELi1ELb0ELb0ENS_16CompileConditionILi1000EEEEEvPT_PKS4_S7_S7_flPfS8_Pj --------------------------
	.section	.nv.info._ZN13group_norm_v214gn_cuda_kernelI6__halfLi320ELi3ELi32ELi10ELi4096ELb0ELi16ELi320ELi320ELi4ELb1ELi1ELb0ELb0ENS_16CompileConditionILi1000EEEEEvPT_PKS4_S7_S7_flPfS8_Pj,"",@"SHT_CUDA_INFO"
	.sectionflags	@""
	.align	4


	//----- nvinfo : EIATTR_CUDA_API_VERSION
	.align		4
        /*0000*/ 	.byte	0x04, 0x37
        /*0002*/ 	.short	(.L_1601 - .L_1600)
.L_1600:
        /*0004*/ 	.word	0x00000082


	//----- nvinfo : EIATTR_KPARAM_INFO
	.align		4
.L_1601:
        /*0008*/ 	.byte	0x04, 0x17
        /*000a*/ 	.short	(.L_1603 - .L_1602)
.L_1602:
        /*000c*/ 	.word	0x00000000
        /*0010*/ 	.short	0x0008
        /*0012*/ 	.short	0x0040
        /*0014*/ 	.byte	0x00, 0xf5, 0x21, 0x00


	//----- nvinfo : EIATTR_KPARAM_INFO
	.align		4
.L_1603:
        /*0018*/ 	.byte	0x04, 0x17
        /*001a*/ 	.short	(.L_1605 - .L_1604)
.L_1604:
        /*001c*/ 	.word	0x00000000
        /*0020*/ 	.short	0x0007
        /*0022*/ 	.short	0x0038
        /*0024*/ 	.byte	0x00, 0xf5, 0x21, 0x00


	//----- nvinfo : EIATTR_KPARAM_INFO
	.align		4
.L_1605:
        /*0028*/ 	.byte	0x04, 0x17
        /*002a*/ 	.short	(.L_1607 - .L_1606)
.L_1606:
        /*002c*/ 	.word	0x00000000
        /*0030*/ 	.short	0x0006
        /*0032*/ 	.short	0x0030
        /*0034*/ 	.byte	0x00, 0xf5, 0x21, 0x00


	//----- nvinfo : EIATTR_KPARAM_INFO
	.align		4
.L_1607:
        /*0038*/ 	.byte	0x04, 0x17
        /*003a*/ 	.short	(.L_1609 - .L_1608)
.L_1608:
        /*003c*/ 	.word	0x00000000
        /*0040*/ 	.short	0x0005
        /*0042*/ 	.short	0x0028
        /*0044*/ 	.byte	0x00, 0xf0, 0x21, 0x00


	//----- nvinfo : EIATTR_KPARAM_INFO
	.align		4
.L_1609:
        /*0048*/ 	.byte	0x04, 0x17
        /*004a*/ 	.short	(.L_1611 - .L_1610)
.L_1610:
        /*004c*/ 	.word	0x00000000
        /*0050*/ 	.short	0x0004
        /*0052*/ 	.short	0x0020
        /*0054*/ 	.byte	0x00, 0xf0, 0x11, 0x00


	//----- nvinfo : EIATTR_KPARAM_INFO
	.align		4
.L_1611:
        /*0058*/ 	.byte	0x04, 0x17
        /*005a*/ 	.short	(.L_1613 - .L_1612)
.L_1612:
        /*005c*/ 	.word	0x00000000
        /*0060*/ 	.short	0x0003
        /*0062*/ 	.short	0x0018
        /*0064*/ 	.byte	0x00, 0xf5, 0x21, 0x00


	//----- nvinfo : EIATTR_KPARAM_INFO
	.align		4
.L_1613:
        /*0068*/ 	.byte	0x04, 0x17
        /*006a*/ 	.short	(.L_1615 - .L_1614)
.L_1614:
        /*006c*/ 	.word	0x00000000
        /*0070*/ 	.short	0x0002
        /*0072*/ 	.short	0x0010
        /*0074*/ 	.byte	0x00, 0xf5, 0x21, 0x00


	//----- nvinfo : EIATTR_KPARAM_INFO
	.align		4
.L_1615:
        /*0078*/ 	.byte	0x04, 0x17
        /*007a*/ 	.short	(.L_1617 - .L_1616)
.L_1616:
        /*007c*/ 	.word	0x00000000
        /*0080*/ 	.short	0x0001
        /*0082*/ 	.short	0x0008
        /*0084*/ 	.byte	0x00, 0xf5, 0x21, 0x00


	//----- nvinfo : EIATTR_KPARAM_INFO
	.align		4
.L_1617:
        /*0088*/ 	.byte	0x04, 0x17
        /*008a*/ 	.short	(.L_1619 - .L_1618)
.L_1618:
        /*008c*/ 	.word	0x00000000
        /*0090*/ 	.short	0x0000
        /*0092*/ 	.short	0x0000
        /*0094*/ 	.byte	0x00, 0xf5, 0x21, 0x00


	//----- nvinfo : EIATTR_SPARSE_MMA_MASK
	.align		4
.L_1619:
        /*0098*/ 	.byte	0x03, 0x50
        /*009a*/ 	.short	0x0000


	//----- nvinfo : EIATTR_MAXREG_COUNT
	.align		4
        /*009c*/ 	.byte	0x03, 0x1b
        /*009e*/ 	.short	0x0040


	//----- nvinfo : EIATTR_MERCURY_ISA_VERSION
	.align		4
        /*00a0*/ 	.byte	0x03, 0x5f
        /*00a2*/ 	.short	0x0101


	//----- nvinfo : EIATTR_VRC_CTA_INIT_COUNT
	.align		4
        /*00a4*/ 	.byte	0x02, 0x4a
	.zero		1
	.zero		1


	//----- nvinfo : EIATTR_EXIT_INSTR_OFFSETS
	.align		4
        /*00a8*/ 	.byte	0x04, 0x1c
        /*00aa*/ 	.short	(.L_1621 - .L_1620)


	//   ....[0]....
.L_1620:
        /*00ac*/ 	.word	0x00000010


	//----- nvinfo : EIATTR_MAX_THREADS
	.align		4
.L_1621:
        /*00b0*/ 	.byte	0x04, 0x05
        /*00b2*/ 	.short	(.L_1623 - .L_1622)
.L_1622:
        /*00b4*/ 	.word	0x00000140
        /*00b8*/ 	.word	0x00000001
        /*00bc*/ 	.word	0x00000001


	//----- nvinfo : EIATTR_CBANK_PARAM_SIZE
	.align		4
.L_1623:
        /*00c0*/ 	.byte	0x03, 0x19
        /*00c2*/ 	.short	0x0048


	//----- nvinfo : EIATTR_PARAM_CBANK
	.align		4
        /*00c4*/ 	.byte	0x04, 0x0a
        /*00c6*/ 	.short	(.L_1625 - .L_1624)
	.align		4
.L_1624:
        /*00c8*/ 	.word	index@(.nv.constant0._ZN13group_norm_v214gn_cuda_kernelI6__halfLi320ELi3ELi32ELi10ELi4096ELb0ELi16ELi320ELi320ELi4ELb1ELi1ELb0ELb0ENS_16CompileConditionILi1000EEEEEvPT_PKS4_S7_S7_flPfS8_Pj)
        /*00cc*/ 	.short	0x0380
        /*00ce*/ 	.short	0x0048


	//----- nvinfo : EIATTR_SW_WAR
	.align		4
.L_1625:
        /*00d0*/ 	.byte	0x04, 0x36
        /*00d2*/ 	.short	(.L_1627 - .L_1626)
.L_1626:
        /*00d4*/ 	.word	0x00000008
.L_1627:


//--------------------- .nv.info._ZN13group_norm_v214gn_cuda_kernelI6__halfLi320ELi1ELi32ELi10ELi4096ELb0ELi32ELi320ELi320ELi4ELb1ELi1ELb0ELb0ENS_16CompileConditionILi1000EEEEEvPT_PKS4_S7_S7_flPfS8_Pj --------------------------
	.section	.nv.info._ZN13group_norm_v214gn_cuda_kernelI6__halfLi320ELi1ELi32ELi10ELi4096ELb0ELi32ELi320ELi320ELi4ELb1ELi1ELb0ELb0ENS_16CompileConditionILi1000EEEEEvPT_PKS4_S7_S7_flPfS8_Pj,"",@"SHT_CUDA_INFO"
	.sectionflags	@""
	.align	4


	//----- nvinfo : EIATTR_CUDA_API_VERSION
	.align		4
        /*0000*/ 	.byte	0x04, 0x37
        /*0002*/ 	.short	(.L_1629 - .L_1628)
.L_1628:
        /*0004*/ 	.word	0x00000082


	//----- nvinfo : EIATTR_KPARAM_INFO
	.align		4
.L_1629:
        /*0008*/ 	.byte	0x04, 0x17
        /*000a*/ 	.short	(.L_1631 - .L_1630)
.L_1630:
        /*000c*/ 	.word	0x00000000
        /*0010*/ 	.short	0x0008
        /*0012*/ 	.short	0x0040
        /*0014*/ 	.byte	0x00, 0xf5, 0x21, 0x00


	//----- nvinfo : EIATTR_KPARAM_INFO
	.align		4
.L_1631:
        /*0018*/ 	.byte	0x04, 0x17
        /*001a*/ 	.short	(.L_1633 - .L_1632)
.L_1632:
        /*001c*/ 	.word	0x00000000
        /*0020*/ 	.short	0x0007
        /*0022*/ 	.short	0x0038
        /*0024*/ 	.byte	0x00, 0xf5, 0x21, 0x00


	//----- nvinfo : EIATTR_KPARAM_INFO
	.align		4
.L_1633:
        /*0028*/ 	.byte	0x04, 0x17
        /*002a*/ 	.short	(.L_1635 - .L_1634)
.L_1634:
        /*002c*/ 	.word	0x00000000
        /*0030*/ 	.short	0x0006
        /*0032*/ 	.short	0x0030
        /*0034*/ 	.byte	0x00, 0xf5, 0x21, 0x00


	//----- nvinfo : EIATTR_KPARAM_INFO
	.align		4
.L_1635:
        /*0038*/ 	.byte	0x04, 0x17
        /*003a*/ 	.short	(.L_1637 - .L_1636)
.L_1636:
        /*003c*/ 	.word	0x00000000
        /*0040*/ 	.short	0x0005
        /*0042*/ 	.short	0x0028
        /*0044*/ 	.byte	0x00, 0xf0, 0x21, 0x00


	//----- nvinfo : EIATTR_KPARAM_INFO
	.align		4
.L_1637:
        /*0048*/ 	.byte	0x04, 0x17
        /*004a*/ 	.short	(.L_1639 - .L_1638)
.L_1638:
        /*004c*/ 	.word	0x00000000
        /*0050*/ 	.short	0x0004
        /*0052*/ 	.short	0x0020
        /*0054*/ 	.byte	0x00, 0xf0, 0x11, 0x00


	//----- nvinfo : EIATTR_KPARAM_INFO
	.align		4
.L_1639:
        /*0058*/ 	.byte	0x04, 0x17
        /*005a*/ 	.short	(.L_1641 - .L_1640)
.L_1640:
        /*005c*/ 	.word	0x00000000
        /*0060*/ 	.short	0x0003
        /*0062*/ 	.short	0x0018
        /*0064*/ 	.byte	0x00, 0xf5, 0x21, 0x00


	//----- nvinfo : EIATTR_KPARAM_INFO
	.align		4
.L_1641:
        /*0068*/ 	.byte	0x04, 0x17
        /*006a*/ 	.short	(.L_1643 - .L_1642)
.L_1642:
        /*006c*/ 	.word	0x00000000
        /*0070*/ 	.short	0x0002
        /*0072*/ 	.short	0x0010
        /*0074*/ 	.byte	0x00, 0xf5, 0x21, 0x00


	//----- nvinfo : EIATTR_KPARAM_INFO
	.align		4
.L_1643:
        /*0078*/ 	.byte	0x04, 0x17
        /*007a*/ 	.short	(.L_1645 - .L_1644)
.L_1644:
        /*007c*/ 	.word	0x00000000
        /*0080*/ 	.short	0x0001
        /*0082*/ 	.short	0x0008
        /*0084*/ 	.byte	0x00, 0xf5, 0x21, 0x00


	//----- nvinfo : EIATTR_KPARAM_INFO
	.align		4
.L_1645:
        /*0088*/ 	.byte	0x04, 0x17
        /*008a*/ 	.short	(.L_1647 - .L_1646)
.L_1646:
        /*008c*/ 	.word	0x00000000
        /*0090*/ 	.short	0x0000
        /*0092*/ 	.short	0x0000
        /*0094*/ 	.byte	0x00, 0xf5, 0x21, 0x00


	//----- nvinfo : EIATTR_SPARSE_MMA_MASK
	.align		4
.L_1647:
        /*0098*/ 	.byte	0x03, 0x50
        /*009a*/ 	.short	0x0000


	//----- nvinfo : EIATTR_MAXREG_COUNT
	.align		4
        /*009c*/ 	.byte	0x03, 0x1b
        /*009e*/ 	.short	0x00a8


	//----- nvinfo : EIATTR_MERCURY_ISA_VERSION
	.align		4
        /*00a0*/ 	.byte	0x03, 0x5f
        /*00a2*/ 	.short	0x0101


	//----- nvinfo : EIATTR_VRC_CTA_INIT_COUNT
	.align		4
        /*00a4*/ 	.byte	0x02, 0x4a
	.zero		1
	.zero		1


	//----- nvinfo : EIATTR_EXIT_INSTR_OFFSETS
	.align		4
        /*00a8*/ 	.byte	0x04, 0x1c
        /*00aa*/ 	.short	(.L_1649 - .L_1648)


	//   ....[0]....
.L_1648:
        /*00ac*/ 	.word	0x00000010


	//----- nvinfo : EIATTR_MAX_THREADS
	.align		4
.L_1649:
        /*00b0*/ 	.byte	0x04, 0x05
        /*00b2*/ 	.short	(.L_1651 - .L_1650)
.L_1650:
        /*00b4*/ 	.word	0x00000140
        /*00b8*/ 	.word	0x00000001
        /*00bc*/ 	.word	0x00000001


	//----- nvinfo : EIATTR_CBANK_PARAM_SIZE
	.align		4
.L_1651:
        /*00c0*/ 	.byte	0x03, 0x19
        /*00c2*/ 	.short	0x0048


	//----- nvinfo : EIATTR_PARAM_CBANK
	.align		4
        /*00c4*/ 	.byte	0x04, 0x0a
        /*00c6*/ 	.short	(.L_1653 - .L_1652)
	.align		4
.L_1652:
        /*00c8*/ 	.word	index@(.nv.constant0._ZN13group_norm_v214gn_cuda_kernelI6__halfLi320ELi1ELi32ELi10ELi4096ELb0ELi32ELi320ELi320ELi4ELb1ELi1ELb0ELb0ENS_16CompileConditionILi1000EEEEEvPT_PKS4_S7_S7_flPfS8_Pj)
        /*00cc*/ 	.short	0x0380
        /*00ce*/ 	.short	0x0048


	//----- nvinfo : EIATTR_SW_WAR
	.align		4
.L_1653:
        /*00d0*/ 	.byte	0x04, 0x36
        /*00d2*/ 	.short	(.L_1655 - .L_1654)
.L_1654:
        /*00d4*/ 	.word	0x00000008
.L_1655:


//--------------------- .nv.info._ZN13group_norm_v214gn_cuda_kernelI6__halfLi320ELi3ELi32ELi10ELi4096ELb0ELi32ELi320ELi320ELi4ELb1ELi2ELb0ELb0ENS_16CompileConditionILi1000EEEEEvPT_PKS4_S7_S7_flPfS8_Pj --------------------------
	.section	.nv.info._ZN13group_norm_v214gn_cuda_kernelI6__halfLi320ELi3ELi32ELi10ELi4096ELb0ELi32ELi320ELi320ELi4ELb1ELi2ELb0ELb0ENS_16CompileConditionILi1000EEEEEvPT_PKS4_S7_S7_flPfS8_Pj,"",@"SHT_CUDA_INFO"
	.sectionflags	@""
	.align	4


	//----- nvinfo : EIATTR_CUDA_API_VERSION
	.align		4
        /*0000*/ 	.byte	0x04, 0x37
        /*0002*/ 	.short	(.L_1657 - .L_1656)
.L_1656:
        /*0004*/ 	.word	0x00000082


	//----- nvinfo : EIATTR_KPARAM_INFO
	.align		4
.L_1657:
        /*0008*/ 	.byte	0x04, 0x17
        /*000a*/ 	.short	(.L_1659 - .L_1658)
.L_1658:
        /*000c*/ 	.word	0x00000000
        /*0010*/ 	.short	0x0008
        /*0012*/ 	.short	0x0040
        /*0014*/ 	.byte	0x00, 0xf5, 0x21, 0x00


	//----- nvinfo : EIATTR_KPARAM_INFO
	.align		4
.L_1659:
        /*0018*/ 	.byte	0x04, 0x17
        /*001a*/ 	.short	(.L_1661 - .L_1660)
.L_1660:
        /*001c*/ 	.word	0x00000000
        /*0020*/ 	.short	0x0007
        /*0022*/ 	.short	0x0038
        /*0024*/ 	.byte	0x00, 0xf5, 0x21, 0x00


	//----- nvinfo : EIATTR_KPARAM_INFO
	.align		4
.L_1661:
        /*0028*/ 	.byte	0x04, 0x17
        /*002a*/ 	.short	(.L_1663 - .L_1662)
.L_1662:
        /*002c*/ 	.word	0x00000000
        /*0030*/ 	.short	0x0006
        /*0032*/ 	.short	0x0030
        /*0034*/ 	.byte	0x00, 0xf5, 0x21, 0x00


	//----- nvinfo : EIATTR_KPARAM_INFO
	.align		4
.L_1663:
        /*0038*/ 	.byte	0x04, 0x17
        /*003a*/ 	.short	(.L_1665 - .L_1664)
.L_1664:
        /*003c*/ 	.word	0x00000000
        /*0040*/ 	.short	0x0005
        /*0042*/ 	.short	0x0028
        /*0044*/ 	.byte	0x00, 0xf0, 0x21, 0x00


	//----- nvinfo : EIATTR_KPARAM_INFO
	.align		4
.L_1665:
        /*0048*/ 	.byte	0x04, 0x17
        /*004a*/ 	.short	(.L_1667 - .L_1666)
.L_1666:
        /*004c*/ 	.word	0x00000000
        /*0050*/ 	.short	0x0004
        /*0052*/ 	.short	0x0020
        /*0054*/ 	.byte	0x00, 0xf0, 0x11, 0x00


	//----- nvinfo : EIATTR_KPARAM_INFO
	.align		4
.L_1667:
        /*0058*/ 	.byte	0x04, 0x17
        /*005a*/ 	.short	(.L_1669 - .L_1668)
.L_1668:
        /*005c*/ 	.word	0x00000000
        /*0060*/ 	.short	0x0003
        /*0062*/ 	.short	0x0018
        /*0064*/ 	.byte	0x00, 0xf5, 0x21, 0x00


	//----- nvinfo : EIATTR_KPARAM_INFO
	.align		4
.L_1669:
        /*0068*/ 	.byte	0x04, 0x17
        /*006a*/ 	.short	(.L_1671 - .L_1670)
.L_1670:
        /*006c*/ 	.word	0x00000000
        /*0070*/ 	.short	0x0002
        /*0072*/ 	.short	0x0010
        /*0074*/ 	.byte	0x00, 0xf5, 0x21, 0x00


	//----- nvinfo : EIATTR_KPARAM_INFO
	.align		4
.L_1671:
        /*0078*/ 	.byte	0x04, 0x17
        /*007a*/ 	.short	(.L_1673 - .L_1672)
.L_1672:
        /*007c*/ 	.word	0x00000000
        /*0080*/ 	.short	0x0001
        /*0082*/ 	.short	0x0008
        /*0084*/ 	.byte	0x00, 0xf5, 0x21, 0x00


	//----- nvinfo : EIATTR_KPARAM_INFO
	.align		4
.L_1673:
        /*0088*/ 	.byte	0x04, 0x17
        /*008a*/ 	.short	(.L_1675 - .L_1674)
.L_1674:
        /*008c*/ 	.word	0x00000000
        /*0090*/ 	.short	0x0000
        /*0092*/ 	.short	0x0000
        /*0094*/ 	.byte	0x00, 0xf5, 0x21, 0x00


	//----- nvinfo : EIATTR_SPARSE_MMA_MASK
	.align		4
.L_1675:
        /*0098*/ 	.byte	0x03, 0x50
        /*009a*/ 	.short	0x0000


	//----- nvinfo : EIATTR_MAXREG_COUNT
	.align		4
        /*009c*/ 	.byte	0x03, 0x1b
        /*009e*/ 	.short	0x0040


	//----- nvinfo : EIATTR_MERCURY_ISA_VERSION
	.align		4
        /*00a0*/ 	.byte	0x03, 0x5f
        /*00a2*/ 	.short	0x0101


	//----- nvinfo : EIATTR_VRC_CTA_INIT_COUNT
	.align		4
        /*00a4*/ 	.byte	0x02, 0x4a
	.zero		1
	.zero		1


	//----- nvinfo : EIATTR_EXIT_INSTR_OFFSETS
	.align		4
        /*00a8*/ 	.byte	0x04, 0x1c
        /*00aa*/ 	.short	(.L_1677 - .L_1676)


	//   ....[0]....
.L_1676:
        /*00ac*/ 	.word	0x00000010


	//----- nvinfo : EIATTR_MAX_THREADS
	.align		4
.L_1677:
        /*00b0*/ 	.byte	0x04, 0x05
        /*00b2*/ 	.short	(.L_1679 - .L_1678)
.L_1678:
        /*00b4*/ 	.word	0x00000140
        /*00b8*/ 	.word	0x00000001
        /*00bc*/ 	.word	0x00000001


	//----- nvinfo : EIATTR_CBANK_PARAM_SIZE
	.align		4
.L_1679:
        /*00c0*/ 	.byte	0x03, 0x19
        /*00c2*/ 	.short	0x0048


	//----- nvinfo : EIATTR_PARAM_CBANK
	.align		4
        /*00c4*/ 	.byte	0x04, 0x0a
        /*00c6*/ 	.short	(.L_1681 - .L_1680)
	.align		4
.L_1680:
        /*00c8*/ 	.word	index@(.nv.constant0._ZN13group_norm_v214gn_cuda_kernelI6__halfLi320ELi3ELi32ELi10ELi4096ELb0ELi32ELi320ELi320ELi4ELb1ELi2ELb0ELb0ENS_16CompileConditionILi1000EEEEEvPT_PKS4_S7_S7_flPfS8_Pj)
        /*00cc*/ 	.short	0x0380
        /*00ce*/ 	.short	0x0048


	//----- nvinfo : EIATTR_SW_WAR
	.align		4
.L_1681:
        /*00d0*/ 	.byte	0x04, 0x36
        /*00d2*/ 	.short	(.L_1683 - .L_1682)
.L_1682:
        /*00d4*/ 	.word	0x00000008
.L_1683:


//--------------------- .nv.info._ZN13group_norm_v214gn_cuda_kernelI6__halfLi320ELi1ELi32ELi10ELi4096ELb0ELi64ELi320ELi320ELi4ELb1ELi2ELb0ELb0ENS_16CompileConditionILi1000EEEEEvPT_PKS4_S7_S7_flPfS8_Pj --------------------------
	.section	.nv.info._ZN13group_norm_v214gn_cuda_kernelI6__halfLi320ELi1ELi32ELi10ELi4096ELb0ELi64ELi320ELi320ELi4ELb1ELi2ELb0ELb0ENS_16CompileConditionILi1000EEEEEvPT_PKS4_S7_S7_flPfS8_Pj,"",@"SHT_CUDA_INFO"
	.sectionflags	@""
	.align	4


	//----- nvinfo : EIATTR_CUDA_API_VERSION
	.align		4
        /*0000*/ 	.byte	0x04, 0x37
        /*0002*/ 	.short	(.L_1685 - .L_1684)
.L_1684:
        /*0004*/ 	.word	0x00000082


	//----- nvinfo : EIATTR_KPARAM_INFO
	.align		4
.L_1685:
        /*0008*/ 	.byte	0x04, 0x17
        /*000a*/ 	.short	(.L_1687 - .L_1686)
.L_1686:
        /*000c*/ 	.word	0x00000000
        /*0010*/ 	.short	0x0008
        /*0012*/ 	.short	0x0040
        /*0014*/ 	.byte	0x00, 0xf5, 0x21, 0x00


	//----- nvinfo : EIATTR_KPARAM_INFO
	.align		4
.L_1687:
        /*0018*/ 	.byte	0x04, 0x17
        /*001a*/ 	.short	(.L_1689 - .L_1688)
.L_1688:
        /*001c*/ 	.word	0x00000000
        /*0020*/ 	.short	0x0007
        /*0022*/ 	.short	0x0038
        /*0024*/ 	.byte	0x00, 0xf5, 0x21, 0x00


	//----- nvinfo : EIATTR_KPARAM_INFO
	.align		4
.L_1689:
        /*0028*/ 	.byte	0x04, 0x17
        /*002a*/ 	.short	(.L_1691 - .L_1690)
.L_1690:
        /*002c*/ 	.word	0x00000000
        /*0030*/ 	.short	0x0006
        /*0032*/ 	.short	0x0030
        /*0034*/ 	.byte	0x00, 0xf5, 0x21, 0x00


	//----- nvinfo : EIATTR_KPARAM_INFO
	.align		4
.L_1691:
        /*0038*/ 	.byte	0x04, 0x17
        /*003a*/ 	.short	(.L_1693 - .L_1692)
.L_1692:
        /*003c*/ 	.word	0x00000000
        /*0040*/ 	.short	0x0005
        /*0042*/ 	.short	0x0028
        /*0044*/ 	.byte	0x00, 0xf0, 0x21, 0x00


	//----- nvinfo : EIATTR_KPARAM_INFO
	.align		4
.L_1693:
        /*0048*/ 	.byte	0x04, 0x17
        /*004a*/ 	.short	(.L_1695 - .L_1694)
.L_1694:
        /*004c*/ 	.word	0x00000000
        /*0050*/ 	.short	0x0004
        /*0052*/ 	.short	0x0020
        /*0054*/ 	.byte	0x00, 0xf0, 0x11, 0x00


	//----- nvinfo : EIATTR_KPARAM_INFO
	.align		4
.L_1695:
        /*0058*/ 	.byte	0x04, 0x17
        /*005a*/ 	.short	(.L_1697 - .L_1696)
.L_1696:
        /*005c*/ 	.word	0x00000000
        /*0060*/ 	.short	0x0003
        /*0062*/ 	.short	0x0018
        /*0064*/ 	.byte	0x00, 0xf5, 0x21, 0x00


	//----- nvinfo : EIATTR_KPARAM_INFO
	.align		4
.L_1697:
        /*0068*/ 	.byte	0x04, 0x17
        /*006a*/ 	.short	(.L_1699 - .L_1698)
.L_1698:
        /*006c*/ 	.word	0x00000000
        /*0070*/ 	.short	0x0002
        /*0072*/ 	.short	0x0010
        /*0074*/ 	.byte	0x00, 0xf5, 0x21, 0x00


	//----- nvinfo : EIATTR_KPARAM_INFO
	.align		4
.L_1699:
        /*0078*/ 	.byte	0x04, 0x17
        /*007a*/ 	.short	(.L_1701 - .L_1700)
.L_1700:
        /*007c*/ 	.word	0x00000000
        /*0080*/ 	.short	0x0001
        /*0082*/ 	.short	0x0008
        /*0084*/ 	.byte	0x00, 0xf5, 0x21, 0x00


	//----- nvinfo : EIATTR_KPARAM_INFO
	.align		4
.L_1701:
        /*0088*/ 	.byte	0x04, 0x17
        /*008a*/ 	.short	(.L_1703 - .L_1702)
.L_1702:
        /*008c*/ 	.word	0x00000000
        /*0090*/ 	.short	0x0000
        /*0092*/ 	.short	0x0000
        /*0094*/ 	.byte	0x00, 0xf5, 0x21, 0x00


	//----- nvinfo : EIATTR_SPARSE_MMA_MASK
	.align		4
.L_1703:
        /*0098*/ 	.byte	0x03, 0x50
        /*009a*/ 	.short	0x0000


	//----- nvinfo : EIATTR_MAXREG_COUNT
	.align		4
        /*009c*/ 	.byte	0x03, 0x1b
        /*009e*/ 	.short	0x00a8


	//----- nvinfo : EIATTR_MERCURY_ISA_VERSION
	.align		4
        /*00a0*/ 	.byte	0x03, 0x5f
        /*00a2*/ 	.short	0x0101


	//----- nvinfo : EIATTR_VRC_CTA_INIT_COUNT
	.align		4
        /*00a4*/ 	.byte	0x02, 0x4a
	.zero		1
	.zero		1


	//----- nvinfo : EIATTR_EXIT_INSTR_OFFSETS
	.align		4
        /*00a8*/ 	.byte	0x04, 0x1c
        /*00aa*/ 	.short	(.L_1705 - .L_1704)


	//   ....[0]....
.L_1704:
        /*00ac*/ 	.word	0x00000010


	//----- nvinfo : EIATTR_MAX_THREADS
	.align		4
.L_1705:
        /*00b0*/ 	.byte	0x04, 0x05
        /*00b2*/ 	.short	(.L_1707 - .L_1706)
.L_1706:
        /*00b4*/ 	.word	0x00000140
        /*00b8*/ 	.word	0x00000001
        /*00bc*/ 	.word	0x00000001


	//----- nvinfo : EIATTR_CBANK_PARAM_SIZE
	.align		4
.L_1707:
        /*00c0*/ 	.byte	0x03, 0x19
        /*00c2*/ 	.short	0x0048


	//----- nvinfo : EIATTR_PARAM_CBANK
	.align		4
        /*00c4*/ 	.byte	0x04, 0x0a
        /*00c6*/ 	.short	(.L_1709 - .L_1708)
	.align		4
.L_1708:
        /*00c8*/ 	.word	index@(.nv.constant0._ZN13group_norm_v214gn_cuda_kernelI6__halfLi320ELi1ELi32ELi10ELi4096ELb0ELi64ELi320ELi320ELi4ELb1ELi2ELb0ELb0ENS_16CompileConditionILi1000EEEEEvPT_PKS4_S7_S7_flPfS8_Pj)
        /*00cc*/ 	.short	0x0380
        /*00ce*/ 	.short	0x0048


	//----- nvinfo : EIATTR_SW_WAR
	.align		4
.L_1709:
        /*00d0*/ 	.byte	0x04, 0x36
        /*00d2*/ 	.short	(.L_1711 - .L_1710)
.L_1710:
        /*00d4*/ 	.word	0x00000008
.L_1711:


//--------------------- .nv.info._ZN13group_norm_v214gn_cuda_kernelI6__halfLi320ELi1ELi32ELi10ELi4096ELb0ELi128ELi320ELi320ELi4ELb1ELi4ELb0ELb0ENS_16CompileConditionILi1000EEEEEvPT_PKS4_S7_S7_flPfS8_Pj --------------------------
	.section	.nv.info._ZN13group_norm_v214gn_cuda_kernelI6__halfLi320ELi1ELi32ELi10ELi4096ELb0ELi128ELi320ELi320ELi4ELb1ELi4ELb0ELb0ENS_16CompileConditionILi1000EEEEEvPT_PKS4_S7_S7_flPfS8_Pj,"",@"SHT_CUDA_INFO"
	.sectionflags	@""
	.align	4


	//----- nvinfo : EIATTR_CUDA_API_VERSION
	.align		4
        /*0000*/ 	.byte	0x04, 0x37
        /*0002*/ 	.short	(.L_1713 - .L_1712)
.L_1712:
        /*0004*/ 	.word	0x00000082


	//----- nvinfo : EIATTR_KPARAM_INFO
	.align		4
.L_1713:
        /*0008*/ 	.byte	0x04, 0x17
        /*000a*/ 	.short	(.L_1715 - .L_1714)
.L_1714:
        /*000c*/ 	.word	0x00000000
        /*0010*/ 	.short	0x0008
        /*0012*/ 	.short	0x0040
        /*0014*/ 	.byte	0x00, 0xf5, 0x21, 0x00


	//----- nvinfo : EIATTR_KPARAM_INFO
	.align		4
.L_1715:
        /*0018*/ 	.byte	0x04, 0x17
        /*001a*/ 	.short	(.L_1717 - .L_1716)
.L_1716:
        /*001c*/ 	.word	0x00000000
        /*0020*/ 	.short	0x0007
        /*0022*/ 	.short	0x0038
        /*0024*/ 	.byte	0x00, 0xf5, 0x21, 0x00


	//----- nvinfo : EIATTR_KPARAM_INFO
	.align		4
.L_1717:
        /*0028*/ 	.byte	0x04, 0x17
        /*002a*/ 	.short	(.L_1719 - .L_1718)
.L_1718:
        /*002c*/ 	.word	0x00000000
        /*0030*/ 	.short	0x0006
        /*0032*/ 	.short	0x0030
        /*0034*/ 	.byte	0x00, 0xf5, 0x21, 0x00


	//----- nvinfo : EIATTR_KPARAM_INFO
	.align		4
.L_1719:
        /*0038*/ 	.byte	0x04, 0x17
        /*003a*/ 	.short	(.L_1721 - .L_1720)
.L_1720:
        /*003c*/ 	.word	0x00000000
        /*0040*/ 	.short	0x0005
        /*0042*/ 	.short	0x0028
        /*0044*/ 	.byte	0x00, 0xf0, 0x21, 0x00


	//----- nvinfo : EIATTR_KPARAM_INFO
	.align		4
.L_1721:
        /*0048*/ 	.byte	0x04, 0x17
        /*004a*/ 	.short	(.L_1723 - .L_1722)
.L_1722:
        /*004c*/ 	.word	0x00000000
        /*0050*/ 	.short	0x0004
        /*0052*/ 	.short	0x0020
        /*0054*/ 	.byte	0x00, 0xf0, 0x11, 0x00


	//----- nvinfo : EIATTR_KPARAM_INFO
	.align		4
.L_1723:
        /*0058*/ 	.byte	0x04, 0x17
        /*005a*/ 	.short	(.L_1725 - .L_1724)
.L_1724:
        /*005c*/ 	.word	0x00000000
        /*0060*/ 	.short	0x0003
        /*0062*/ 	.short	0x0018
        /*0064*/ 	.byte	0x00, 0xf5, 0x21, 0x00


	//----- nvinfo : EIATTR_KPARAM_INFO
	.align		4
.L_1725:
        /*0068*/ 	.byte	0x04, 0x17
        /*006a*/ 	.short	(.L_1727 - .L_1726)
.L_1726:
        /*006c*/ 	.word	0x00000000
        /*0070*/ 	.short	0x0002
        /*0072*/ 	.short	0x0010
        /*0074*/ 	.byte	0x00, 0xf5, 0x21, 0x00


	//----- nvinfo : EIATTR_KPARAM_INFO
	.align		4
.L_1727:
        /*0078*/ 	.byte	0x04, 0x17
        /*007a*/ 	.short	(.L_1729 - .L_1728)
.L_1728:
        /*007c*/ 	.word	0x00000000
        /*0080*/ 	.short	0x0001
        /*0082*/ 	.short	0x0008
        /*0084*/ 	.byte	0x00, 0xf5, 0x21, 0x00


	//----- nvinfo : EIATTR_KPARAM_INFO
	.align		4
.L_1729:
        /*0088*/ 	.byte	0x04, 0x17
        /*008a*/ 	.short	(.L_1731 - .L_1730)
.L_1730:
        /*008c*/ 	.word	0x00000000
        /*0090*/ 	.short	0x0000
        /*0092*/ 	.short	0x0000
        /*0094*/ 	.byte	0x00, 0xf5, 0x21, 0x00


	//----- nvinfo : EIATTR_SPARSE_MMA_MASK
	.align		4
.L_1731:
        /*0098*/ 	.byte	0x03, 0x50
        /*009a*/ 	.short	0x0000


	//----- nvinfo : EIATTR_MAXREG_COUNT
	.align		4
        /*009c*/ 	.byte	0x03, 0x1b
        /*009e*/ 	.short	0x00a8


	//----- nvinfo : EIATTR_MERCURY_ISA_VERSION
	.align		4
        /*00a0*/ 	.byte	0x03, 0x5f
        /*00a2*/ 	.short	0x0101


	//----- nvinfo : EIATTR_VRC_CTA_INIT_COUNT
	.align		4
        /*00a4*/ 	.byte	0x02, 0x4a
	.zero		1
	.zero		1


	//----- nvinfo : EIATTR_EXIT_INSTR_OFFSETS
	.align		4
        /*00a8*/ 	.byte	0x04, 0x1c
        /*00aa*/ 	.short	(.L_1733 - .L_1732)


	//   ....[0]....
.L_1732:
        /*00ac*/ 	.word	0x00000010


	//----- nvinfo : EIATTR_MAX_THREADS
	.align		4
.L_1733:
        /*00b0*/ 	.byte	0x04, 0x05
        /*00b2*/ 	.short	(.L_1735 - .L_1734)
.L_1734:
        /*00b4*/ 	.word	0x00000140
        /*00b8*/ 	.word	0x00000001
        /*00bc*/ 	.word	0x00000001


	//----- nvinfo : EIATTR_CBANK_PARAM_SIZE
	.align		4
.L_1735:
        /*00c0*/ 	.byte	0x03, 0x19
        /*00c2*/ 	.short	0x0048


	//----- nvinfo : EIATTR_PARAM_CBANK
	.align		4
        /*00c4*/ 	.byte	0x04, 0x0a
        /*00c6*/ 	.short	(.L_1737 - .L_1736)
	.align		4
.L_1736:
        /*00c8*/ 	.word	index@(.nv.constant0._ZN13group_norm_v214gn_cuda_kernelI6__halfLi320ELi1ELi32ELi10ELi4096ELb0ELi128ELi320ELi320ELi4ELb1ELi4ELb0ELb0ENS_16CompileConditionILi1000EEEEEvPT_PKS4_S7_S7_flPfS8_Pj)
        /*00cc*/ 	.short	0x0380
        /*00ce*/ 	.short	0x0048


	//----- nvinfo : EIATTR_SW_WAR
	.align		4
.L_1737:
        /*00d0*/ 	.byte	0x04, 0x36
        /*00d2*/ 	.short	(.L_1739 - .L_1738)
.L_1738:
        /*00d4*/ 	.word	0x00000008
.L_1739:


//--------------------- .nv.info._ZN13group_norm_v214gn_cuda_kernelI6__halfLi320ELi2ELi32ELi10ELi4096ELb0ELi64ELi320ELi320ELi4ELb1ELi4ELb0ELb0ENS_16CompileConditionILi1000EEEEEvPT_PKS4_S7_S7_flPfS8_Pj --------------------------
	.section	.nv.info._ZN13group_norm_v214gn_cuda_kernelI6__halfLi320ELi2ELi32ELi10ELi4096ELb0ELi64ELi320ELi320ELi4ELb1ELi4ELb0ELb0ENS_16CompileConditionILi1000EEEEEvPT_PKS4_S7_S7_flPfS8_Pj,"",@"SHT_CUDA_INFO"
	.sectionflags	@""
	.align	4


	//----- nvinfo : EIATTR_CUDA_API_VERSION
	.align		4
        /*0000*/ 	.byte	0x04, 0x37
        /*0002*/ 	.short	(.L_1741 - .L_1740)
.L_1740:
        /*0004*/ 	.word	0x00000082


	//----- nvinfo : EIATTR_KPARAM_INFO
	.align		4
.L_1741:
        /*0008*/ 	.byte	0x04, 0x17
        /*000a*/ 	.short	(.L_1743 - .L_1742)
.L_1742:
        /*000c*/ 	.word	0x00000000
        /*0010*/ 	.short	0x0008
        /*0012*/ 	.short	0x0040
        /*0014*/ 	.byte	0x00, 0xf5, 0x21, 0x00


	//----- nvinfo : EIATTR_KPARAM_INFO
	.align		4
.L_1743:
        /*0018*/ 	.byte	0x04, 0x17
        /*001a*/ 	.short	(.L_1745 - .L_1744)
.L_1744:
        /*001c*/ 	.word	0x00000000
        /*0020*/ 	.short	0x0007
        /*0022*/ 	.short	0x0038
        /*0024*/ 	.byte	0x00, 0xf5, 0x21, 0x00


	//----- nvinfo : EIATTR_KPARAM_INFO
	.align		4
.L_1745:
        /*0028*/ 	.byte	0x04, 0x17
        /*002a*/ 	.short	(.L_1747 - .L_1746)
.L_1746:
        /*002c*/ 	.word	0x00000000
        /*0030*/ 	.short	0x0006
        /*0032*/ 	.short	0x0030
        /*0034*/ 	.byte	0x00, 0xf5, 0x21, 0x00


	//----- nvinfo : EIATTR_KPARAM_INFO
	.align		4
.L_1747:
        /*0038*/ 	.byte	0x04, 0x17
        /*003a*/ 	.short	(.L_1749 - .L_1748)
.L_1748:
        /*003c*/ 	.word	0x00000000
        /*0040*/ 	.short	0x0005
        /*0042*/ 	.short	0x0028
        /*0044*/ 	.byte	0x00, 0xf0, 0x21, 0x00


	//----- nvinfo : EIATTR_KPARAM_INFO
	.align		4
.L_1749:
        /*0048*/ 	.byte	0x04, 0x17
        /*004a*/ 	.short	(.L_1751 - .L_1750)
.L_1750:
        /*004c*/ 	.word	0x00000000
        /*0050*/ 	.short	0x0004
        /*0052*/ 	.short	0x0020
        /*0054*/ 	.byte	0x00, 0xf0, 0x11, 0x00


	//----- nvinfo : EIATTR_KPARAM_INFO
	.align		4
.L_1751:
        /*0058*/ 	.byte	0x04, 0x17
        /*005a*/ 	.short	(.L_1753 - .L_1752)
.L_1752:
        /*005c*/ 	.word	0x00000000
        /*0060*/ 	.short	0x0003
        /*0062*/ 	.short	0x0018
        /*0064*/ 	.byte	0x00, 0xf5, 0x21, 0x00


	//----- nvinfo : EIATTR_KPARAM_INFO
	.align		4
.L_1753:
        /*0068*/ 	.byte	0x04, 0x17
        /*006a*/ 	.short	(.L_1755 - .L_1754)
.L_1754:
        /*006c*/ 	.word	0x00000000
        /*0070*/ 	.short	0x0002
        /*0072*/ 	.short	0x0010
        /*0074*/ 	.byte	0x00, 0xf5, 0x21, 0x00


	//----- nvinfo : EIATTR_KPARAM_INFO
	.align		4
.L_1755:
        /*0078*/ 	.byte	0x04, 0x17
        /*007a*/ 	.short	(.L_1757 - .L_1756)
.L_1756:
        /*007c*/ 	.word	0x00000000
        /*0080*/ 	.short	0x0001
        /*0082*/ 	.short	0x0008
        /*0084*/ 	.byte	0x00, 0xf5, 0x21, 0x00


	//----- nvinfo : EIATTR_KPARAM_INFO
	.align		4
.L_1757:
        /*0088*/ 	.byte	0x04, 0x17
        /*008a*/ 	.short	(.L_1759 - .L_1758)
.L_1758:
        /*008c*/ 	.word	0x00000000
        /*0090*/ 	.short	0x0000
        /*0092*/ 	.short	0x0000
        /*0094*/ 	.byte	0x00, 0xf5, 0x21, 0x00


	//----- nvinfo : EIATTR_SPARSE_MMA_MASK
	.align		4
.L_1759:
        /*0098*/ 	.byte	0x03, 0x50
        /*009a*/ 	.short	0x0000


	//----- nvinfo : EIATTR_MAXREG_COUNT
	.align		4
        /*009c*/ 	.byte	0x03, 0x1b
        /*009e*/ 	.short	0x0060


	//----- nvinfo : EIATTR_MERCURY_ISA_VERSION
	.align		4
        /*00a0*/ 	.byte	0x03, 0x5f
        /*00a2*/ 	.short	0x0101


	//----- nvinfo : EIATTR_VRC_CTA_INIT_COUNT
	.align		4
        /*00a4*/ 	.byte	0x02, 0x4a
	.zero		1
	.zero		1


	//----- nvinfo : EIATTR_EXIT_INSTR_OFFSETS
	.align		4
        /*00a8*/ 	.byte	0x04, 0x1c
        /*00aa*/ 	.short	(.L_1761 - .L_1760)


	//   ....[0]....
.L_1760:
        /*00ac*/ 	.word	0x00000010


	//----- nvinfo : EIATTR_MAX_THREADS
	.align		4
.L_1761:
        /*00b0*/ 	.byte	0x04, 0x05
        /*00b2*/ 	.short	(.L_1763 - .L_1762)
.L_1762:
        /*00b4*/ 	.word	0x00000140
        /*00b8*/ 	.word	0x00000001
        /*00bc*/ 	.word	0x00000001


	//----- nvinfo : EIATTR_CBANK_PARAM_SIZE
	.align		4
.L_1763:
        /*00c0*/ 	.byte	0x03, 0x19
        /*00c2*/ 	.short	0x0048


	//----- nvinfo : EIATTR_PARAM_CBANK
	.align		4
        /*00c4*/ 	.byte	0x04, 0x0a
        /*00c6*/ 	.short	(.L_1765 - .L_1764)
	.align		4
.L_1764:
        /*00c8*/ 	.word	index@(.nv.constant0._ZN13group_norm_v214gn_cuda_kernelI6__halfLi320ELi2ELi32ELi10ELi4096ELb0ELi64ELi320ELi320ELi4ELb1ELi4ELb0ELb0ENS_16CompileConditionILi1000EEEEEvPT_PKS4_S7_S7_flPfS8_Pj)
        /*00cc*/ 	.short	0x0380
        /*00ce*/ 	.short	0x0048


	//----- nvinfo : EIATTR_SW_WAR
	.align		4
.L_1765:
        /*00d0*/ 	.byte	0x04, 0x36
        /*00d2*/ 	.short	(.L_1767 - .L_1766)
.L_1766:
        /*00d4*/ 	.word	0x00000008
.L_1767:


//--------------------- .nv.info._ZN13group_norm_v214gn_cuda_kernelI6__halfLi320ELi3ELi32ELi10ELi4096ELb0ELi64ELi320ELi320ELi4ELb1ELi5ELb0ELb0ENS_16CompileConditionILi1000EEEEEvPT_PKS4_S7_S7_flPfS8_Pj --------------------------
	.section	.nv.info._ZN13group_norm_v214gn_cuda_kernelI6__halfLi320ELi3ELi32ELi10ELi4096ELb0ELi64ELi320ELi320ELi4ELb1ELi5ELb0ELb0ENS_16CompileConditionILi1000EEEEEvPT_PKS4_S7_S7_flPfS8_Pj,"",@"SHT_CUDA_INFO"
	.sectionflags	@""
	.align	4


	//----- nvinfo : EIATTR_CUDA_API_VERSION
	.align		4
        /*0000*/ 	.byte	0x04, 0x37
        /*0002*/ 	.short	(.L_1769 - .L_1768)
.L_1768:
        /*0004*/ 	.word	0x00000082


	//----- nvinfo : EIATTR_KPARAM_INFO
	.align		4
.L_1769:
        /*0008*/ 	.byte	0x04, 0x17
        /*000a*/ 	.short	(.L_1771 - .L_1770)
.L_1770:
        /*000c*/ 	.word	0x00000000
        /*0010*/ 	.short	0x0008
        /*0012*/ 	.short	0x0040
        /*0014*/ 	.byte	0x00, 0xf5, 0x21, 0x00


	//----- nvinfo : EIATTR_KPARAM_INFO
	.align		4
.L_1771:
        /*0018*/ 	.byte	0x04, 0x17
        /*001a*/ 	.short	(.L_1773 - .L_1772)
.L_1772:
        /*001c*/ 	.word	0x00000000
        /*0020*/ 	.short	0x0007
        /*0022*/ 	.short	0x0038
        /*0024*/ 	.byte	0x00, 0xf5, 0x21, 0x00


	//----- nvinfo : EIATTR_KPARAM_INFO
	.align		4
.L_1773:
        /*0028*/ 	.byte	0x04, 0x17
        /*002a*/ 	.short	(.L_1775 - .L_1774)
.L_1774:
        /*002c*/ 	.word	0x00000000
        /*0030*/ 	.short	0x0006
        /*0032*/ 	.short	0x0030
        /*0034*/ 	.byte	0x00, 0xf5, 0x21, 0x00


	//----- nvinfo : EIATTR_KPARAM_INFO
	.align		4
.L_1775:
        /*0038*/ 	.byte	0x04, 0x17
        /*003a*/ 	.short	(.L_1777 - .L_1776)
.L_1776:
        /*003c*/ 	.word	0x00000000
        /*0040*/ 	.short	0x0005
        /*0042*/ 	.short	0x0028
        /*0044*/ 	.byte	0x00, 0xf0, 0x21, 0x00


	//----- nvinfo : EIATTR_KPARAM_INFO
	.align		4
.L_1777:
        /*0048*/ 	.byte	0x04, 0x17
        /*004a*/ 	.short	(.L_1779 - .L_1778)
.L_1778:
        /*004c*/ 	.word	0x00000000
        /*0050*/ 	.short	0x0004
        /*0052*/ 	.short	0x0020
        /*0054*/ 	.byte	0x00, 0xf0, 0x11, 0x00


	//----- nvinfo : EIATTR_KPARAM_INFO
	.align		4
.L_1779:
        /*0058*/ 	.byte	0x04, 0x17
        /*005a*/ 	.short	(.L_1781 - .L_1780)
.L_1780:
        /*005c*/ 	.word	0x00000000
        /*0060*/ 	.short	0x0003
        /*0062*/ 	.short	0x0018
        /*0064*/ 	.byte	0x00, 0xf5, 0x21, 0x00


	//----- nvinfo : EIATTR_KPARAM_INFO
	.align		4
.L_1781:
        /*0068*/ 	.byte	0x04, 0x17
        /*006a*/ 	.short	(.L_1783 - .L_1782)
.L_1782:
        /*006c*/ 	.word	0x00000000
        /*0070*/ 	.short	0x0002
        /*0072*/ 	.short	0x0010
        /*0074*/ 	.byte	0x00, 0xf5, 0x21, 0x00


	//----- nvinfo : EIATTR_KPARAM_INFO
	.align		4
.L_1783:
        /*0078*/ 	.byte	0x04, 0x17
        /*007a*/ 	.short	(.L_1785 - .L_1784)
.L_1784:
        /*007c*/ 	.word	0x00000000
        /*0080*/ 	.short	0x0001
        /*0082*/ 	.short	0x0008
        /*0084*/ 	.byte	0x00, 0xf5, 0x21, 0x00


	//----- nvinfo : EIATTR_KPARAM_INFO
	.align		4
.L_1785:
        /*0088*/ 	.byte	0x04, 0x17
        /*008a*/ 	.short	(.L_1787 - .L_1786)
.L_1786:
        /*008c*/ 	.word	0x00000000
        /*0090*/ 	.short	0x0000
        /*0092*/ 	.short	0x0000
        /*0094*/ 	.byte	0x00, 0xf5, 0x21, 0x00


	//----- nvinfo : EIATTR_SPARSE_MMA_MASK
	.align		4
.L_1787:
        /*0098*/ 	.byte	0x03, 0x50
        /*009a*/ 	.short	0x0000


	//----- nvinfo : EIATTR_MAXREG_COUNT
	.align		4
        /*009c*/ 	.byte	0x03, 0x1b
        /*009e*/ 	.short	0x0040


	//----- nvinfo : EIATTR_MERCURY_ISA_VERSION
	.align		4
        /*00a0*/ 	.byte	0x03, 0x5f
        /*00a2*/ 	.short	0x0101


	//----- nvinfo : EIATTR_VRC_CTA_INIT_COUNT
	.align		4
        /*00a4*/ 	.byte	0x02, 0x4a
	.zero		1
	.zero		1


	//----- nvinfo : EIATTR_EXIT_INSTR_OFFSETS
	.align		4
        /*00a8*/ 	.byte	0x04, 0x1c
        /*00aa*/ 	.short	(.L_1789 - .L_1788)


	//   ....[0]....
.L_1788:
        /*00ac*/ 	.word	0x00000010


	//----- nvinfo : EIATTR_MAX_THREADS
	.align		4
.L_1789:
        /*00b0*/ 	.byte	0x04, 0x05
        /*00b2*/ 	.short	(.L_1791 - .L_1790)
.L_1790:
        /*00b4*/ 	.word	0x00000140
        /*00b8*/ 	.word	0x00000001
        /*00bc*/ 	.word	0x00000001


	//----- nvinfo : EIATTR_CBANK_PARAM_SIZE
	.align		4
.L_1791:
        /*00c0*/ 	.byte	0x03, 0x19
        /*00c2*/ 	.short	0x0048


	//----- nvinfo : EIATTR_PARAM_CBANK
	.align		4
        /*00c4*/ 	.byte	0x04, 0x0a
        /*00c6*/ 	.short	(.L_1793 - .L_1792)
	.align		4
.L_1792:
        /*00c8*/ 	.word	index@(.nv.constant0._ZN13group_norm_v214gn_cuda_kernelI6__halfLi320ELi3ELi32ELi10ELi4096ELb0ELi64ELi320ELi320ELi4ELb1ELi5ELb0ELb0ENS_16CompileConditionILi1000EEEEEvPT_PKS4_S7_S7_flPfS8_Pj)
        /*00cc*/ 	.short	0x0380
        /*00ce*/ 	.short	0x0048


	//----- nvinfo : EIATTR_SW_WAR
	.align		4
.L_1793:
        /*00d0*/ 	.byte	0x04, 0x36
        /*00d2*/ 	.short	(.L_1795 - .L_1794)
.L_1794:
        /*00d4*/ 	.word	0x00000008
.L_1795:


//--------------------- .nv.info._ZN13group_norm_v214gn_cuda_kernelI6__halfLi320ELi3ELi32ELi10ELi4096ELb0ELi64ELi320ELi320ELi4ELb1ELi6ELb0ELb0ENS_16CompileConditionILi1000EEEEEvPT_PKS4_S7_S7_flPfS8_Pj --------------------------
	.section	.nv.info._ZN13group_norm_v214gn_cuda_kernelI6__halfLi320ELi3ELi32ELi10ELi4096ELb0ELi64ELi320ELi320ELi4ELb1ELi6ELb0ELb0ENS_16CompileConditionILi1000EEEEEvPT_PKS4_S7_S7_flPfS8_Pj,"",@"SHT_CUDA_INFO"
	.sectionflags	@""
	.align	4


	//----- nvinfo : EIATTR_CUDA_API_VERSION
	.align		4
        /*0000*/ 	.byte	0x04, 0x37
        /*0002*/ 	.short	(.L_1797 - .L_1796)
.L_1796:
        /*0004*/ 	.word	0x00000082


	//----- nvinfo : EIATTR_KPARAM_INFO
	.align		4
.L_1797:
        /*0008*/ 	.byte	0x04, 0x17
        /*000a*/ 	.short	(.L_1799 - .L_1798)
.L_1798:
        /*000c*/ 	.word	0x00000000
        /*0010*/ 	.short	0x0008
        /*0012*/ 	.short	0x0040
        /*0014*/ 	.byte	0x00, 0xf5, 0x21, 0x00


	//----- nvinfo : EIATTR_KPARAM_INFO
	.align		4
.L_1799:
        /*0018*/ 	.byte	0x04, 0x17
        /*001a*/ 	.short	(.L_1801 - .L_1800)
.L_1800:
        /*001c*/ 	.word	0x00000000
        /*0020*/ 	.short	0x0007
        /*0022*/ 	.short	0x0038
        /*0024*/ 	.byte	0x00, 0xf5, 0x21, 0x00


	//----- nvinfo : EIATTR_KPARAM_INFO
	.align		4
.L_1801:
        /*0028*/ 	.byte	0x04, 0x17
        /*002a*/ 	.short	(.L_1803 - .L_1802)
.L_1802:
        /*002c*/ 	.word	0x00000000
        /*0030*/ 	.short	0x0006
        /*0032*/ 	.short	0x0030
        /*0034*/ 	.byte	0x00, 0xf5, 0x21, 0x00


	//----- nvinfo : EIATTR_KPARAM_INFO
	.align		4
.L_1803:
        /*0038*/ 	.byte	0x04, 0x17
        /*003a*/ 	.short	(.L_1805 - .L_1804)
.L_1804:
        /*003c*/ 	.word	0x00000000
        /*0040*/ 	.short	0x0005
        /*0042*/ 	.short	0x0028
        /*0044*/ 	.byte	0x00, 0xf0, 0x21, 0x00


	//----- nvinfo : EIATTR_KPARAM_INFO
	.align		4
.L_1805:
        /*0048*/ 	.byte	0x04, 0x17
        /*004a*/ 	.short	(.L_1807 - .L_1806)
.L_1806:
        /*004c*/ 	.word	0x00000000
        /*0050*/ 	.short	0x0004
        /*0052*/ 	.short	0x0020
        /*0054*/ 	.byte	0x00, 0xf0, 0x11, 0x00


	//----- nvinfo : EIATTR_KPARAM_INFO
	.align		4
.L_1807:
        /*0058*/ 	.byte	0x04, 0x17
        /*005a*/ 	.short	(.L_1809 - .L_1808)
.L_1808:
        /*005c*/ 	.word	0x00000000
        /*0060*/ 	.short	0x0003
        /*0062*/ 	.short	0x0018
        /*0064*/ 	.byte	0x00, 0xf5, 0x21, 0x00


	//----- nvinfo : EIATTR_KPARAM_INFO
	.align		4
.L_1809:
        /*0068*/ 	.byte	0x04, 0x17
        /*006a*/ 	.short	(.L_1811 - .L_1810)
.L_1810:
        /*006c*/ 	.word	0x00000000
        /*0070*/ 	.short	0x0002
        /*0072*/ 	.short	0x0010
        /*0074*/ 	.byte	0x00, 0xf5, 0x21, 0x00


	//----- nvinfo : EIATTR_KPARAM_INFO
	.align		4
.L_1811:
        /*0078*/ 	.byte	0x04, 0x17
        /*007a*/ 	.short	(.L_1813 - .L_1812)
.L_1812:
        /*007c*/ 	.word	0x00000000
        /*0080*/ 	.short	0x0001
        /*0082*/ 	.short	0x0008
        /*0084*/ 	.byte	0x00, 0xf5, 0x21, 0x00


	//----- nvinfo : EIATTR_KPARAM_INFO
	.align		4
.L_1813:
        /*0088*/ 	.byte	0x04, 0x17
        /*008a*/ 	.short	(.L_1815 - .L_1814)
.L_1814:
        /*008c*/ 	.word	0x00000000
        /*0090*/ 	.short	0x0000
        /*0092*/ 	.short	0x0000
        /*0094*/ 	.byte	0x00, 0xf5, 0x21, 0x00


	//----- nvinfo : EIATTR_SPARSE_MMA_MASK
	.align		4
.L_1815:
        /*0098*/ 	.byte	0x03, 0x50
        /*009a*/ 	.short	0x0000


	//----- nvinfo : EIATTR_MAXREG_COUNT
	.align		4
        /*009c*/ 	.byte	0x03, 0x1b
        /*009e*/ 	.short	0x0040


	//----- nvinfo : EIATTR_MERCURY_ISA_VERSION
	.align		4
        /*00a0*/ 	.byte	0x03, 0x5f
        /*00a2*/ 	.short	0x0101


	//----- nvinfo : EIATTR_VRC_CTA_INIT_COUNT
	.align		4
        /*00a4*/ 	.byte	0x02, 0x4a
	.zero		1
	.zero		1


	//----- nvinfo : EIATTR_EXIT_INSTR_OFFSETS
	.align		4
        /*00a8*/ 	.byte	0x04, 0x1c
        /*00aa*/ 	.short	(.L_1817 - .L_1816)


	//   ....[0]....
.L_1816:
        /*00ac*/ 	.word	0x00000010


	//----- nvinfo : EIATTR_MAX_THREADS
	.align		4
.L_1817:
        /*00b0*/ 	.byte	0x04, 0x05
        /*00b2*/ 	.short	(.L_1819 - .L_1818)
.L_1818:
        /*00b4*/ 	.word	0x00000140
        /*00b8*/ 	.word	0x00000001
        /*00bc*/ 	.word	0x00000001


	//----- nvinfo : EIATTR_CBANK_PARAM_SIZE
	.align		4
.L_1819:
        /*00c0*/ 	.byte	0x03, 0x19
        /*00c2*/ 	.short	0x0048


	//----- nvinfo : EIATTR_PARAM_CBANK
	.align		4
        /*00c4*/ 	.byte	0x04, 0x0a
        /*00c6*/ 	.short	(.L_1821 - .L_1820)
	.align		4
.L_1820:
        /*00c8*/ 	.word	index@(.nv.constant0._ZN13group_norm_v214gn_cuda_kernelI6__halfLi320ELi3ELi32ELi10ELi4096ELb0ELi64ELi320ELi320ELi4ELb1ELi6ELb0ELb0ENS_16CompileConditionILi1000EEEEEvPT_PKS4_S7_S7_flPfS8_Pj)
        /*00cc*/ 	.short	0x0380
        /*00ce*/ 	.short	0x0048


	//----- nvinfo : EIATTR_SW_WAR
	.align		4
.L_1821:
        /*00d0*/ 	.byte	0x04, 0x36
        /*00d2*/ 	.short	(.L_1823 - .L_1822)
.L_1822:
        /*00d4*/ 	.word	0x00000008
.L_1823:


//--------------------- .nv.info._ZN13group_norm_v214gn_cuda_kernelI6__halfLi320ELi3ELi16ELi20ELi4096ELb1ELi16ELi320ELi320ELi4ELb1ELi1ELb0ELb0ENS_16CompileConditionILi1000EEEEEvPT_PKS4_S7_S7_flPfS8_Pj --------------------------
	.section	.nv.info._ZN13group_norm_v214gn_cuda_kernelI6__halfLi320ELi3ELi16ELi20ELi4096ELb1ELi16ELi320ELi320ELi4ELb1ELi1ELb0ELb0ENS_16CompileConditionILi1000EEEEEvPT_PKS4_S7_S7_flPfS8_Pj,"",@"SHT_CUDA_INFO"
	.sectionflags	@""
	.align	4


	//----- nvinfo : EIATTR_CUDA_API_VERSION
	.align		4
        /*0000*/ 	.byte	0x04, 0x37
        /*0002*/ 	.short	(.L_1825 - .L_1824)
.L_1824:
        /*0004*/ 	.word	0x00000082


	//----- nvinfo : EIATTR_KPARAM_INFO
	.align		4
.L_1825:
        /*0008*/ 	.byte	0x04, 0x17
        /*000a*/ 	.short	(.L_1827 - .L_1826)
.L_1826:
        /*000c*/ 	.word	0x00000000
        /*0010*/ 	.short	0x0008
        /*0012*/ 	.short	0x0040
        /*0014*/ 	.byte	0x00, 0xf5, 0x21, 0x00


	//----- nvinfo : EIATTR_KPARAM_INFO
	.align		4
.L_1827:
        /*0018*/ 	.byte	0x04, 0x17
        /*001a*/ 	.short	(.L_1829 - .L_1828)
.L_1828:
        /*001c*/ 	.word	0x00000000
        /*0020*/ 	.short	0x0007
        /*0022*/ 	.short	0x0038
        /*0024*/ 	.byte	0x00, 0xf5, 0x21, 0x00


	//----- nvinfo : EIATTR_KPARAM_INFO
	.align		4
.L_1829:
        /*0028*/ 	.byte	0x04, 0x17
        /*002a*/ 	.short	(.L_1831 - .L_1830)
.L_1830:
        /*002c*/ 	.word	0x00000000
        /*0030*/ 	.short	0x0006
        /*0032*/ 	.short	0x0030
        /*0034*/ 	.byte	0x00, 0xf5, 0x21, 0x00


	//----- nvinfo : EIATTR_KPARAM_INFO
	.align		4
.L_1831:
        /*0038*/ 	.byte	0x04, 0x17
        /*003a*/ 	.short	(.L_1833 - .L_1832)
.L_1832:
        /*003c*/ 	.word	0x00000000
        /*0040*/ 	.short	0x0005
        /*0042*/ 	.short	0x0028
        /*0044*/ 	.byte	0x00, 0xf0, 0x21, 0x00


	//----- nvinfo : EIATTR_KPARAM_INFO
	.align		4
.L_1833:
        /*0048*/ 	.byte	0x04, 0x17
        /*004a*/ 	.short	(.L_1835 - .L_1834)
.L_1834:
        /*004c*/ 	.word	0x00000000
        /*0050*/ 	.short	0x0004
        /*0052*/ 	.short	0x0020
        /*0054*/ 	.byte	0x00, 0xf0, 0x11, 0x00


	//----- nvinfo : EIATTR_KPARAM_INFO
	.align		4
.L_1835:
        /*0058*/ 	.byte	0x04, 0x17
        /*005a*/ 	.short	(.L_1837 - .L_1836)
.L_1836:
        /*005c*/ 	.word	0x00000000
        /*0060*/ 	.short	0x0003
        /*0062*/ 	.short	0x0018
        /*0064*/ 	.byte	0x00, 0xf5, 0x21, 0x00


	//----- nvinfo : EIATTR_KPARAM_INFO
	.align		4
.L_1837:
        /*0068*/ 	.byte	0x04, 0x17
        /*006a*/ 	.short	(.L_1839 - .L_1838)
.L_1838:
        /*006c*/ 	.word	0x00000000
        /*0070*/ 	.short	0x0002
        /*0072*/ 	.short	0x0010
        /*0074*/ 	.byte	0x00, 0xf5, 0x21, 0x00


	//----- nvinfo : EIATTR_KPARAM_INFO
	.align		4
.L_1839:
        /*0078*/ 	.byte	0x04, 0x17
        /*007a*/ 	.short	(.L_1841 - .L_1840)
.L_1840:
        /*007c*/ 	.word	0x00000000
        /*0080*/ 	.short	0x0001
        /*0082*/ 	.short	0x0008
        /*0084*/ 	.byte	0x00, 0xf5, 0x21, 0x00


	//----- nvinfo : EIATTR_KPARAM_INFO
	.align		4
.L_1841:
        /*0088*/ 	.byte	0x04, 0x17
        /*008a*/ 	.short	(.L_1843 - .L_1842)
.L_1842:
        /*008c*/ 	.word	0x00000000
        /*0090*/ 	.short	0x0000
        /*0092*/ 	.short	0x0000
        /*0094*/ 	.byte	0x00, 0xf5, 0x21, 0x00


	//----- nvinfo : EIATTR_SPARSE_MMA_MASK
	.align		4
.L_1843:
        /*0098*/ 	.byte	0x03, 0x50
        /*009a*/ 	.short	0x0000


	//----- nvinfo : EIATTR_MAXREG_COUNT
	.align		4
        /*009c*/ 	.byte	0x03, 0x1b
        /*009e*/ 	.short	0x0040


	//----- nvinfo : EIATTR_MERCURY_ISA_VERSION
	.align		4
        /*00a0*/ 	.byte	0x03, 0x5f
        /*00a2*/ 	.short	0x0101


	//----- nvinfo : EIATTR_VRC_CTA_INIT_COUNT
	.align		4
        /*00a4*/ 	.byte	0x02, 0x4a
	.zero		1
	.zero		1


	//----- nvinfo : EIATTR_EXIT_INSTR_OFFSETS
	.align		4
        /*00a8*/ 	.byte	0x04, 0x1c
        /*00aa*/ 	.short	(.L_1845 - .L_1844)


	//   ....[0]....
.L_1844:
        /*00ac*/ 	.word	0x00000010


	//----- nvinfo : EIATTR_MAX_THREADS
	.align		4
.L_1845:
        /*00b0*/ 	.byte	0x04, 0x05
        /*00b2*/ 	.short	(.L_1847 - .L_1846)
.L_1846:
        /*00b4*/ 	.word	0x00000140
        /*00b8*/ 	.word	0x00000001
        /*00bc*/ 	.word	0x00000001


	//----- nvinfo : EIATTR_CBANK_PARAM_SIZE
	.align		4
.L_1847:
        /*00c0*/ 	.byte	0x03, 0x19
        /*00c2*/ 	.short	0x0048


	//----- nvinfo : EIATTR_PARAM_CBANK
	.align		4
        /*00c4*/ 	.byte	0x04, 0x0a
        /*00c6*/ 	.short	(.L_1849 - .L_1848)
	.align		4
.L_1848:
        /*00c8*/ 	.word	index@(.nv.constant0._ZN13group_norm_v214gn_cuda_kernelI6__halfLi320ELi3ELi16ELi20ELi4096ELb1ELi16ELi320ELi320ELi4ELb1ELi1ELb0ELb0ENS_16CompileConditionILi1000EEEEEvPT_PKS4_S7_S7_flPfS8_Pj)
        /*00cc*/ 	.short	0x0380
        /*00ce*/ 	.short	0x0048


	//----- nvinfo : EIATTR_SW_WAR
	.align		4
.L_1849:
        /*00d0*/ 	.byte	0x04, 0x36
        /*00d2*/ 	.short	(.L_1851 - .L_1850)
.L_1850:
        /*00d4*/ 	.word	0x00000008
.L_1851:


//--------------------- .nv.info._ZN13group_norm_v214gn_cuda_kernelI6__halfLi320ELi1ELi16ELi20ELi4096ELb1ELi32ELi320ELi320ELi4ELb1ELi1ELb0ELb0ENS_16CompileConditionILi1000EEEEEvPT_PKS4_S7_S7_flPfS8_Pj --------------------------
	.section	.nv.info._ZN13group_norm_v214gn_cuda_kernelI6__halfLi320ELi1ELi16ELi20ELi4096ELb1ELi32ELi320ELi320ELi4ELb1ELi1ELb0ELb0ENS_16CompileConditionILi1000EEEEEvPT_PKS4_S7_S7_flPfS8_Pj,"",@"SHT_CUDA_INFO"
	.sectionflags	@""
	.align	4


	//----- nvinfo : EIATTR_CUDA_API_VERSION
	.align		4
        /*0000*/ 	.byte	0x04, 0x37
        /*0002*/ 	.short	(.L_1853 - .L_1852)
.L_1852:
        /*0004*/ 	.word	0x00000082


	//----- nvinfo : EIATTR_KPARAM_INFO
	.align		4
.L_1853:
        /*0008*/ 	.byte	0x04, 0x17
        /*000a*/ 	.short	(.L_1855 - .L_1854)
.L_1854:
        /*000c*/ 	.word	0x00000000
        /*0010*/ 	.short	0x0008
        /*0012*/ 	.short	0x0040
        /*0014*/ 	.byte	0x00, 0xf5, 0x21, 0x00


	//----- nvinfo : EIATTR_KPARAM_INFO
	.align		4
.L_1855:
        /*0018*/ 	.byte	0x04, 0x17
        /*001a*/ 	.short	(.L_1857 - .L_1856)
.L_1856:
        /*001c*/ 	.word	0x00000000
        /*0020*/ 	.short	0x0007
        /*0022*/ 	.short	0x0038
        /*0024*/ 	.byte	0x00, 0xf5, 0x21, 0x00


	//----- nvinfo : EIATTR_KPARAM_INFO
	.align		4
.L_1857:
        /*0028*/ 	.byte	0x04, 0x17
        /*002a*/ 	.short	(.L_1859 - .L_1858)
.L_1858:
        /*002c*/ 	.word	0x00000000
        /*0030*/ 	.short	0x0006
        /*0032*/ 	.short	0x0030
        /*0034*/ 	.byte	0x00, 0xf5, 0x21, 0x00


	//----- nvinfo : EIATTR_KPARAM_INFO
	.align		4
.L_1859:
        /*0038*/ 	.byte	0x04, 0x17
        /*003a*/ 	.short	(.L_1861 - .L_1860)
.L_1860:
        /*003c*/ 	.word	0x00000000
        /*0040*/ 	.short	0x0005
        /*0042*/ 	.short	0x0028
        /*0044*/ 	.byte	0x00, 0xf0, 0x21, 0x00


	//----- nvinfo : EIATTR_KPARAM_INFO
	.align		4
.L_1861:
        /*0048*/ 	.byte	0x04, 0x17
        /*004a*/ 	.short	(.L_1863 - .L_1862)
.L_1862:
        /*004c*/ 	.word	0x00000000
        /*0050*/ 	.short	0x0004
        /*0052*/ 	.short	0x0020
        /*0054*/ 	.byte	0x00, 0xf0, 0x11, 0x00


	//----- nvinfo : EIATTR_KPARAM_INFO
	.align		4
.L_1863:
        /*0058*/ 	.byte	0x04, 0x17
        /*005a*/ 	.short	(.L_1865 - .L_1864)
.L_1864:
        /*005c*/ 	.word	0x00000000
        /*0060*/ 	.short	0x0003
        /*0062*/ 	.short	0x0018
        /*0064*/ 	.byte	0x00, 0xf5, 0x21, 0x00


	//----- nvinfo : EIATTR_KPARAM_INFO
	.align		4
.L_1865:
        /*0068*/ 	.byte	0x04, 0x17
        /*006a*/ 	.short	(.L_1867 - .L_1866)
.L_1866:
        /*006c*/ 	.word	0x00000000
        /*0070*/ 	.short	0x0002
        /*0072*/ 	.short	0x0010
        /*0074*/ 	.byte	0x00, 0xf5, 0x21, 0x00


	//----- nvinfo : EIATTR_KPARAM_INFO
	.align		4
.L_1867:
        /*0078*/ 	.byte	0x04, 0x17
        /*007a*/ 	.short	(.L_1869 - .L_1868)
.L_1868:
        /*007c*/ 	.word	0x00000000
        /*0080*/ 	.short	0x0001
        /*0082*/ 	.short	0x0008
        /*0084*/ 	.byte	0x00, 0xf5, 0x21, 0x00


	//----- nvinfo : EIATTR_KPARAM_INFO
	.align		4
.L_1869:
        /*0088*/ 	.byte	0x04, 0x17
        /*008a*/ 	.short	(.L_1871 - .L_1870)
.L_1870:
        /*008c*/ 	.word	0x00000000
        /*0090*/ 	.short	0x0000
        /*0092*/ 	.short	0x0000
        /*0094*/ 	.byte	0x00, 0xf5, 0x21, 0x00


	//----- nvinfo : EIATTR_SPARSE_MMA_MASK
	.align		4
.L_1871:
        /*0098*/ 	.byte	0x03, 0x50
        /*009a*/ 	.short	0x0000


	//----- nvinfo : EIATTR_MAXREG_COUNT
	.align		4
        /*009c*/ 	.byte	0x03, 0x1b
        /*009e*/ 	.short	0x00a8


	//----- nvinfo : EIATTR_MERCURY_ISA_VERSION
	.align		4
        /*00a0*/ 	.byte	0x03, 0x5f
        /*00a2*/ 	.short	0x0101


	//----- nvinfo : EIATTR_VRC_CTA_INIT_COUNT
	.align		4
        /*00a4*/ 	.byte	0x02, 0x4a
	.zero		1
	.zero		1


	//----- nvinfo : EIATTR_EXIT_INSTR_OFFSETS
	.align		4
        /*00a8*/ 	.byte	0x04, 0x1c
        /*00aa*/ 	.short	(.L_1873 - .L_1872)


	//   ....[0]....
.L_1872:
        /*00ac*/ 	.word	0x00000010


	//----- nvinfo : EIATTR_MAX_THREADS
	.align		4
.L_1873:
        /*00b0*/ 	.byte	0x04, 0x05
        /*00b2*/ 	.short	(.L_1875 - .L_1874)
.L_1874:
        /*00b4*/ 	.word	0x00000140
        /*00b8*/ 	.word	0x00000001
        /*00bc*/ 	.word	0x00000001


	//----- nvinfo : EIATTR_CBANK_PARAM_SIZE
	.align		4
.L_1875:
        /*00c0*/ 	.byte	0x03, 0x19
        /*00c2*/ 	.short	0x0048


	//----- nvinfo : EIATTR_PARAM_CBANK
	.align		4
        /*00c4*/ 	.byte	0x04, 0x0a
        /*00c6*/ 	.short	(.L_1877 - .L_1876)
	.align		4
.L_1876:
        /*00c8*/ 	.word	index@(.nv.constant0._ZN13group_norm_v214gn_cuda_kernelI6__halfLi320ELi1ELi16ELi20ELi4096ELb1ELi32ELi320ELi320ELi4ELb1ELi1ELb0ELb0ENS_16CompileConditionILi1000EEEEEvPT_PKS4_S7_S7_flPfS8_Pj)
        /*00cc*/ 	.short	0x0380
        /*00ce*/ 	.short	0x0048


	//----- nvinfo : EIATTR_SW_WAR
	.align		4
.L_1877:
        /*00d0*/ 	.byte	0x04, 0x36
        /*00d2*/ 	.short	(.L_1879 - .L_1878)
.L_1878:
        /*00d4*/ 	.word	0x00000008
.L_1879:


//--------------------- .nv.info._ZN13group_norm_v214gn_cuda_kernelI6__halfLi320ELi3ELi16ELi20ELi4096ELb1ELi32ELi320ELi320ELi4ELb1ELi2ELb0ELb0ENS_16CompileConditionILi1000EEEEEvPT_PKS4_S7_S7_flPfS8_Pj --------------------------
	.section	.nv.info._ZN13group_norm_v214gn_cuda_kernelI6__halfLi320ELi3ELi16ELi20ELi4096ELb1ELi32ELi320ELi320ELi4ELb1ELi2ELb0ELb0ENS_16CompileConditionILi1000EEEEEvPT_PKS4_S7_S7_flPfS8_Pj,"",@"SHT_CUDA_INFO"
	.sectionflags	@""
	.align	4


	//----- nvinfo : EIATTR_CUDA_API_VERSION
	.align		4
        /*0000*/ 	.byte	0x04, 0x37
        /*0002*/ 	.short	(.L_1881 - .L_1880)
.L_1880:
        /*0004*/ 	.word	0x00000082


	//----- nvinfo : EIATTR_KPARAM_INFO
	.align		4
.L_1881:
        /*0008*/ 	.byte	0x04, 0x17
        /*000a*/ 	.short	(.L_1883 - .L_1882)
.L_1882:
        /*000c*/ 	.word	0x00000000
        /*0010*/ 	.short	0x0008
        /*0012*/ 	.short	0x0040
        /*0014*/ 	.byte	0x00, 0xf5, 0x21, 0x00


	//----- nvinfo : EIATTR_KPARAM_INFO
	.align		4
.L_1883:
        /*0018*/ 	.byte	0x04, 0x17
        /*001a*/ 	.short	(.L_1885 - .L_1884)
.L_1884:
        /*001c*/ 	.word	0x00000000
        /*0020*/ 	.short	0x0007
        /*0022*/ 	.short	0x0038
        /*0024*/ 	.byte	0x00, 0xf5, 0x21, 0x00


	//----- nvinfo : EIATTR_KPARAM_INFO
	.align		4
.L_1885:
        /*0028*/ 	.byte	0x04, 0x17
        /*002a*/ 	.short	(.L_1887 - .L_1886)
.L_1886:
        /*002c*/ 	.word	0x00000000
        /*0030*/ 	.short	0x0006
        /*0032*/ 	.short	0x0030
        /*0034*/ 	.byte	0x00, 0xf5, 0x21, 0x00


	//----- nvinfo : EIATTR_KPARAM_INFO
	.align		4
.L_1887:
        /*0038*/ 	.byte	0x04, 0x17
        /*003a*/ 	.short	(.L_1889 - .L_1888)
.L_1888:
        /*003c*/ 	.word	0x00000000
        /*0040*/ 	.short	0x0005
        /*0042*/ 	.short	0x0028
        /*0044*/ 	.byte	0x00, 0xf0, 0x21, 0x00


	//----- nvinfo : EIATTR_KPARAM_INFO
	.align		4
.L_1889:
        /*0048*/ 	.byte	0x04, 0x17
        /*004a*/ 	.short	(.L_1891 - .L_1890)
.L_1890:
        /*004c*/ 	.word	0x00000000
        /*0050*/ 	.short	0x0004
        /*0052*/ 	.short	0x0020
        /*0054*/ 	.byte	0x00, 0xf0, 0x11, 0x00


	//----- nvinfo : EIATTR_KPARAM_INFO
	.align		4
.L_1891:
        /*0058*/ 	.byte	0x04, 0x17
        /*005a*/ 	.short	(.L_1893 - .L_1892)
.L_1892:
        /*005c*/ 	.word	0x00000000
        /*0060*/ 	.short	0x0003
        /*0062*/ 	.short	0x0018
        /*0064*/ 	.byte	0x00, 0xf5, 0x21, 0x00


	//----- nvinfo : EIATTR_KPARAM_INFO
	.align		4
.L_1893:
        /*0068*/ 	.byte	0x04, 0x17
        /*006a*/ 	.short	(.L_1895 - .L_1894)
.L_1894:
        /*006c*/ 	.word	0x00000000
        /*0070*/ 	.short	0x0002
        /*0072*/ 	.short	0x0010
        /*0074*/ 	.byte	0x00, 0xf5, 0x21, 0x00


	//----- nvinfo : EIATTR_KPARAM_INFO
	.align		4
.L_1895:
        /*0078*/ 	.byte	0x04, 0x17
        /*007a*/ 	.short	(.L_1897 - .L_1896)
.L_1896:
        /*007c*/ 	.word	0x00000000
        /*0080*/ 	.short	0x0001
        /*0082*/ 	.short	0x0008
        /*0084*/ 	.byte	0x00, 0xf5, 0x21, 0x00


	//----- nvinfo : EIATTR_KPARAM_INFO
	.align		4
.L_1897:
        /*0088*/ 	.byte	0x04, 0x17
        /*008a*/ 	.short	(.L_1899 - .L_1898)
.L_1898:
        /*008c*/ 	.word	0x00000000
        /*0090*/ 	.short	0x0000
        /*0092*/ 	.short	0x0000
        /*0094*/ 	.byte	0x00, 0xf5, 0x21, 0x00


	//----- nvinfo : EIATTR_SPARSE_MMA_MASK
	.align		4
.L_1899:
        /*0098*/ 	.byte	0x03, 0x50
        /*009a*/ 	.short	0x0000


	//----- nvinfo : EIATTR_MAXREG_COUNT
	.align		4
        /*009c*/ 	.byte	0x03, 0x1b
        /*009e*/ 	.short	0x0040


	//----- nvinfo : EIATTR_MERCURY_ISA_VERSION
	.align		4
        /*00a0*/ 	.byte	0x03, 0x5f
        /*00a2*/ 	.short	0x0101


	//----- nvinfo : EIATTR_VRC_CTA_INIT_COUNT
	.align		4
        /*00a4*/ 	.byte	0x02, 0x4a
	.zero		1
	.zero		1


	//----- nvinfo : EIATTR_EXIT_INSTR_OFFSETS
	.align		4
        /*00a8*/ 	.byte	0x04, 0x1c
        /*00aa*/ 	.short	(.L_1901 - .L_1900)


	//   ....[0]....
.L_1900:
        /*00ac*/ 	.word	0x00000010


	//----- nvinfo : EIATTR_MAX_THREADS
	.align		4
.L_1901:
        /*00b0*/ 	.byte	0x04, 0x05
        /*00b2*/ 	.short	(.L_1903 - .L_1902)
.L_1902:
        /*00b4*/ 	.word	0x00000140
        /*00b8*/ 	.word	0x00000001
        /*00bc*/ 	.word	0x00000001


	//----- nvinfo : EIATTR_CBANK_PARAM_SIZE
	.align		4
.L_1903:
        /*00c0*/ 	.byte	0x03, 0x19
        /*00c2*/ 	.short	0x0048


	//----- nvinfo : EIATTR_PARAM_CBANK
	.align		4
        /*00c4*/ 	.byte	0x04, 0x0a
        /*00c6*/ 	.short	(.L_1905 - .L_1904)
	.align		4
.L_1904:
        /*00c8*/ 	.word	index@(.nv.constant0._ZN13group_norm_v214gn_cuda_kernelI6__halfLi320ELi3ELi16ELi20ELi4096ELb1ELi32ELi320ELi320ELi4ELb1ELi2ELb0ELb0ENS_16CompileConditionILi1000EEEEEvPT_PKS4_S7_S7_flPfS8_Pj)
        /*00cc*/ 	.short	0x0380
        /*00ce*/ 	.short	0x0048


	//----- nvinfo : EIATTR_SW_WAR
	.align		4
.L_1905:
        /*00d0*/ 	.byte	0x04, 0x36
        /*00d2*/ 	.short	(.L_1907 - .L_1906)
.L_1906:
        /*00d4*/ 	.word	0x00000008
.L_1907:


//--------------------- .nv.info._ZN13group_norm_v214gn_cuda_kernelI6__halfLi320ELi1ELi16ELi20ELi4096ELb1ELi64ELi320ELi320ELi4ELb1ELi2ELb0ELb0ENS_16CompileConditionILi1000EEEEEvPT_PKS4_S7_S7_flPfS8_Pj --------------------------
	.section	.nv.info._ZN13group_norm_v214gn_cuda_kernelI6__halfLi320ELi1ELi16ELi20ELi4096ELb1ELi64ELi320ELi320ELi4ELb1ELi2ELb0ELb0ENS_16CompileConditionILi1000EEEEEvPT_PKS4_S7_S7_flPfS8_Pj,"",@"SHT_CUDA_INFO"
	.sectionflags	@""
	.align	4


	//----- nvinfo : EIATTR_CUDA_API_VERSION
	.align		4
        /*0000*/ 	.byte	0x04, 0x37
        /*0002*/ 	.short	(.L_1909 - .L_1908)
.L_1908:
        /*0004*/ 	.word	0x00000082


	//----- nvinfo : EIATTR_KPARAM_INFO
	.align		4
.L_1909:
        /*0008*/ 	.byte	0x04, 0x17
        /*000a*/ 	.short	(.L_1911 - .L_1910)
.L_1910:
        /*000c*/ 	.word	0x00000000
        /*0010*/ 	.short	0x0008
        /*0012*/ 	.short	0x0040
        /*0014*/ 	.byte	0x00, 0xf5, 0x21, 0x00


	//----- nvinfo : EIATTR_KPARAM_INFO
	.align		4
.L_1911:
        /*0018*/ 	.byte	0x04, 0x17
        /*001a*/ 	.short	(.L_1913 - .L_1912)
.L_1912:
        /*001c*/ 	.word	0x00000000
        /*0020*/ 	.short	0x0007
        /*0022*/ 	.short	0x0038
        /*0024*/ 	.byte	0x00, 0xf5, 0x21, 0x00


	//----- nvinfo : EIATTR_KPARAM_INFO
	.align		4
.L_1913:
        /*0028*/ 	.byte	0x04, 0x17
        /*002a*/ 	.short	(.L_1915 - .L_1914)
.L_1914:
        /*002c*/ 	.word	0x00000000
        /*0030*/ 	.short	0x0006
        /*0032*/ 	.short	0x0030
        /*0034*/ 	.byte	0x00, 0xf5, 0x21, 0x00


	//----- nvinfo : EIATTR_KPARAM_INFO
	.align		4
.L_1915:
        /*0038*/ 	.byte	0x04, 0x17
        /*003a*/ 	.short	(.L_1917 - .L_1916)
.L_1916:
        /*003c*/ 	.word	0x00000000
        /*0040*/ 	.short	0x0005
        /*0042*/ 	.short	0x0028
        /*0044*/ 	.byte	0x00, 0xf0, 0x21, 0x00


	//----- nvinfo : EIATTR_KPARAM_INFO
	.align		4
.L_1917:
        /*0048*/ 	.byte	0x04, 0x17
        /*004a*/ 	.short	(.L_1919 - .L_1918)
.L_1918:
        /*004c*/ 	.word	0x00000000
        /*0050*/ 	.short	0x0004
        /*0052*/ 	.short	0x0020
        /*0054*/ 	.byte	0x00, 0xf0, 0x11, 0x00


	//----- nvinfo : EIATTR_KPARAM_INFO
	.align		4
.L_1919:
        /*0058*/ 	.byte	0x04, 0x17
        /*005a*/ 	.short	(.L_1921 - .L_1920)
.L_1920:
        /*005c*/ 	.word	0x00000000
        /*0060*/ 	.short	0x0003
        /*0062*/ 	.short	0x0018
        /*0064*/ 	.byte	0x00, 0xf5, 0x21, 0x00


	//----- nvinfo : EIATTR_KPARAM_INFO
	.align		4
.L_1921:
        /*0068*/ 	.byte	0x04, 0x17
        /*006a*/ 	.short	(.L_1923 - .L_1922)
.L_1922:
        /*006c*/ 	.word	0x00000000
        /*0070*/ 	.short	0x0002
        /*0072*/ 	.short	0x0010
        /*0074*/ 	.byte	0x00, 0xf5, 0x21, 0x00


	//----- nvinfo : EIATTR_KPARAM_INFO
	.align		4
.L_1923:
        /*0078*/ 	.byte	0x04, 0x17
        /*007a*/ 	.short	(.L_1925 - .L_1924)
.L_1924:
        /*007c*/ 	.word	0x00000000
        /*0080*/ 	.short	0x0001
        /*0082*/ 	.short	0x0008
        /*0084*/ 	.byte	0x00, 0xf5, 0x21, 0x00


	//----- nvinfo : EIATTR_KPARAM_INFO
	.align		4
.L_1925:
        /*0088*/ 	.byte	0x04, 0x17
        /*008a*/ 	.short	(.L_1927 - .L_1926)
.L_1926:
        /*008c*/ 	.word	0x00000000
        /*0090*/ 	.short	0x0000
        /*0092*/ 	.short	0x0000
        /*0094*/ 	.byte	0x00, 0xf5, 0x21, 0x00


	//----- nvinfo : EIATTR_SPARSE_MMA_MASK
	.align		4
.L_1927:
        /*0098*/ 	.byte	0x03, 0x50
        /*009a*/ 	.short	0x0000


	//----- nvinfo : EIATTR_MAXREG_COUNT
	.align		4
        /*009c*/ 	.byte	0x03, 0x1b
        /*009e*/ 	.short	0x00a8


	//----- nvinfo : EIATTR_MERCURY_ISA_VERSION
	.align		4
        /*00a0*/ 	.byte	0x03, 0x5f
        /*00a2*/ 	.short	0x0101


	//----- nvinfo : EIATTR_VRC_CTA_INIT_COUNT
	.align		4
        /*00a4*/ 	.byte	0x02, 0x4a
	.zero		1
	.zero		1


	//----- nvinfo : EIATTR_EXIT_INSTR_OFFSETS
	.align		4
        /*00a8*/ 	.byte	0x04, 0x1c
        /*00aa*/ 	.short	(.L_1929 - .L_1928)


	//   ....[0]....
.L_1928:
        /*00ac*/ 	.word	0x00000010


	//----- nvinfo : EIATTR_MAX_THREADS
	.align		4
.L_1929:
        /*00b0*/ 	.byte	0x04, 0x05
        /*00b2*/ 	.short	(.L_1931 - .L_1930)
.L_1930:
        /*00b4*/ 	.word	0x00000140
        /*00b8*/ 	.word	0x00000001
        /*00bc*/ 	.word	0x00000001


	//----- nvinfo : EIATTR_CBANK_PARAM_SIZE
	.align		4
.L_1931:
        /*00c0*/ 	.byte	0x03, 0x19
        /*00c2*/ 	.short	0x0048


	//----- nvinfo : EIATTR_PARAM_CBANK
	.align		4
        /*00c4*/ 	.byte	0x04, 0x0a
        /*00c6*/ 	.short	(.L_1933 - .L_1932)
	.align		4
.L_1932:
        /*00c8*/ 	.word	index@(.nv.constant0._ZN13group_norm_v214gn_cuda_kernelI6__halfLi320ELi1ELi16ELi20ELi4096ELb1ELi64ELi320ELi320ELi4ELb1ELi2ELb0ELb0ENS_16CompileConditionILi1000EEEEEvPT_PKS4_S7_S7_flPfS8_Pj)
        /*00cc*/ 	.short	0x0380
        /*00ce*/ 	.short	0x0048


	//----- nvinfo : EIATTR_SW_WAR
	.align		4
.L_1933:
        /*00d0*/ 	.byte	0x04, 0x36
        /*00d2*/ 	.short	(.L_1935 - .L_1934)
.L_1934:
        /*00d4*/ 	.word	0x00000008
.L_1935:


//--------------------- .nv.info._ZN13group_norm_v214gn_cuda_kernelI6__halfLi320ELi1ELi16ELi20ELi4096ELb1ELi128ELi320ELi320ELi4ELb1ELi4ELb0ELb0ENS_16CompileConditionILi1000EEEEEvPT_PKS4_S7_S7_flPfS8_Pj --------------------------
	.section	.nv.info._ZN13group_norm_v214gn_cuda_kernelI6__halfLi320ELi1ELi16ELi20ELi4096ELb1ELi128ELi320ELi320ELi4ELb1ELi4ELb0ELb0ENS_16CompileConditionILi1000EEEEEvPT_PKS4_S7_S7_flPfS8_Pj,"",@"SHT_CUDA_INFO"
	.sectionflags	@""
	.align	4


	//----- nvinfo : EIATTR_CUDA_API_VERSION
	.align		4
        /*0000*/ 	.byte	0x04, 0x37
        /*0002*/ 	.short	(.L_1937 - .L_1936)
.L_1936:
        /*0004*/ 	.word	0x00000082


	//----- nvinfo : EIATTR_KPARAM_INFO
	.align		4
.L_1937:
        /*0008*/ 	.byte	0x04, 0x17
        /*000a*/ 	.short	(.L_1939 - .L_1938)
.L_1938:
        /*000c*/ 	.word	0x00000000
        /*0010*/ 	.short	0x0008
        /*0012*/ 	.short	0x0040
        /*0014*/ 	.byte	0x00, 0xf5, 0x21, 0x00


	//----- nvinfo : EIATTR_KPARAM_INFO
	.align		4
.L_1939:
        /*0018*/ 	.byte	0x04, 0x17
        /*001a*/ 	.short	(.L_1941 - .L_1940)
.L_1940:
        /*001c*/ 	.word	0x00000000
        /*0020*/ 	.short	0x0007
        /*0022*/ 	.short	0x0038
        /*0024*/ 	.byte	0x00, 0xf5, 0x21, 0x00


	//----- nvinfo : EIATTR_KPARAM_INFO
	.align		4
.L_1941:
        /*0028*/ 	.byte	0x04, 0x17
        /*002a*/ 	.short	(.L_1943 - .L_1942)
.L_1942:
        /*002c*/ 	.word	0x00000000
        /*0030*/ 	.short	0x0006
        /*0032*/ 	.short	0x0030
        /*0034*/ 	.byte	0x00, 0xf5, 0x21, 0x00


	//----- nvinfo : EIATTR_KPARAM_INFO
	.align		4
.L_1943:
        /*0038*/ 	.byte	0x04, 0x17
        /*003a*/ 	.short	(.L_1945 - .L_1944)
.L_1944:
        /*003c*/ 	.word	0x00000000
        /*0040*/ 	.short	0x0005
        /*0042*/ 	.short	0x0028
        /*0044*/ 	.byte	0x00, 0xf0, 0x21, 0x00


	//----- nvinfo : EIATTR_KPARAM_INFO
	.align		4
.L_1945:
        /*0048*/ 	.byte	0x04, 0x17
        /*004a*/ 	.short	(.L_1947 - .L_1946)
.L_1946:
        /*004c*/ 	.word	0x00000000
        /*0050*/ 	.short	0x0004
        /*0052*/ 	.short	0x0020
        /*0054*/ 	.byte	0x00, 0xf0, 0x11, 0x00


	//----- nvinfo : EIATTR_KPARAM_INFO
	.align		4
.L_1947:
        /*0058*/ 	.byte	0x04, 0x17
        /*005a*/ 	.short	(.L_1949 - .L_1948)
.L_1948:
        /*005c*/ 	.word	0x00000000
        /*0060*/ 	.short	0x0003
        /*0062*/ 	.short	0x0018
        /*0064*/ 	.byte	0x00, 0xf5, 0x21, 0x00


	//----- nvinfo : EIATTR_KPARAM_INFO
	.align		4
.L_1949:
        /*0068*/ 	.byte	0x04, 0x17
        /*006a*/ 	.short	(.L_1951 - .L_1950)
.L_1950:
        /*006c*/ 	.word	0x00000000
        /*0070*/ 	.short	0x0002
        /*0072*/ 	.short	0x0010
        /*0074*/ 	.byte	0x00, 0xf5, 0x21, 0x00


	//----- nvinfo : EIATTR_KPARAM_INFO
	.align		4
.L_1951:
        /*0078*/ 	.byte	0x04, 0x17
        /*007a*/ 	.short	(.L_1953 - .L_1952)
.L_1952:
        /*007c*/ 	.word	0x00000000
        /*0080*/ 	.short	0x0001
        /*0082*/ 	.short	0x0008
        /*0084*/ 	.byte	0x00, 0xf5, 0x21, 0x00


	//----- nvinfo : EIATTR_KPARAM_INFO
	.align		4
.L_1953:
        /*0088*/ 	.byte	0x04, 0x17
        /*008a*/ 	.short	(.L_1955 - .L_1954)
.L_1954:
        /*008c*/ 	.word	0x00000000
        /*0090*/ 	.short	0x0000
        /*0092*/ 	.short	0x0000
        /*0094*/ 	.byte	0x00, 0xf5, 0x21, 0x00


	//----- nvinfo : EIATTR_SPARSE_MMA_MASK
	.align		4
.L_1955:
        /*0098*/ 	.byte	0x03, 0x50
        /*009a*/ 	.short	0x0000


	//----- nvinfo : EIATTR_MAXREG_COUNT
	.align		4
        /*009c*/ 	.byte	0x03, 0x1b
        /*009e*/ 	.short	0x00a8


	//----- nvinfo : EIATTR_MERCURY_ISA_VERSION
	.align		4
        /*00a0*/ 	.byte	0x03, 0x5f
        /*00a2*/ 	.short	0x0101


	//----- nvinfo : EIATTR_VRC_CTA_INIT_COUNT
	.align		4
        /*00a4*/ 	.byte	0x02, 0x4a
	.zero		1
	.zero		1


	//----- nvinfo : EIATTR_EXIT_INSTR_OFFSETS
	.align		4
        /*00a8*/ 	.byte	0x04, 0x1c
        /*00aa*/ 	.short	(.L_1957 - .L_1956)


	//   ....[0]....
.L_1956:
        /*00ac*/ 	.word	0x00000010


	//----- nvinfo : EIATTR_MAX_THREADS
	.align		4
.L_1957:
        /*00b0*/ 	.byte	0x04, 0x05
        /*00b2*/ 	.short	(.L_1959 - .L_1958)
.L_1958:
        /*00b4*/ 	.word	0x00000140
        /*00b8*/ 	.word	0x00000001
        /*00bc*/ 	.word	0x00000001


	//----- nvinfo : EIATTR_CBANK_PARAM_SIZE
	.align		4
.L_1959:
        /*00c0*/ 	.byte	0x03, 0x19
        /*00c2*/ 	.short	0x0048


	//----- nvinfo : EIATTR_PARAM_CBANK
	.align		4
        /*00c4*/ 	.byte	0x04, 0x0a
        /*00c6*/ 	.short	(.L_1961 - .L_1960)
	.align		4
.L_1960:
        /*00c8*/ 	.word	index@(.nv.constant0._ZN13group_norm_v214gn_cuda_kernelI6__halfLi320ELi1ELi16ELi20ELi4096ELb1ELi128ELi320ELi320ELi4ELb1ELi4ELb0ELb0ENS_16CompileConditionILi1000EEEEEvPT_PKS4_S7_S7_flPfS8_Pj)
        /*00cc*/ 	.short	0x0380
        /*00ce*/ 	.short	0x0048


	//----- nvinfo : EIATTR_SW_WAR
	.align		4
.L_1961:
        /*00d0*/ 	.byte	0x04, 0x36
        /*00d2*/ 	.short	(.L_1963 - .L_1962)
.L_1962:
        /*00d4*/ 	.word	0x00000008
.L_1963:


//--------------------- .nv.info._ZN13group_norm_v214gn_cuda_kernelI6__halfLi320ELi2ELi16ELi20ELi4096ELb1ELi64ELi320ELi320ELi4ELb1ELi4ELb0ELb0ENS_16CompileConditionILi1000EEEEEvPT_PKS4_S7_S7_flPfS8_Pj --------------------------
	.section	.nv.info._ZN13group_norm_v214gn_cuda_kernelI6__halfLi320ELi2ELi16ELi20ELi4096ELb1ELi64ELi320ELi320ELi4ELb1ELi4ELb0ELb0ENS_16CompileConditionILi1000EEEEEvPT_PKS4_S7_S7_flPfS8_Pj,"",@"SHT_CUDA_INFO"
	.sectionflags	@""
	.align	4


	//----- nvinfo : EIATTR_CUDA_API_VERSION
	.align		4
        /*0000*/ 	.byte	0x04, 0x37
        /*0002*/ 	.short	(.L_1965 - .L_1964)
.L_1964:
        /*0004*/ 	.word	0x00000082


	//----- nvinfo : EIATTR_KPARAM_INFO
	.align		4
.L_1965:
        /*0008*/ 	.byte	0x04, 0x17
        /*000a*/ 	.short	(.L_1967 - .L_1966)
.L_1966:
        /*000c*/ 	.word	0x00000000
        /*0010*/ 	.short	0x0008
        /*0012*/ 	.short	0x0040
        /*0014*/ 	.byte	0x00, 0xf5, 0x21, 0x00


	//----- nvinfo : EIATTR_KPARAM_INFO
	.align		4
.L_1967:
        /*0018*/ 	.byte	0x04, 0x17
        /*001a*/ 	.short	(.L_1969 - .L_1968)
.L_1968:
        /*001c*/ 	.word	0x00000000
        /*0020*/ 	.short	0x0007
        /*0022*/ 	.short	0x0038
        /*0024*/ 	.byte	0x00, 0xf5, 0x21, 0x00


	//----- nvinfo : EIATTR_KPARAM_INFO
	.align		4
.L_1969:
        /*0028*/ 	.byte	0x04, 0x17
        /*002a*/ 	.short	(.L_1971 - .L_1970)
.L_1970:
        /*002c*/ 	.word	0x00000000
        /*0030*/ 	.short	0x0006
        /*0032*/ 	.short	0x0030
        /*0034*/ 	.byte	0x00, 0xf5, 0x21, 0x00


	//----- nvinfo : EIATTR_KPARAM_INFO
	.align		4
.L_1971:
        /*0038*/ 	.byte	0x04, 0x17
        /*003a*/ 	.short	(.L_1973 - .L_1972)
.L_1972:
        /*003c*/ 	.word	0x00000000
        /*0040*/ 	.short	0x0005
        /*0042*/ 	.short	0x0028
        /*0044*/ 	.byte	0x00, 0xf0, 0x21, 0x00


	//----- nvinfo : EIATTR_KPARAM_INFO
	.align		4
.L_1973:
        /*0048*/ 	.byte	0x04, 0x17
        /*004a*/ 	.short	(.L_1975 - .L_1974)
.L_1974:
        /*004c*/ 	.word	0x00000000
        /*0050*/ 	.short	0x0004
        /*0052*/ 	.short	0x0020
        /*0054*/ 	.byte	0x00, 0xf0, 0x11, 0x00


	//----- nvinfo : EIATTR_KPARAM_INFO
	.align		4
.L_1975:
        /*0058*/ 	.byte	0x04, 0x17
        /*005a*/ 	.short	(.L_1977 - .L_1976)
.L_1976:
        /*005c*/ 	.word	0x00000000
        /*0060*/ 	.short	0x0003
        /*0062*/ 	.short	0x0018
        /*0064*/ 	.byte	0x00, 0xf5, 0x21, 0x00


	//----- nvinfo : EIATTR_KPARAM_INFO
	.align		4
.L_1977:
        /*0068*/ 	.byte	0x04, 0x17
        /*006a*/ 	.short	(.L_1979 - .L_1978)
.L_1978:
        /*006c*/ 	.word	0x00000000
        /*0070*/ 	.short	0x0002
        /*0072*/ 	.short	0x0010
        /*0074*/ 	.byte	0x00, 0xf5, 0x21, 0x00


	//----- nvinfo : EIATTR_KPARAM_INFO
	.align		4
.L_1979:
        /*0078*/ 	.byte	0x04, 0x17
        /*007a*/ 	.short	(.L_1981 - .L_1980)
.L_1980:
        /*007c*/ 	.word	0x00000000
        /*0080*/ 	.short	0x0001
        /*0082*/ 	.short	0x0008
        /*0084*/ 	.byte	0x00, 0xf5, 0x21, 0x00


	//----- nvinfo : EIATTR_KPARAM_INFO
	.align		4
.L_1981:
        /*0088*/ 	.byte	0x04, 0x17
        /*008a*/ 	.short	(.L_1983 - .L_1982)
.L_1982:
        /*008c*/ 	.word	0x00000000
        /*0090*/ 	.short	0x0000
        /*0092*/ 	.short	0x0000
        /*0094*/ 	.byte	0x00, 0xf5, 0x21, 0x00


	//----- nvinfo : EIATTR_SPARSE_MMA_MASK
	.align		4
.L_1983:
        /*0098*/ 	.byte	0x03, 0x50
        /*009a*/ 	.short	0x0000


	//----- nvinfo : EIATTR_MAXREG_COUNT
	.align		4
        /*009c*/ 	.byte	0x03, 0x1b
        /*009e*/ 	.short	0x0060


	//----- nvinfo : EIATTR_MERCURY_ISA_VERSION
	.align		4
        /*00a0*/ 	.byte	0x03, 0x5f
        /*00a2*/ 	.short	0x0101


	//----- nvinfo : EIATTR_VRC_CTA_INIT_COUNT
	.align		4
        /*00a4*/ 	.byte	0x02, 0x4a
	.zero		1
	.zero		1


	//----- nvinfo : EIATTR_EXIT_INSTR_OFFSETS
	.align		4
        /*00a8*/ 	.byte	0x04, 0x1c
        /*00aa*/ 	.short	(.L_1985 - .L_1984)


	//   ....[0]....
.L_1984:
        /*00ac*/ 	.word	0x00000010


	//----- nvinfo : EIATTR_MAX_THREADS
	.align		4
.L_1985:
        /*00b0*/ 	.byte	0x04, 0x05
        /*00b2*/ 	.short	(.L_1987 - .L_1986)
.L_1986:
        /*00b4*/ 	.word	0x00000140
        /*00b8*/ 	.word	0x00000001
        /*00bc*/ 	.word	0x00000001


	//----- nvinfo : EIATTR_CBANK_PARAM_SIZE
	.align		4
.L_1987:
        /*00c0*/ 	.byte	0x03, 0x19
        /*00c2*/ 	.short	0x0048


	//----- nvinfo : EIATTR_PARAM_CBANK
	.align		4
        /*00c4*/ 	.byte	0x04, 0x0a
        /*00c6*/ 	.short	(.L_1989 - .L_1988)
	.align		4
.L_1988:
        /*00c8*/ 	.word	index@(.nv.constant0._ZN13group_norm_v214gn_cuda_kernelI6__halfLi320ELi2ELi16ELi20ELi4096ELb1ELi64ELi320ELi320ELi4ELb1ELi4ELb0ELb0ENS_16CompileConditionILi1000EEEEEvPT_PKS4_S7_S7_flPfS8_Pj)
        /*00cc*/ 	.short	0x0380
        /*00ce*/ 	.short	0x0048


	//----- nvinfo : EIATTR_SW_WAR
	.align		4
.L_1989:
        /*00d0*/ 	.byte	0x04, 0x36
        /*00d2*/ 	.short	(.L_1991 - .L_1990)
.L_1990:
        /*00d4*/ 	.word	0x00000008
.L_1991:


//--------------------- .nv.info._ZN13group_norm_v214gn_cuda_kernelI6__halfLi320ELi3ELi16ELi20ELi4096ELb1ELi64ELi320ELi320ELi4ELb1ELi5ELb0ELb0ENS_16CompileConditionILi1000EEEEEvPT_PKS4_S7_S7_flPfS8_Pj --------------------------
	.section	.nv.info._ZN13group_norm_v214gn_cuda_kernelI6__halfLi320ELi3ELi16ELi20ELi4096ELb1ELi64ELi320ELi320ELi4ELb1ELi5ELb0ELb0ENS_16CompileConditionILi1000EEEEEvPT_PKS4_S7_S7_flPfS8_Pj,"",@"SHT_CUDA_INFO"
	.sectionflags	@""
	.align	4


	//----- nvinfo : EIATTR_CUDA_API_VERSION
	.align		4
        /*0000*/ 	.byte	0x04, 0x37
        /*0002*/ 	.short	(.L_1993 - .L_1992)
.L_1992:
        /*0004*/ 	.word	0x00000082


	//----- nvinfo : EIATTR_KPARAM_INFO
	.align		4
.L_1993:
        /*0008*/ 	.byte	0x04, 0x17
        /*000a*/ 	.short	(.L_1995 - .L_1994)
.L_1994:
        /*000c*/ 	.word	0x00000000
        /*0010*/ 	.short	0x0008
        /*0012*/ 	.short	0x0040
        /*0014*/ 	.byte	0x00, 0xf5, 0x21, 0x00


	//----- nvinfo : EIATTR_KPARAM_INFO
	.align		4
.L_1995:
        /*0018*/ 	.byte	0x04, 0x17
        /*001a*/ 	.short	(.L_1997 - .L_1996)
.L_1996:
        /*001c*/ 	.word	0x00000000
        /*0020*/ 	.short	0x0007
        /*0022*/ 	.short	0x0038
        /*0024*/ 	.byte	0x00, 0xf5, 0x21, 0x00


	//----- nvinfo : EIATTR_KPARAM_INFO
	.align		4
.L_1997:
        /*0028*/ 	.byte	0x04, 0x17
        /*002a*/ 	.short	(.L_1999 - .L_1998)
.L_1998:
        /*002c*/ 	.word	0x00000000
        /*0030*/ 	.short	0x0006
        /*0032*/ 	.short	0x0030
        /*0034*/ 	.byte	0x00, 0xf5, 0x21, 0x00


	//----- nvinfo : EIATTR_KPARAM_INFO
	.align		4
.L_1999:
        /*0038*/ 	.byte	0x04, 0x17
        /*003a*/ 	.short	(.L_2001 - .L_2000)
.L_2000:
        /*003c*/ 	.word	0x00000000
        /*0040*/ 	.short	0x0005
        /*0042*/ 	.short	0x0028
        /*0044*/ 	.byte	0x00, 0xf0, 0x21, 0x00


	//----- nvinfo : EIATTR_KPARAM_INFO
	.align		4
.L_2001:
        /*0048*/ 	.byte	0x04, 0x17
        /*004a*/ 	.short	(.L_2003 - .L_2002)
.L_2002:
        /*004c*/ 	.word	0x00000000
        /*0050*/ 	.short	0x0004
        /*0052*/ 	.short	0x0020
        /*0054*/ 	.byte	0x00, 0xf0, 0x11, 0x00


	//----- nvinfo : EIATTR_KPARAM_INFO
	.align		4
.L_2003:
        /*0058*/ 	.byte	0x04, 0x17
        /*005a*/ 	.short	(.L_2005 - .L_2004)
.L_2004:
        /*005c*/ 	.word	0x00000000
        /*0060*/ 	.short	0x0003
        /*0062*/ 	.short	0x0018
        /*0064*/ 	.byte	0x00, 0xf5, 0x21, 0x00


	//----- nvinfo : EIATTR_KPARAM_INFO
	.align		4
.L_2005:
        /*0068*/ 	.byte	0x04, 0x17
        /*006a*/ 	.short	(.L_2007 - .L_2006)
.L_2006:
        /*006c*/ 	.word	0x00000000
        /*0070*/ 	.short	0x0002
        /*0072*/ 	.short	0x0010
        /*0074*/ 	.byte	0x00, 0xf5, 0x21, 0x00


	//----- nvinfo : EIATTR_KPARAM_INFO
	.align		4
.L_2007:
        /*0078*/ 	.byte	0x04, 0x17
        /*007a*/ 	.short	(.L_2009 - .L_2008)
.L_2008:
        /*007c*/ 	.word	0x00000000
        /*0080*/ 	.short	0x0001
        /*0082*/ 	.short	0x0008
        /*0084*/ 	.byte	0x00, 0xf5, 0x21, 0x00


	//----- nvinfo : EIATTR_KPARAM_INFO
	.align		4
.L_2009:
        /*0088*/ 	.byte	0x04, 0x17
        /*008a*/ 	.short	(.L_2011 - .L_2010)
.L_2010:
        /*008c*/ 	.word	0x00000000
        /*0090*/ 	.short	0x0000
        /*0092*/ 	.short	0x0000
        /*0094*/ 	.byte	0x00, 0xf5, 0x21, 0x00


	//----- nvinfo : EIATTR_SPARSE_MMA_MASK
	.align		4
.L_2011:
        /*0098*/ 	.byte	0x03, 0x50
        /*009a*/ 	.short	0x0000


	//----- nvinfo : EIATTR_MAXREG_COUNT
	.align		4
        /*009c*/ 	.byte	0x03, 0x1b
        /*009e*/ 	.short	0x0040


	//----- nvinfo : EIATTR_MERCURY_ISA_VERSION
	.align		4
        /*00a0*/ 	.byte	0x03, 0x5f
        /*00a2*/ 	.short	0x0101


	//----- nvinfo : EIATTR_VRC_CTA_INIT_COUNT
	.align		4
        /*00a4*/ 	.byte	0x02, 0x4a
	.zero		1
	.zero		1


	//----- nvinfo : EIATTR_EXIT_INSTR_OFFSETS
	.align		4
        /*00a8*/ 	.byte	0x04, 0x1c
        /*00aa*/ 	.short	(.L_2013 - .L_2012)


	//   ....[0]....
.L_2012:
        /*00ac*/ 	.word	0x00000010


	//----- nvinfo : EIATTR_MAX_THREADS
	.align		4
.L_2013:
        /*00b0*/ 	.byte	0x04, 0x05
        /*00b2*/ 	.short	(.L_2015 - .L_2014)
.L_2014:
        /*00b4*/ 	.word	0x00000140
        /*00b8*/ 	.word	0x00000001
        /*00bc*/ 	.word	0x00000001


	//----- nvinfo : EIATTR_CBANK_PARAM_SIZE
	.align		4
.L_2015:
        /*00c0*/ 	.byte	0x03, 0x19
        /*00c2*/ 	.short	0x0048


	//----- nvinfo : EIATTR_PARAM_CBANK
	.align		4
        /*00c4*/ 	.byte	0x04, 0x0a
        /*00c6*/ 	.short	(.L_2017 - .L_2016)
	.align		4
.L_2016:
        /*00c8*/ 	.word	index@(.nv.constant0._ZN13group_norm_v214gn_cuda_kernelI6__halfLi320ELi3ELi16ELi20ELi4096ELb1ELi64ELi320ELi320ELi4ELb1ELi5ELb0ELb0ENS_16CompileConditionILi1000EEEEEvPT_PKS4_S7_S7_flPfS8_Pj)
        /*00cc*/ 	.short	0x0380
        /*00ce*/ 	.short	0x0048


	//----- nvinfo : EIATTR_SW_WAR
	.align		4
.L_2017:
        /*00d0*/ 	.byte	0x04, 0x36
        /*00d2*/ 	.short	(.L_2019 - .L_2018)
.L_2018:
        /*00d4*/ 	.word	0x00000008
.L_2019:


//--------------------- .nv.info._ZN13group_norm_v214gn_cuda_kernelI6__halfLi320ELi3ELi16ELi20ELi4096ELb1ELi64ELi320ELi320ELi4ELb1ELi6ELb0ELb0ENS_16CompileConditionILi1000EEEEEvPT_PKS4_S7_S7_flPfS8_Pj --------------------------
	.section	.nv.info._ZN13group_norm_v214gn_cuda_kernelI6__halfLi320ELi3ELi16ELi20ELi4096ELb1ELi64ELi320ELi320ELi4ELb1ELi6ELb0ELb0ENS_16CompileConditionILi1000EEEEEvPT_PKS4_S7_S7_flPfS8_Pj,"",@"SHT_CUDA_INFO"
	.sectionflags	@""
	.align	4


	//----- nvinfo : EIATTR_CUDA_API_VERSION
	.align		4
        /*0000*/ 	.byte	0x04, 0x37
        /*0002*/ 	.short	(.L_2021 - .L_2020)
.L_2020:
        /*0004*/ 	.word	0x00000082


	//----- nvinfo : EIATTR_KPARAM_INFO
	.align		4
.L_2021:
        /*0008*/ 	.byte	0x04, 0x17
        /*000a*/ 	.short	(.L_2023 - .L_2022)
.L_2022:
        /*000c*/ 	.word	0x00000000
        /*0010*/ 	.short	0x0008
        /*0012*/ 	.short	0x0040
        /*0014*/ 	.byte	0x00, 0xf5, 0x21, 0x00


	//----- nvinfo : EIATTR_KPARAM_INFO
	.align		4
.L_2023:
        /*0018*/ 	.byte	0x04, 0x17
        /*001a*/ 	.short	(.L_2025 - .L_2024)
.L_2024:
        /*001c*/ 	.word	0x00000000
        /*0020*/ 	.short	0x0007
        /*0022*/ 	.short	0x0038
        /*0024*/ 	.byte	0x00, 0xf5, 0x21, 0x00


	//----- nvinfo : EIATTR_KPARAM_INFO
	.align		4
.L_2025:
        /*0028*/ 	.byte	0x04, 0x17
        /*002a*/ 	.short	(.L_2027 - .L_2026)
.L_2026:
        /*002c*/ 	.word	0x00000000
        /*0030*/ 	.short	0x0006
        /*0032*/ 	.short	0x0030
        /*0034*/ 	.byte	0x00, 0xf5, 0x21, 0x00


	//----- nvinfo : EIATTR_KPARAM_INFO
	.align		4
.L_2027:
        /*0038*/ 	.byte	0x04, 0x17
        /*003a*/ 	.short	(.L_2029 - .L_2028)
.L_2028:
        /*003c*/ 	.word	0x00000000
        /*0040*/ 	.short	0x0005
        /*0042*/ 	.short	0x0028
        /*0044*/ 	.byte	0x00, 0xf0, 0x21, 0x00


	//----- nvinfo : EIATTR_KPARAM_INFO
	.align		4
.L_2029:
        /*0048*/ 	.byte	0x04, 0x17
        /*004a*/ 	.short	(.L_2031 - .L_2030)
.L_2030:
        /*004c*/ 	.word	0x00000000
        /*0050*/ 	.short	0x0004
        /*0052*/ 	.short	0x0020
        /*0054*/ 	.byte	0x00, 0xf0, 0x11, 0x00


	//----- nvinfo : EIATTR_KPARAM_INFO
	.align		4
.L_2031:
        /*0058*/ 	.byte	0x04, 0x17
        /*005a*/ 	.short	(.L_2033 - .L_2032)
.L_2032:
        /*005c*/ 	.word	0x00000000
        /*0060*/ 	.short	0x0003
        /*0062*/ 	.short	0x0018
        /*0064*/ 	.byte	0x00, 0xf5, 0x21, 0x00


	//----- nvinfo : EIATTR_KPARAM_INFO
	.align		4
.L_2033:
        /*0068*/ 	.byte	0x04, 0x17
        /*006a*/ 	.short	(.L_2035 - .L_2034)
.L_2034:
        /*006c*/ 	.word	0x00000000
        /*0070*/ 	.short	0x0002
        /*0072*/ 	.short	0x0010
        /*0074*/ 	.byte	0x00, 0xf5, 0x21, 0x00


	//----- nvinfo : EIATTR_KPARAM_INFO
	.align		4
.L_2035:
        /*0078*/ 	.byte	0x04, 0x17
        /*007a*/ 	.short	(.L_2037 - .L_2036)
.L_2036:
        /*007c*/ 	.word	0x00000000
        /*0080*/ 	.short	0x0001
        /*0082*/ 	.short	0x0008
        /*0084*/ 	.byte	0x00, 0xf5, 0x21, 0x00


	//----- nvinfo : EIATTR_KPARAM_INFO
	.align		4
.L_2037:
        /*0088*/ 	.byte	0x04, 0x17
        /*008a*/ 	.short	(.L_2039 - .L_2038)
.L_2038:
        /*008c*/ 	.word	0x00000000
        /*0090*/ 	.short	0x0000
        /*0092*/ 	.short	0x0000
        /*0094*/ 	.byte	0x00, 0xf5, 0x21, 0x00


	//----- nvinfo : EIATTR_SPARSE_MMA_MASK
	.align		4
.L_2039:
        /*0098*/ 	.byte	0x03, 0x50
        /*009a*/ 	.short	0x0000


	//----- nvinfo : EIATTR_MAXREG_COUNT
	.align		4
        /*009c*/ 	.byte	0x03, 0x1b
        /*009e*/ 	.short	0x0040


	//----- nvinfo : EIATTR_MERCURY_ISA_VERSION
	.align		4
        /*00a0*/ 	.byte	0x03, 0x5f
        /*00a2*/ 	.short	0x0101


	//----- nvinfo : EIATTR_VRC_CTA_INIT_COUNT
	.align		4
        /*00a4*/ 	.byte	0x02, 0x4a
	.zero		1
	.zero		1


	//----- nvinfo : EIATTR_EXIT_INSTR_OFFSETS
	.align		4
        /*00a8*/ 	.byte	0x04, 0x1c
        /*00aa*/ 	.short	(.L_2041 - .L_2040)


	//   ....[0]....
.L_2040:
        /*00ac*/ 	.word	0x00000010


	//----- nvinfo : EIATTR_MAX_THREADS
	.align		4
.L_2041:
        /*00b0*/ 	.byte	0x04, 0x05
        /*00b2*/ 	.short	(.L_2043 - .L_2042)
.L_2042:
        /*00b4*/ 	.word	0x00000140
        /*00b8*/ 	.word	0x00000001
        /*00bc*/ 	.word	0x00000001


	//----- nvinfo : EIATTR_CBANK_PARAM_SIZE
	.align		4
.L_2043:
        /*00c0*/ 	.byte	0x03, 0x19
        /*00c2*/ 	.short	0x0048


	//----- nvinfo : EIATTR_PARAM_CBANK
	.align		4
        /*00c4*/ 	.byte	0x04, 0x0a
        /*00c6*/ 	.short	(.L_2045 - .L_2044)
	.align		4
.L_2044:
        /*00c8*/ 	.word	index@(.nv.constant0._ZN13group_norm_v214gn_cuda_kernelI6__halfLi320ELi3ELi16ELi20ELi4096ELb1ELi64ELi320ELi320ELi4ELb1ELi6ELb0ELb0ENS_16CompileConditionILi1000EEEEEvPT_PKS4_S7_S7_flPfS8_Pj)
        /*00cc*/ 	.short	0x0380
        /*00ce*/ 	.short	0x0048


	//----- nvinfo : EIATTR_SW_WAR
	.align		4
.L_2045:
        /*00d0*/ 	.byte	0x04, 0x36
        /*00d2*/ 	.short	(.L_2047 - .L_2046)
.L_2046:
        /*00d4*/ 	.word	0x00000008
.L_2047:


//--------------------- .nv.callgraph             --------------------------
	.section	.nv.callgraph,"",@"SHT_CUDA_CALLGRAPH"
	.align	4
	.sectionentsize	8
	.align		4
        /*0000*/ 	.word	0x00000000
	.align		4
        /*0004*/ 	.word	0xffffffff
	.align		4
        /*0008*/ 	.word	0x00000000
	.align		4
        /*000c*/ 	.word	0xfffffffe
	.align		4
        /*0010*/ 	.word	0x00000000
	.align		4
        /*0014*/ 	.word	0xfffffffd
	.align		4
        /*0018*/ 	.word	0x00000000
	.align		4
        /*001c*/ 	.word	0xfffffffc


//--------------------- .text._ZN13group_norm_v218gn_bwd_cuda_kernelI13__nv_bfloat16Li320ELi3ELi32ELi10ELi4096ELb0ELb1ELi16ELi320ELi320ELi4ELb1ELi1ELb0ELb0ELNS_15WgradSyncMethodE3ENS_16CompileConditionILi1000EEEEEvPT_S6_S6_PKS5_S8_S8_S8_PKfflPfPj --------------------------
	.section	.text._ZN13group_norm_v218gn_bwd_cuda_kernelI13__nv_bfloat16Li320ELi3ELi32ELi10ELi4096ELb0ELb1ELi16ELi320ELi320ELi4ELb1ELi1ELb0ELb0ELNS_15WgradSyncMethodE3ENS_16CompileConditionILi1000EEEEEvPT_S6_S6_PKS5_S8_S8_S8_PKfflPfPj,"ax",@progbits
	.align	128
        .global         _ZN13group_norm_v218gn_bwd_cuda_kernelI13__nv_bfloat16Li320ELi3ELi32ELi10ELi4096ELb0ELb1ELi16ELi320ELi320ELi4ELb1ELi1ELb0ELb0ELNS_15WgradSyncMethodE3ENS_16CompileConditionILi1000EEEEEvPT_S6_S6_PKS5_S8_S8_S8_PKfflPfPj
        .type           _ZN13group_norm_v218gn_bwd_cuda_kernelI13__nv_bfloat16Li320ELi3ELi32ELi10ELi4096ELb0ELb1ELi16ELi320ELi320ELi4ELb1ELi1ELb0ELb0ELNS_15WgradSyncMethodE3ENS_16CompileConditionILi1000EEEEEvPT_S6_S6_PKS5_S8_S8_S8_PKfflPfPj,@function
        .size           _ZN13group_norm_v218gn_bwd_cuda_kernelI13__nv_bfloat16Li320ELi3ELi32ELi10ELi4096ELb0ELb1ELi16ELi320ELi320ELi4ELb1ELi1ELb0ELb0ELNS_15WgradSyncMethodE3ENS_16CompileConditionILi1000EEEEEvPT_S6_S6_PKS5_S8_S8_S8_PKfflPfPj,(.L_x_56 - _ZN13group_norm_v218gn_bwd_cuda_kernelI13__nv_bfloat16Li320ELi3ELi32ELi10ELi4096ELb0ELb1ELi16ELi320ELi320ELi4ELb1ELi1ELb0ELb0ELNS_15WgradSyncMethodE3ENS_16CompileConditionILi1000EEEEEvPT_S6_S6_PKS5_S8_S8_S8_PKfflPfPj)
        .other          _ZN13group_norm_v218gn_bwd_cuda_kernelI13__nv_bfloat16Li320ELi3ELi32ELi10ELi4096ELb0ELb1ELi16ELi320ELi320ELi4ELb1ELi1ELb0ELb0ELNS_15WgradSyncMethodE3ENS_16CompileConditionILi1000EEEEEvPT_S6_S6_PKS5_S8_S8_S8_PKfflPfPj,@"STO_CUDA_ENTRY STV_DEFAULT"
_ZN13group_norm_v218gn_bwd_cuda_kernelI13__nv_bfloat16Li320ELi3ELi32ELi10ELi4096ELb0ELb1ELi16ELi320ELi320ELi4ELb1ELi1ELb0ELb0ELNS_15WgradSyncMethodE3ENS_16CompileConditionILi1000EEEEEvPT_S6_S6_PKS5_S8_S8_S8_PKfflPfPj:
.text._ZN13group_norm_v218gn_bwd_cuda_kernelI13__nv_bfloat16Li320ELi3ELi32ELi10ELi4096ELb0ELb1ELi16ELi320ELi320ELi4ELb1ELi1ELb0ELb0ELNS_15WgradSyncMethodE3ENS_16CompileConditionILi1000EEEEEvPT_S6_S6_PKS5_S8_S8_S8_PKfflPfPj:
[----:B------:R-:W-:Y:S01]  /*0000*/  LDC R1, c[0x0][0x37c] ;  /* 0x0000df00ff017b82 */ /* 0x000fe20000000800 */
[----:B------:R-:W-:Y:S05]  /*0010*/  EXIT ;  /* 0x000000000000794d */ /* 0x000fea0003800000 */
.L_x_0:
[----:B------:R-:W-:-:S00]  /*0020*/  BRA `(.L_x_0) ;  /* 0xfffffffc00fc7947 */ /* 0x000fc0000383ffff */
[----:B------:R-:W-:-:S00]  /*0030*/  NOP ;  /* 0x0000000000007918 */ /* 0x000fc00000000000 */
        /* <DEDUP_REMOVED lines=12> */
.L_x_56:


//--------------------- .text._ZN13group_norm_v218gn_bwd_cuda_kernelI13__nv_bfloat16Li320ELi1ELi32ELi10ELi4096ELb0ELb1ELi32ELi320ELi320ELi4ELb1ELi1ELb0ELb0ELNS_15WgradSyncMethodE3ENS_16CompileConditionILi1000EEEEEvPT_S6_S6_PKS5_S8_S8_S8_PKfflPfPj --------------------------
	.section	.text._ZN13group_norm_v218gn_bwd_cuda_kernelI13__nv_bfloat16Li320ELi1ELi32ELi10ELi4096ELb0ELb1ELi32ELi320ELi320ELi4ELb1ELi1ELb0ELb0ELNS_15WgradSyncMethodE3ENS_16CompileConditionILi1000EEEEEvPT_S6_S6_PKS5_S8_S8_S8_PKfflPfPj,"ax",@progbits
	.align	128
        .global         _ZN13group_norm_v218gn_bwd_cuda_kernelI13__nv_bfloat16Li320ELi1ELi32ELi10ELi4096ELb0ELb1ELi32ELi320ELi320ELi4ELb1ELi1ELb0ELb0ELNS_15WgradSyncMethodE3ENS_16CompileConditionILi1000EEEEEvPT_S6_S6_PKS5_S8_S8_S8_PKfflPfPj
        .type           _ZN13group_norm_v218gn_bwd_cuda_kernelI13__nv_bfloat16Li320ELi1ELi32ELi10ELi4096ELb0ELb1ELi32ELi320ELi320ELi4ELb1ELi1ELb0ELb0ELNS_15WgradSyncMethodE3ENS_16CompileConditionILi1000EEEEEvPT_S6_S6_PKS5_S8_S8_S8_PKfflPfPj,@function
        .size           _ZN13group_norm_v218gn_bwd_cuda_kernelI13__nv_bfloat16Li320ELi1ELi32ELi10ELi4096ELb0ELb1ELi32ELi320ELi320ELi4ELb1ELi1ELb0ELb0ELNS_15WgradSyncMethodE3ENS_16CompileConditionILi1000EEEEEvPT_S6_S6_PKS5_S8_S8_S8_PKfflPfPj,(.L_x_57 - _ZN13group_norm_v218gn_bwd_cuda_kernelI13__nv_bfloat16Li320ELi1ELi32ELi10ELi4096ELb0ELb1ELi32ELi320ELi320ELi4ELb1ELi1ELb0ELb0ELNS_15WgradSyncMethodE3ENS_16CompileConditionILi1000EEEEEvPT_S6_S6_PKS5_S8_S8_S8_PKfflPfPj)
        .other          _ZN13group_norm_v218gn_bwd_cuda_kernelI13__nv_bfloat16Li320ELi1ELi32ELi10ELi4096ELb0ELb1ELi32ELi320ELi320ELi4ELb1ELi1ELb0ELb0ELNS_15WgradSyncMethodE3ENS_16CompileConditionILi1000EEEEEvPT_S6_S6_PKS5_S8_S8_S8_PKfflPfPj,@"STO_CUDA_ENTRY STV_DEFAULT"
_ZN13group_norm_v218gn_bwd_cuda_kernelI13__nv_bfloat16Li320ELi1ELi32ELi10ELi4096ELb0ELb1ELi32ELi320ELi320ELi4ELb1ELi1ELb0ELb0ELNS_15WgradSyncMethodE3ENS_16CompileConditionILi1000EEEEEvPT_S6_S6_PKS5_S8_S8_S8_PKfflPfPj:
.text._ZN13group_norm_v218gn_bwd_cuda_kernelI13__nv_bfloat16Li320ELi1ELi32ELi10ELi4096ELb0ELb1ELi32ELi320ELi320ELi4ELb1ELi1ELb0ELb0ELNS_15WgradSyncMethodE3ENS_16CompileConditionILi1000EEEEEvPT_S6_S6_PKS5_S8_S8_S8_PKfflPfPj:
[----:B------:R-:W-:Y:S01]  /*0000*/  LDC R1, c[0x0][0x37c] ;  /* 0x0000df00ff017b82 */ /* 0x000fe20000000800 */
[----:B------:R-:W-:Y:S05]  /*0010*/  EXIT ;  /* 0x000000000000794d */ /* 0x000fea0003800000 */
.L_x_1:
        /* <DEDUP_REMOVED lines=14> */
.L_x_57:


//--------------------- .text._ZN13group_norm_v218gn_bwd_cuda_kernelI13__nv_bfloat16Li320ELi1ELi32ELi10ELi4096ELb0ELb1ELi64ELi320ELi320ELi4ELb1ELi2ELb0ELb0ELNS_15WgradSyncMethodE3ENS_16CompileConditionILi1000EEEEEvPT_S6_S6_PKS5_S8_S8_S8_PKfflPfPj --------------------------
	.section	.text._ZN13group_norm_v218gn_bwd_cuda_kernelI13__nv_bfloat16Li320ELi1ELi32ELi10ELi4096ELb0ELb1ELi64ELi320ELi320ELi4ELb1ELi2ELb0ELb0ELNS_15WgradSyncMethodE3ENS_16CompileConditionILi1000EEEEEvPT_S6_S6_PKS5_S8_S8_S8_PKfflPfPj,"ax",@progbits
	.align	128
        .global         _ZN13group_norm_v218gn_bwd_cuda_kernelI13__nv_bfloat16Li320ELi1ELi32ELi10ELi4096ELb0ELb1ELi64ELi320ELi320ELi4ELb1ELi2ELb0ELb0ELNS_15WgradSyncMethodE3ENS_16CompileConditionILi1000EEEEEvPT_S6_S6_PKS5_S8_S8_S8_PKfflPfPj
        .type           _ZN13group_norm_v218gn_bwd_cuda_kernelI13__nv_bfloat16Li320ELi1ELi32ELi10ELi4096ELb0ELb1ELi64ELi320ELi320ELi4ELb1ELi2ELb0ELb0ELNS_15WgradSyncMethodE3ENS_16CompileConditionILi1000EEEEEvPT_S6_S6_PKS5_S8_S8_S8_PKfflPfPj,@function
        .size           _ZN13group_norm_v218gn_bwd_cuda_kernelI13__nv_bfloat16Li320ELi1ELi32ELi10ELi4096ELb0ELb1ELi64ELi320ELi320ELi4ELb1ELi2ELb0ELb0ELNS_15WgradSyncMethodE3ENS_16CompileConditionILi1000EEEEEvPT_S6_S6_PKS5_S8_S8_S8_PKfflPfPj,(.L_x_58 - _ZN13group_norm_v218gn_bwd_cuda_kernelI13__nv_bfloat16Li320ELi1ELi32ELi10ELi4096ELb0ELb1ELi64ELi320ELi320ELi4ELb1ELi2ELb0ELb0ELNS_15WgradSyncMethodE3ENS_16CompileConditionILi1000EEEEEvPT_S6_S6_PKS5_S8_S8_S8_PKfflPfPj)
        .other          _ZN13group_norm_v218gn_bwd_cuda_kernelI13__nv_bfloat16Li320ELi1ELi32ELi10ELi4096ELb0ELb1ELi64ELi320ELi320ELi4ELb1ELi2ELb0ELb0ELNS_15WgradSyncMethodE3ENS_16CompileConditionILi1000EEEEEvPT_S6_S6_PKS5_S8_S8_S8_PKfflPfPj,@"STO_CUDA_ENTRY STV_DEFAULT"
_ZN13group_norm_v218gn_bwd_cuda_kernelI13__nv_bfloat16Li320ELi1ELi32ELi10ELi4096ELb0ELb1ELi64ELi320ELi320ELi4ELb1ELi2ELb0ELb0ELNS_15WgradSyncMethodE3ENS_16CompileConditionILi1000EEEEEvPT_S6_S6_PKS5_S8_S8_S8_PKfflPfPj:
.text._ZN13group_norm_v218gn_bwd_cuda_kernelI13__nv_bfloat16Li320ELi1ELi32ELi10ELi4096ELb0ELb1ELi64ELi320ELi320ELi4ELb1ELi2ELb0ELb0ELNS_15WgradSyncMethodE3ENS_16CompileConditionILi1000EEEEEvPT_S6_S6_PKS5_S8_S8_S8_PKfflPfPj:
[----:B------:R-:W-:Y:S01]  /*0000*/  LDC R1, c[0x0][0x37c] ;  /* 0x0000df00ff017b82 */ /* 0x000fe20000000800 */
[----:B------:R-:W-:Y:S05]  /*0010*/  EXIT ;  /* 0x000000000000794d */ /* 0x000fea0003800000 */
.L_x_2:
        /* <DEDUP_REMOVED lines=14> */
.L_x_58:


//--------------------- .text._ZN13group_norm_v218gn_bwd_cuda_kernelI13__nv_bfloat16Li320ELi2ELi32ELi10ELi4096ELb0ELb1ELi32ELi320ELi320ELi4ELb1ELi2ELb0ELb0ELNS_15WgradSyncMethodE3ENS_16CompileConditionILi1000EEEEEvPT_S6_S6_PKS5_S8_S8_S8_PKfflPfPj --------------------------
	.section	.text._ZN13group_norm_v218gn_bwd_cuda_kernelI13__nv_bfloat16Li320ELi2ELi32ELi10ELi4096ELb0ELb1ELi32ELi320ELi320ELi4ELb1ELi2ELb0ELb0ELNS_15WgradSyncMethodE3ENS_16CompileConditionILi1000EEEEEvPT_S6_S6_PKS5_S8_S8_S8_PKfflPfPj,"ax",@progbits
	.align	128
        .global         _ZN13group_norm_v218gn_bwd_cuda_kernelI13__nv_bfloat16Li320ELi2ELi32ELi10ELi4096ELb0ELb1ELi32ELi320ELi320ELi4ELb1ELi2ELb0ELb0ELNS_15WgradSyncMethodE3ENS_16CompileConditionILi1000EEEEEvPT_S6_S6_PKS5_S8_S8_S8_PKfflPfPj
        .type           _ZN13group_norm_v218gn_bwd_cuda_kernelI13__nv_bfloat16Li320ELi2ELi32ELi10ELi4096ELb0ELb1ELi32ELi320ELi320ELi4ELb1ELi2ELb0ELb0ELNS_15WgradSyncMethodE3ENS_16CompileConditionILi1000EEEEEvPT_S6_S6_PKS5_S8_S8_S8_PKfflPfPj,@function
        .size           _ZN13group_norm_v218gn_bwd_cuda_kernelI13__nv_bfloat16Li320ELi2ELi32ELi10ELi4096ELb0ELb1ELi32ELi320ELi320ELi4ELb1ELi2ELb0ELb0ELNS_15WgradSyncMethodE3ENS_16CompileConditionILi1000EEEEEvPT_S6_S6_PKS5_S8_S8_S8_PKfflPfPj,(.L_x_59 - _ZN13group_norm_v218gn_bwd_cuda_kernelI13__nv_bfloat16Li320ELi2ELi32ELi10ELi4096ELb0ELb1ELi32ELi320ELi320ELi4ELb1ELi2ELb0ELb0ELNS_15WgradSyncMethodE3ENS_16CompileConditionILi1000EEEEEvPT_S6_S6_PKS5_S8_S8_S8_PKfflPfPj)
        .other          _ZN13group_norm_v218gn_bwd_cuda_kernelI13__nv_bfloat16Li320ELi2ELi32ELi10ELi4096ELb0ELb1ELi32ELi320ELi320ELi4ELb1ELi2ELb0ELb0ELNS_15WgradSyncMethodE3ENS_16CompileConditionILi1000EEEEEvPT_S6_S6_PKS5_S8_S8_S8_PKfflPfPj,@"STO_CUDA_ENTRY STV_DEFAULT"
_ZN13group_norm_v218gn_bwd_cuda_kernelI13__nv_bfloat16Li320ELi2ELi32ELi10ELi4096ELb0ELb1ELi32ELi320ELi320ELi4ELb1ELi2ELb0ELb0ELNS_15WgradSyncMethodE3ENS_16CompileConditionILi1000EEEEEvPT_S6_S6_PKS5_S8_S8_S8_PKfflPfPj:
.text._ZN13group_norm_v218gn_bwd_cuda_kernelI13__nv_bfloat16Li320ELi2ELi32ELi10ELi4096ELb0ELb1ELi32ELi320ELi320ELi4ELb1ELi2ELb0ELb0ELNS_15WgradSyncMethodE3ENS_16CompileConditionILi1000EEEEEvPT_S6_S6_PKS5_S8_S8_S8_PKfflPfPj:
[----:B------:R-:W-:Y:S01]  /*0000*/  LDC R1, c[0x0][0x37c] ;  /* 0x0000df00ff017b82 */ /* 0x000fe20000000800 */
[----:B------:R-:W-:Y:S05]  /*0010*/  EXIT ;  /* 0x000000000000794d */ /* 0x000fea0003800000 */
.L_x_3:
        /* <DEDUP_REMOVED lines=14> */
.L_x_59:


//--------------------- .text._ZN13group_norm_v218gn_bwd_cuda_kernelI13__nv_bfloat16Li320ELi3ELi32ELi10ELi4096ELb0ELb1ELi32ELi320ELi320ELi4ELb1ELi2ELb0ELb0ELNS_15WgradSyncMethodE3ENS_16CompileConditionILi1000EEEEEvPT_S6_S6_PKS5_S8_S8_S8_PKfflPfPj --------------------------
	.section	.text._ZN13group_norm_v218gn_bwd_cuda_kernelI13__nv_bfloat16Li320ELi3ELi32ELi10ELi4096ELb0ELb1ELi32ELi320ELi320ELi4ELb1ELi2ELb0ELb0ELNS_15WgradSyncMethodE3ENS_16CompileConditionILi1000EEEEEvPT_S6_S6_PKS5_S8_S8_S8_PKfflPfPj,"ax",@progbits
	.align	128
        .global         _ZN13group_norm_v218gn_bwd_cuda_kernelI13__nv_bfloat16Li320ELi3ELi32ELi10ELi4096ELb0ELb1ELi32ELi320ELi320ELi4ELb1ELi2ELb0ELb0ELNS_15WgradSyncMethodE3ENS_16CompileConditionILi1000EEEEEvPT_S6_S6_PKS5_S8_S8_S8_PKfflPfPj
        .type           _ZN13group_norm_v218gn_bwd_cuda_kernelI13__nv_bfloat16Li320ELi3ELi32ELi10ELi4096ELb0ELb1ELi32ELi320ELi320ELi4ELb1ELi2ELb0ELb0ELNS_15WgradSyncMethodE3ENS_16CompileConditionILi1000EEEEEvPT_S6_S6_PKS5_S8_S8_S8_PKfflPfPj,@function
        .size           _ZN13group_norm_v218gn_bwd_cuda_kernelI13__nv_bfloat16Li320ELi3ELi32ELi10ELi4096ELb0ELb1ELi32ELi320ELi320ELi4ELb1ELi2ELb0ELb0ELNS_15WgradSyncMethodE3ENS_16CompileConditionILi1000EEEEEvPT_S6_S6_PKS5_S8_S8_S8_PKfflPfPj,(.L_x_60 - _ZN13group_norm_v218gn_bwd_cuda_kernelI13__nv_bfloat16Li320ELi3ELi32ELi10ELi4096ELb0ELb1ELi32ELi320ELi320ELi4ELb1ELi2ELb0ELb0ELNS_15WgradSyncMethodE3ENS_16CompileConditionILi1000EEEEEvPT_S6_S6_PKS5_S8_S8_S8_PKfflPfPj)
        .other          _ZN13group_norm_v218gn_bwd_cuda_kernelI13__nv_bfloat16Li320ELi3ELi32ELi10ELi4096ELb0ELb1ELi32ELi320ELi320ELi4ELb1ELi2ELb0ELb0ELNS_15WgradSyncMethodE3ENS_16CompileConditionILi1000EEEEEvPT_S6_S6_PKS5_S8_S8_S8_PKfflPfPj,@"STO_CUDA_ENTRY STV_DEFAULT"
_ZN13group_norm_v218gn_bwd_cuda_kernelI13__nv_bfloat16Li320ELi3ELi32ELi10ELi4096ELb0ELb1ELi32ELi320ELi320ELi4ELb1ELi2ELb0ELb0ELNS_15WgradSyncMethodE3ENS_16CompileConditionILi1000EEEEEvPT_S6_S6_PKS5_S8_S8_S8_PKfflPfPj:
.text._ZN13group_norm_v218gn_bwd_cuda_kernelI13__nv_bfloat16Li320ELi3ELi32ELi10ELi4096ELb0ELb1ELi32ELi320ELi320ELi4ELb1ELi2ELb0ELb0ELNS_15WgradSyncMethodE3ENS_16CompileConditionILi1000EEEEEvPT_S6_S6_PKS5_S8_S8_S8_PKfflPfPj:
[----:B------:R-:W-:Y:S01]  /*0000*/  LDC R1, c[0x0][0x37c] ;  /* 0x0000df00ff017b82 */ /* 0x000fe20000000800 */
[----:B------:R-:W-:Y:S05]  /*0010*/  EXIT ;  /* 0x000000000000794d */ /* 0x000fea0003800000 */
.L_x_4:
        /* <DEDUP_REMOVED lines=14> */
.L_x_60:


//--------------------- .text._ZN13group_norm_v218gn_bwd_cuda_kernelI13__nv_bfloat16Li320ELi3ELi32ELi10ELi4096ELb0ELb1ELi32ELi320ELi320ELi4ELb1ELi3ELb0ELb0ELNS_15WgradSyncMethodE3ENS_16CompileConditionILi1000EEEEEvPT_S6_S6_PKS5_S8_S8_S8_PKfflPfPj --------------------------
	.section	.text._ZN13group_norm_v218gn_bwd_cuda_kernelI13__nv_bfloat16Li320ELi3ELi32ELi10ELi4096ELb0ELb1ELi32ELi320ELi320ELi4ELb1ELi3ELb0ELb0ELNS_15WgradSyncMethodE3ENS_16CompileConditionILi1000EEEEEvPT_S6_S6_PKS5_S8_S8_S8_PKfflPfPj,"ax",@progbits
	.align	128
        .global         _ZN13group_norm_v218gn_bwd_cuda_kernelI13__nv_bfloat16Li320ELi3ELi32ELi10ELi4096ELb0ELb1ELi32ELi320ELi320ELi4ELb1ELi3ELb0ELb0ELNS_15WgradSyncMethodE3ENS_16CompileConditionILi1000EEEEEvPT_S6_S6_PKS5_S8_S8_S8_PKfflPfPj
        .type           _ZN13group_norm_v218gn_bwd_cuda_kernelI13__nv_bfloat16Li320ELi3ELi32ELi10ELi4096ELb0ELb1ELi32ELi320ELi320ELi4ELb1ELi3ELb0ELb0ELNS_15WgradSyncMethodE3ENS_16CompileConditionILi1000EEEEEvPT_S6_S6_PKS5_S8_S8_S8_PKfflPfPj,@function
        .size           _ZN13group_norm_v218gn_bwd_cuda_kernelI13__nv_bfloat16Li320ELi3ELi32ELi10ELi4096ELb0ELb1ELi32ELi320ELi320ELi4ELb1ELi3ELb0ELb0ELNS_15WgradSyncMethodE3ENS_16CompileConditionILi1000EEEEEvPT_S6_S6_PKS5_S8_S8_S8_PKfflPfPj,(.L_x_61 - _ZN13group_norm_v218gn_bwd_cuda_kernelI13__nv_bfloat16Li320ELi3ELi32ELi10ELi4096ELb0ELb1ELi32ELi320ELi320ELi4ELb1ELi3ELb0ELb0ELNS_15WgradSyncMethodE3ENS_16CompileConditionILi1000EEEEEvPT_S6_S6_PKS5_S8_S8_S8_PKfflPfPj)
        .other          _ZN13group_norm_v218gn_bwd_cuda_kernelI13__nv_bfloat16Li320ELi3ELi32ELi10ELi4096ELb0ELb1ELi32ELi320ELi320ELi4ELb1ELi3ELb0ELb0ELNS_15WgradSyncMethodE3ENS_16CompileConditionILi1000EEEEEvPT_S6_S6_PKS5_S8_S8_S8_PKfflPfPj,@"STO_CUDA_ENTRY STV_DEFAULT"
_ZN13group_norm_v218gn_bwd_cuda_kernelI13__nv_bfloat16Li320ELi3ELi32ELi10ELi4096ELb0ELb1ELi32ELi320ELi320ELi4ELb1ELi3ELb0ELb0ELNS_15WgradSyncMethodE3ENS_16CompileConditionILi1000EEEEEvPT_S6_S6_PKS5_S8_S8_S8_PKfflPfPj:
.text._ZN13group_norm_v218gn_bwd_cuda_kernelI13__nv_bfloat16Li320ELi3ELi32ELi10ELi4096ELb0ELb1ELi32ELi320ELi320ELi4ELb1ELi3ELb0ELb0ELNS_15WgradSyncMethodE3ENS_16CompileConditionILi1000EEEEEvPT_S6_S6_PKS5_S8_S8_S8_PKfflPfPj:
[----:B------:R-:W-:Y:S01]  /*0000*/  LDC R1, c[0x0][0x37c] ;  /* 0x0000df00ff017b82 */ /* 0x000fe20000000800 */
[----:B------:R-:W-:Y:S05]  /*0010*/  EXIT ;  /* 0x000000000000794d */ /* 0x000fea0003800000 */
.L_x_5:
        /* <DEDUP_REMOVED lines=14> */
.L_x_61:


//--------------------- .text._ZN13group_norm_v218gn_bwd_cuda_kernelI13__nv_bfloat16Li320ELi3ELi16ELi20ELi4096ELb1ELb1ELi16ELi320ELi320ELi4ELb1ELi1ELb0ELb0ELNS_15WgradSyncMethodE3ENS_16CompileConditionILi1000EEEEEvPT_S6_S6_PKS5_S8_S8_S8_PKfflPfPj --------------------------
	.section	.text._ZN13group_norm_v218gn_bwd_cuda_kernelI13__nv_bfloat16Li320ELi3ELi16ELi20ELi4096ELb1ELb1ELi16ELi320ELi320ELi4ELb1ELi1ELb0ELb0ELNS_15WgradSyncMethodE3ENS_16CompileConditionILi1000EEEEEvPT_S6_S6_PKS5_S8_S8_S8_PKfflPfPj,"ax",@progbits
	.align	128
        .global         _ZN13group_norm_v218gn_bwd_cuda_kernelI13__nv_bfloat16Li320ELi3ELi16ELi20ELi4096ELb1ELb1ELi16ELi320ELi320ELi4ELb1ELi1ELb0ELb0ELNS_15WgradSyncMethodE3ENS_16CompileConditionILi1000EEEEEvPT_S6_S6_PKS5_S8_S8_S8_PKfflPfPj
        .type           _ZN13group_norm_v218gn_bwd_cuda_kernelI13__nv_bfloat16Li320ELi3ELi16ELi20ELi4096ELb1ELb1ELi16ELi320ELi320ELi4ELb1ELi1ELb0ELb0ELNS_15WgradSyncMethodE3ENS_16CompileConditionILi1000EEEEEvPT_S6_S6_PKS5_S8_S8_S8_PKfflPfPj,@function
        .size           _ZN13group_norm_v218gn_bwd_cuda_kernelI13__nv_bfloat16Li320ELi3ELi16ELi20ELi4096ELb1ELb1ELi16ELi320ELi320ELi4ELb1ELi1ELb0ELb0ELNS_15WgradSyncMethodE3ENS_16CompileConditionILi1000EEEEEvPT_S6_S6_PKS5_S8_S8_S8_PKfflPfPj,(.L_x_62 - _ZN13group_norm_v218gn_bwd_cuda_kernelI13__nv_bfloat16Li320ELi3ELi16ELi20ELi4096ELb1ELb1ELi16ELi320ELi320ELi4ELb1ELi1ELb0ELb0ELNS_15WgradSyncMethodE3ENS_16CompileConditionILi1000EEEEEvPT_S6_S6_PKS5_S8_S8_S8_PKfflPfPj)
        .other          _ZN13group_norm_v218gn_bwd_cuda_kernelI13__nv_bfloat16Li320ELi3ELi16ELi20ELi4096ELb1ELb1ELi16ELi320ELi320ELi4ELb1ELi1ELb0ELb0ELNS_15WgradSyncMethodE3ENS_16CompileConditionILi1000EEEEEvPT_S6_S6_PKS5_S8_S8_S8_PKfflPfPj,@"STO_CUDA_ENTRY STV_DEFAULT"
_ZN13group_norm_v218gn_bwd_cuda_kernelI13__nv_bfloat16Li320ELi3ELi16ELi20ELi4096ELb1ELb1ELi16ELi320ELi320ELi4ELb1ELi1ELb0ELb0ELNS_15WgradSyncMethodE3ENS_16CompileConditionILi1000EEEEEvPT_S6_S6_PKS5_S8_S8_S8_PKfflPfPj:
.text._ZN13group_norm_v218gn_bwd_cuda_kernelI13__nv_bfloat16Li320ELi3ELi16ELi20ELi4096ELb1ELb1ELi16ELi320ELi320ELi4ELb1ELi1ELb0ELb0ELNS_15WgradSyncMethodE3ENS_16CompileConditionILi1000EEEEEvPT_S6_S6_PKS5_S8_S8_S8_PKfflPfPj:
[----:B------:R-:W-:Y:S01]  /*0000*/  LDC R1, c[0x0][0x37c] ;  /* 0x0000df00ff017b82 */ /* 0x000fe20000000800 */
[----:B------:R-:W-:Y:S05]  /*0010*/  EXIT ;  /* 0x000000000000794d */ /* 0x000fea0003800000 */
.L_x_6:
        /* <DEDUP_REMOVED lines=14> */
.L_x_62:


//--------------------- .text._ZN13group_norm_v218gn_bwd_cuda_kernelI13__nv_bfloat16Li320ELi1ELi16ELi20ELi4096ELb1ELb1ELi32ELi320ELi320ELi4ELb1ELi1ELb0ELb0ELNS_15WgradSyncMethodE3ENS_16CompileConditionILi1000EEEEEvPT_S6_S6_PKS5_S8_S8_S8_PKfflPfPj --------------------------
	.section	.text._ZN13group_norm_v218gn_bwd_cuda_kernelI13__nv_bfloat16Li320ELi1ELi16ELi20ELi4096ELb1ELb1ELi32ELi320ELi320ELi4ELb1ELi1ELb0ELb0ELNS_15WgradSyncMethodE3ENS_16CompileConditionILi1000EEEEEvPT_S6_S6_PKS5_S8_S8_S8_PKfflPfPj,"ax",@progbits
	.align	128
        .global         _ZN13group_norm_v218gn_bwd_cuda_kernelI13__nv_bfloat16Li320ELi1ELi16ELi20ELi4096ELb1ELb1ELi32ELi320ELi320ELi4ELb1ELi1ELb0ELb0ELNS_15WgradSyncMethodE3ENS_16CompileConditionILi1000EEEEEvPT_S6_S6_PKS5_S8_S8_S8_PKfflPfPj
        .type           _ZN13group_norm_v218gn_bwd_cuda_kernelI13__nv_bfloat16Li320ELi1ELi16ELi20ELi4096ELb1ELb1ELi32ELi320ELi320ELi4ELb1ELi1ELb0ELb0ELNS_15WgradSyncMethodE3ENS_16CompileConditionILi1000EEEEEvPT_S6_S6_PKS5_S8_S8_S8_PKfflPfPj,@function
        .size           _ZN13group_norm_v218gn_bwd_cuda_kernelI13__nv_bfloat16Li320ELi1ELi16ELi20ELi4096ELb1ELb1ELi32ELi320ELi320ELi4ELb1ELi1ELb0ELb0ELNS_15WgradSyncMethodE3ENS_16CompileConditionILi1000EEEEEvPT_S6_S6_PKS5_S8_S8_S8_PKfflPfPj,(.L_x_63 - _ZN13group_norm_v218gn_bwd_cuda_kernelI13__nv_bfloat16Li320ELi1ELi16ELi20ELi4096ELb1ELb1ELi32ELi320ELi320ELi4ELb1ELi1ELb0ELb0ELNS_15WgradSyncMethodE3ENS_16CompileConditionILi1000EEEEEvPT_S6_S6_PKS5_S8_S8_S8_PKfflPfPj)
        .other          _ZN13group_norm_v218gn_bwd_cuda_kernelI13__nv_bfloat16Li320ELi1ELi16ELi20ELi4096ELb1ELb1ELi32ELi320ELi320ELi4ELb1ELi1ELb0ELb0ELNS_15WgradSyncMethodE3ENS_16CompileConditionILi1000EEEEEvPT_S6_S6_PKS5_S8_S8_S8_PKfflPfPj,@"STO_CUDA_ENTRY STV_DEFAULT"
_ZN13group_norm_v218gn_bwd_cuda_kernelI13__nv_bfloat16Li320ELi1ELi16ELi20ELi4096ELb1ELb1ELi32ELi320ELi320ELi4ELb1ELi1ELb0ELb0ELNS_15WgradSyncMethodE3ENS_16CompileConditionILi1000EEEEEvPT_S6_S6_PKS5_S8_S8_S8_PKfflPfPj:
.text._ZN13group_norm_v218gn_bwd_cuda_kernelI13__nv_bfloat16Li320ELi1ELi16ELi20ELi4096ELb1ELb1ELi32ELi320ELi320ELi4ELb1ELi1ELb0ELb0ELNS_15WgradSyncMethodE3ENS_16CompileConditionILi1000EEEEEvPT_S6_S6_PKS5_S8_S8_S8_PKfflPfPj:
[----:B------:R-:W-:Y:S01]  /*0000*/  LDC R1, c[0x0][0x37c] ;  /* 0x0000df00ff017b82 */ /* 0x000fe20000000800 */
[----:B------:R-:W-:Y:S05]  /*0010*/  EXIT ;  /* 0x000000000000794d */ /* 0x000fea0003800000 */
.L_x_7:
        /* <DEDUP_REMOVED lines=14> */
.L_x_63:


//--------------------- .text._ZN13group_norm_v218gn_bwd_cuda_kernelI13__nv_bfloat16Li320ELi1ELi16ELi20ELi4096ELb1ELb1ELi64ELi320ELi320ELi4ELb1ELi2ELb0ELb0ELNS_15WgradSyncMethodE3ENS_16CompileConditionILi1000EEEEEvPT_S6_S6_PKS5_S8_S8_S8_PKfflPfPj --------------------------
	.section	.text._ZN13group_norm_v218gn_bwd_cuda_kernelI13__nv_bfloat16Li320ELi1ELi16ELi20ELi4096ELb1ELb1ELi64ELi320ELi320ELi4ELb1ELi2ELb0ELb0ELNS_15WgradSyncMethodE3ENS_16CompileConditionILi1000EEEEEvPT_S6_S6_PKS5_S8_S8_S8_PKfflPfPj,"ax",@progbits
	.align	128
        .global         _ZN13group_norm_v218gn_bwd_cuda_kernelI13__nv_bfloat16Li320ELi1ELi16ELi20ELi4096ELb1ELb1ELi64ELi320ELi320ELi4ELb1ELi2ELb0ELb0ELNS_15WgradSyncMethodE3ENS_16CompileConditionILi1000EEEEEvPT_S6_S6_PKS5_S8_S8_S8_PKfflPfPj
        .type           _ZN13group_norm_v218gn_bwd_cuda_kernelI13__nv_bfloat16Li320ELi1ELi16ELi20ELi4096ELb1ELb1ELi64ELi320ELi320ELi4ELb1ELi2ELb0ELb0ELNS_15WgradSyncMethodE3ENS_16CompileConditionILi1000EEEEEvPT_S6_S6_PKS5_S8_S8_S8_PKfflPfPj,@function
        .size           _ZN13group_norm_v218gn_bwd_cuda_kernelI13__nv_bfloat16Li320ELi1ELi16ELi20ELi4096ELb1ELb1ELi64ELi320ELi320ELi4ELb1ELi2ELb0ELb0ELNS_15WgradSyncMethodE3ENS_16CompileConditionILi1000EEEEEvPT_S6_S6_PKS5_S8_S8_S8_PKfflPfPj,(.L_x_64 - _ZN13group_norm_v218gn_bwd_cuda_kernelI13__nv_bfloat16Li320ELi1ELi16ELi20ELi4096ELb1ELb1ELi64ELi320ELi320ELi4ELb1ELi2ELb0ELb0ELNS_15WgradSyncMethodE3ENS_16CompileConditionILi1000EEEEEvPT_S6_S6_PKS5_S8_S8_S8_PKfflPfPj)
        .other          _ZN13group_norm_v218gn_bwd_cuda_kernelI13__nv_bfloat16Li320ELi1ELi16ELi20ELi4096ELb1ELb1ELi64ELi320ELi320ELi4ELb1ELi2ELb0ELb0ELNS_15WgradSyncMethodE3ENS_16CompileConditionILi1000EEEEEvPT_S6_S6_PKS5_S8_S8_S8_PKfflPfPj,@"STO_CUDA_ENTRY STV_DEFAULT"
_ZN13group_norm_v218gn_bwd_cuda_kernelI13__nv_bfloat16Li320ELi1ELi16ELi20ELi4096ELb1ELb1ELi64ELi320ELi320ELi4ELb1ELi2ELb0ELb0ELNS_15WgradSyncMethodE3ENS_16CompileConditionILi1000EEEEEvPT_S6_S6_PKS5_S8_S8_S8_PKfflPfPj:
.text._ZN13group_norm_v218gn_bwd_cuda_kernelI13__nv_bfloat16Li320ELi1ELi16ELi20ELi4096ELb1ELb1ELi64ELi320ELi320ELi4ELb1ELi2ELb0ELb0ELNS_15WgradSyncMethodE3ENS_16CompileConditionILi1000EEEEEvPT_S6_S6_PKS5_S8_S8_S8_PKfflPfPj:
[----:B------:R-:W-:Y:S01]  /*0000*/  LDC R1, c[0x0][0x37c] ;  /* 0x0000df00ff017b82 */ /* 0x000fe20000000800 */
[----:B------:R-:W-:Y:S05]  /*0010*/  EXIT ;  /* 0x000000000000794d */ /* 0x000fea0003800000 */
.L_x_8:
        /* <DEDUP_REMOVED lines=14> */
.L_x_64:


//--------------------- .text._ZN13group_norm_v218gn_bwd_cuda_kernelI13__nv_bfloat16Li320ELi2ELi16ELi20ELi4096ELb1ELb1ELi32ELi320ELi320ELi4ELb1ELi2ELb0ELb0ELNS_15WgradSyncMethodE3ENS_16CompileConditionILi1000EEEEEvPT_S6_S6_PKS5_S8_S8_S8_PKfflPfPj --------------------------
	.section	.text._ZN13group_norm_v218gn_bwd_cuda_kernelI13__nv_bfloat16Li320ELi2ELi16ELi20ELi4096ELb1ELb1ELi32ELi320ELi320ELi4ELb1ELi2ELb0ELb0ELNS_15WgradSyncMethodE3ENS_16CompileConditionILi1000EEEEEvPT_S6_S6_PKS5_S8_S8_S8_PKfflPfPj,"ax",@progbits
	.align	128
        .global         _ZN13group_norm_v218gn_bwd_cuda_kernelI13__nv_bfloat16Li320ELi2ELi16ELi20ELi4096ELb1ELb1ELi32ELi320ELi320ELi4ELb1ELi2ELb0ELb0ELNS_15WgradSyncMethodE3ENS_16CompileConditionILi1000EEEEEvPT_S6_S6_PKS5_S8_S8_S8_PKfflPfPj
        .type           _ZN13group_norm_v218gn_bwd_cuda_kernelI13__nv_bfloat16Li320ELi2ELi16ELi20ELi4096ELb1ELb1ELi32ELi320ELi320ELi4ELb1ELi2ELb0ELb0ELNS_15WgradSyncMethodE3ENS_16CompileConditionILi1000EEEEEvPT_S6_S6_PKS5_S8_S8_S8_PKfflPfPj,@function
        .size           _ZN13group_norm_v218gn_bwd_cuda_kernelI13__nv_bfloat16Li320ELi2ELi16ELi20ELi4096ELb1ELb1ELi32ELi320ELi320ELi4ELb1ELi2ELb0ELb0ELNS_15WgradSyncMethodE3ENS_16CompileConditionILi1000EEEEEvPT_S6_S6_PKS5_S8_S8_S8_PKfflPfPj,(.L_x_65 - _ZN13group_norm_v218gn_bwd_cuda_kernelI13__nv_bfloat16Li320ELi2ELi16ELi20ELi4096ELb1ELb1ELi32ELi320ELi320ELi4ELb1ELi2ELb0ELb0ELNS_15WgradSyncMethodE3ENS_16CompileConditionILi1000EEEEEvPT_S6_S6_PKS5_S8_S8_S8_PKfflPfPj)
        .other          _ZN13group_norm_v218gn_bwd_cuda_kernelI13__nv_bfloat16Li320ELi2ELi16ELi20ELi4096ELb1ELb1ELi32ELi320ELi320ELi4ELb1ELi2ELb0ELb0ELNS_15WgradSyncMethodE3ENS_16CompileConditionILi1000EEEEEvPT_S6_S6_PKS5_S8_S8_S8_PKfflPfPj,@"STO_CUDA_ENTRY STV_DEFAULT"
_ZN13group_norm_v218gn_bwd_cuda_kernelI13__nv_bfloat16Li320ELi2ELi16ELi20ELi4096ELb1ELb1ELi32ELi320ELi320ELi4ELb1ELi2ELb0ELb0ELNS_15WgradSyncMethodE3ENS_16CompileConditionILi1000EEEEEvPT_S6_S6_PKS5_S8_S8_S8_PKfflPfPj:
.text._ZN13group_norm_v218gn_bwd_cuda_kernelI13__nv_bfloat16Li320ELi2ELi16ELi20ELi4096ELb1ELb1ELi32ELi320ELi320ELi4ELb1ELi2ELb0ELb0ELNS_15WgradSyncMethodE3ENS_16CompileConditionILi1000EEEEEvPT_S6_S6_PKS5_S8_S8_S8_PKfflPfPj:
[----:B------:R-:W-:Y:S01]  /*0000*/  LDC R1, c[0x0][0x37c] ;  /* 0x0000df00ff017b82 */ /* 0x000fe20000000800 */
[----:B------:R-:W-:Y:S05]  /*0010*/  EXIT ;  /* 0x000000000000794d */ /* 0x000fea0003800000 */
.L_x_9:
        /* <DEDUP_REMOVED lines=14> */
.L_x_65:


//--------------------- .text._ZN13group_norm_v218gn_bwd_cuda_kernelI13__nv_bfloat16Li320ELi3ELi16ELi20ELi4096ELb1ELb1ELi32ELi320ELi320ELi4ELb1ELi2ELb0ELb0ELNS_15WgradSyncMethodE3ENS_16CompileConditionILi1000EEEEEvPT_S6_S6_PKS5_S8_S8_S8_PKfflPfPj --------------------------
	.section	.text._ZN13group_norm_v218gn_bwd_cuda_kernelI13__nv_bfloat16Li320ELi3ELi16ELi20ELi4096ELb1ELb1ELi32ELi320ELi320ELi4ELb1ELi2ELb0ELb0ELNS_15WgradSyncMethodE3ENS_16CompileConditionILi1000EEEEEvPT_S6_S6_PKS5_S8_S8_S8_PKfflPfPj,"ax",@progbits
	.align	128
        .global         _ZN13group_norm_v218gn_bwd_cuda_kernelI13__nv_bfloat16Li320ELi3ELi16ELi20ELi4096ELb1ELb1ELi32ELi320ELi320ELi4ELb1ELi2ELb0ELb0ELNS_15WgradSyncMethodE3ENS_16CompileConditionILi1000EEEEEvPT_S6_S6_PKS5_S8_S8_S8_PKfflPfPj
        .type           _ZN13group_norm_v218gn_bwd_cuda_kernelI13__nv_bfloat16Li320ELi3ELi16ELi20ELi4096ELb1ELb1ELi32ELi320ELi320ELi4ELb1ELi2ELb0ELb0ELNS_15WgradSyncMethodE3ENS_16CompileConditionILi1000EEEEEvPT_S6_S6_PKS5_S8_S8_S8_PKfflPfPj,@function
        .size           _ZN13group_norm_v218gn_bwd_cuda_kernelI13__nv_bfloat16Li320ELi3ELi16ELi20ELi4096ELb1ELb1ELi32ELi320ELi320ELi4ELb1ELi2ELb0ELb0ELNS_15WgradSyncMethodE3ENS_16CompileConditionILi1000EEEEEvPT_S6_S6_PKS5_S8_S8_S8_PKfflPfPj,(.L_x_66 - _ZN13group_norm_v218gn_bwd_cuda_kernelI13__nv_bfloat16Li320ELi3ELi16ELi20ELi4096ELb1ELb1ELi32ELi320ELi320ELi4ELb1ELi2ELb0ELb0ELNS_15WgradSyncMethodE3ENS_16CompileConditionILi1000EEEEEvPT_S6_S6_PKS5_S8_S8_S8_PKfflPfPj)
        .other          _ZN13group_norm_v218gn_bwd_cuda_kernelI13__nv_bfloat16Li320ELi3ELi16ELi20ELi4096ELb1ELb1ELi32ELi320ELi320ELi4ELb1ELi2ELb0ELb0ELNS_15WgradSyncMethodE3ENS_16CompileConditionILi1000EEEEEvPT_S6_S6_PKS5_S8_S8_S8_PKfflPfPj,@"STO_CUDA_ENTRY STV_DEFAULT"
_ZN13group_norm_v218gn_bwd_cuda_kernelI13__nv_bfloat16Li320ELi3ELi16ELi20ELi4096ELb1ELb1ELi32ELi320ELi320ELi4ELb1ELi2ELb0ELb0ELNS_15WgradSyncMethodE3ENS_16CompileConditionILi1000EEEEEvPT_S6_S6_PKS5_S8_S8_S8_PKfflPfPj:
.text._ZN13group_norm_v218gn_bwd_cuda_kernelI13__nv_bfloat16Li320ELi3ELi16ELi20ELi4096ELb1ELb1ELi32ELi320ELi320ELi4ELb1ELi2ELb0ELb0ELNS_15WgradSyncMethodE3ENS_16CompileConditionILi1000EEEEEvPT_S6_S6_PKS5_S8_S8_S8_PKfflPfPj:
[----:B------:R-:W-:Y:S01]  /*0000*/  LDC R1, c[0x0][0x37c] ;  /* 0x0000df00ff017b82 */ /* 0x000fe20000000800 */
[----:B------:R-:W-:Y:S05]  /*0010*/  EXIT ;  /* 0x000000000000794d */ /* 0x000fea0003800000 */
.L_x_10:
        /* <DEDUP_REMOVED lines=14> */
.L_x_66:


//--------------------- .text._ZN13group_norm_v218gn_bwd_cuda_kernelI13__nv_bfloat16Li320ELi3ELi16ELi20ELi4096ELb1ELb1ELi32ELi320ELi320ELi4ELb1ELi3ELb0ELb0ELNS_15WgradSyncMethodE3ENS_16CompileConditionILi1000EEEEEvPT_S6_S6_PKS5_S8_S8_S8_PKfflPfPj --------------------------
	.section	.text._ZN13group_norm_v218gn_bwd_cuda_kernelI13__nv_bfloat16Li320ELi3ELi16ELi20ELi4096ELb1ELb1ELi32ELi320ELi320ELi4ELb1ELi3ELb0ELb0ELNS_15WgradSyncMethodE3ENS_16CompileConditionILi1000EEEEEvPT_S6_S6_PKS5_S8_S8_S8_PKfflPfPj,"ax",@progbits
	.align	128
        .global         _ZN13group_norm_v218gn_bwd_cuda_kernelI13__nv_bfloat16Li320ELi3ELi16ELi20ELi4096ELb1ELb1ELi32ELi320ELi320ELi4ELb1ELi3ELb0ELb0ELNS_15WgradSyncMethodE3ENS_16CompileConditionILi1000EEEEEvPT_S6_S6_PKS5_S8_S8_S8_PKfflPfPj
        .type           _ZN13group_norm_v218gn_bwd_cuda_kernelI13__nv_bfloat16Li320ELi3ELi16ELi20ELi4096ELb1ELb1ELi32ELi320ELi320ELi4ELb1ELi3ELb0ELb0ELNS_15WgradSyncMethodE3ENS_16CompileConditionILi1000EEEEEvPT_S6_S6_PKS5_S8_S8_S8_PKfflPfPj,@function
        .size           _ZN13group_norm_v218gn_bwd_cuda_kernelI13__nv_bfloat16Li320ELi3ELi16ELi20ELi4096ELb1ELb1ELi32ELi320ELi320ELi4ELb1ELi3ELb0ELb0ELNS_15WgradSyncMethodE3ENS_16CompileConditionILi1000EEEEEvPT_S6_S6_PKS5_S8_S8_S8_PKfflPfPj,(.L_x_67 - _ZN13group_norm_v218gn_bwd_cuda_kernelI13__nv_bfloat16Li320ELi3ELi16ELi20ELi4096ELb1ELb1ELi32ELi320ELi320ELi4ELb1ELi3ELb0ELb0ELNS_15WgradSyncMethodE3ENS_16CompileConditionILi1000EEEEEvPT_S6_S6_PKS5_S8_S8_S8_PKfflPfPj)
        .other          _ZN13group_norm_v218gn_bwd_cuda_kernelI13__nv_bfloat16Li320ELi3ELi16ELi20ELi4096ELb1ELb1ELi32ELi320ELi320ELi4ELb1ELi3ELb0ELb0ELNS_15WgradSyncMethodE3ENS_16CompileConditionILi1000EEEEEvPT_S6_S6_PKS5_S8_S8_S8_PKfflPfPj,@"STO_CUDA_ENTRY STV_DEFAULT"
_ZN13group_norm_v218gn_bwd_cuda_kernelI13__nv_bfloat16Li320ELi3ELi16ELi20ELi4096ELb1ELb1ELi32ELi320ELi320ELi4ELb1ELi3ELb0ELb0ELNS_15WgradSyncMethodE3ENS_16CompileConditionILi1000EEEEEvPT_S6_S6_PKS5_S8_S8_S8_PKfflPfPj:
.text._ZN13group_norm_v218gn_bwd_cuda_kernelI13__nv_bfloat16Li320ELi3ELi16ELi20ELi4096ELb1ELb1ELi32ELi320ELi320ELi4ELb1ELi3ELb0ELb0ELNS_15WgradSyncMethodE3ENS_16CompileConditionILi1000EEEEEvPT_S6_S6_PKS5_S8_S8_S8_PKfflPfPj:
[----:B------:R-:W-:Y:S01]  /*0000*/  LDC R1, c[0x0][0x37c] ;  /* 0x0000df00ff017b82 */ /* 0x000fe20000000800 */
[----:B------:R-:W-:Y:S05]  /*0010*/  EXIT ;  /* 0x000000000000794d */ /* 0x000fea0003800000 */
.L_x_11:
        /* <DEDUP_REMOVED lines=14> */
.L_x_67:


//--------------------- .text._ZN13group_norm_v214gn_cuda_kernelI13__nv_bfloat16Li320ELi3ELi32ELi10ELi4096ELb0ELi16ELi320ELi320ELi4ELb1ELi1ELb0ELb0ENS_16CompileConditionILi1000EEEEEvPT_PKS4_S7_S7_flPfS8_Pj --------------------------
	.section	.text._ZN13group_norm_v214gn_cuda_kernelI13__nv_bfloat16Li320ELi3ELi32ELi10ELi4096ELb0ELi16ELi320ELi320ELi4ELb1ELi1ELb0ELb0ENS_16CompileConditionILi1000EEEEEvPT_PKS4_S7_S7_flPfS8_Pj,"ax",@progbits
	.align	128
        .global         _ZN13group_norm_v214gn_cuda_kernelI13__nv_bfloat16Li320ELi3ELi32ELi10ELi4096ELb0ELi16ELi320ELi320ELi4ELb1ELi1ELb0ELb0ENS_16CompileConditionILi1000EEEEEvPT_PKS4_S7_S7_flPfS8_Pj
        .type           _ZN13group_norm_v214gn_cuda_kernelI13__nv_bfloat16Li320ELi3ELi32ELi10ELi4096ELb0ELi16ELi320ELi320ELi4ELb1ELi1ELb0ELb0ENS_16CompileConditionILi1000EEEEEvPT_PKS4_S7_S7_flPfS8_Pj,@function
        .size           _ZN13group_norm_v214gn_cuda_kernelI13__nv_bfloat16Li320ELi3ELi32ELi10ELi4096ELb0ELi16ELi320ELi320ELi4ELb1ELi1ELb0ELb0ENS_16CompileConditionILi1000EEEEEvPT_PKS4_S7_S7_flPfS8_Pj,(.L_x_68 - _ZN13group_norm_v214gn_cuda_kernelI13__nv_bfloat16Li320ELi3ELi32ELi10ELi4096ELb0ELi16ELi320ELi320ELi4ELb1ELi1ELb0ELb0ENS_16CompileConditionILi1000EEEEEvPT_PKS4_S7_S7_flPfS8_Pj)
        .other          _ZN13group_norm_v214gn_cuda_kernelI13__nv_bfloat16Li320ELi3ELi32ELi10ELi4096ELb0ELi16ELi320ELi320ELi4ELb1ELi1ELb0ELb0ENS_16CompileConditionILi1000EEEEEvPT_PKS4_S7_S7_flPfS8_Pj,@"STO_CUDA_ENTRY STV_DEFAULT"
_ZN13group_norm_v214gn_cuda_kernelI13__nv_bfloat16Li320ELi3ELi32ELi10ELi4096ELb0ELi16ELi320ELi320ELi4ELb1ELi1ELb0ELb0ENS_16CompileConditionILi1000EEEEEvPT_PKS4_S7_S7_flPfS8_Pj:
.text._ZN13group_norm_v214gn_cuda_kernelI13__nv_bfloat16Li320ELi3ELi32ELi10ELi4096ELb0ELi16ELi320ELi320ELi4ELb1ELi1ELb0ELb0ENS_16CompileConditionILi1000EEEEEvPT_PKS4_S7_S7_flPfS8_Pj:
[----:B------:R-:W-:Y:S01]  /*0000*/  LDC R1, c[0x0][0x37c] ;  /* 0x0000df00ff017b82 */ /* 0x000fe20000000800 */
[----:B------:R-:W-:Y:S05]  /*0010*/  EXIT ;  /* 0x000000000000794d */ /* 0x000fea0003800000 */
.L_x_12:
        /* <DEDUP_REMOVED lines=14> */
.L_x_68:


//--------------------- .text._ZN13group_norm_v214gn_cuda_kernelI13__nv_bfloat16Li320ELi1ELi32ELi10ELi4096ELb0ELi32ELi320ELi320ELi4ELb1ELi1ELb0ELb0ENS_16CompileConditionILi1000EEEEEvPT_PKS4_S7_S7_flPfS8_Pj --------------------------
	.section	.text._ZN13group_norm_v214gn_cuda_kernelI13__nv_bfloat16Li320ELi1ELi32ELi10ELi4096ELb0ELi32ELi320ELi320ELi4ELb1ELi1ELb0ELb0ENS_16CompileConditionILi1000EEEEEvPT_PKS4_S7_S7_flPfS8_Pj,"ax",@progbits
	.align	128
        .global         _ZN13group_norm_v214gn_cuda_kernelI13__nv_bfloat16Li320ELi1ELi32ELi10ELi4096ELb0ELi32ELi320ELi320ELi4ELb1ELi1ELb0ELb0ENS_16CompileConditionILi1000EEEEEvPT_PKS4_S7_S7_flPfS8_Pj
        .type           _ZN13group_norm_v214gn_cuda_kernelI13__nv_bfloat16Li320ELi1ELi32ELi10ELi4096ELb0ELi32ELi320ELi320ELi4ELb1ELi1ELb0ELb0ENS_16CompileConditionILi1000EEEEEvPT_PKS4_S7_S7_flPfS8_Pj,@function
        .size           _ZN13group_norm_v214gn_cuda_kernelI13__nv_bfloat16Li320ELi1ELi32ELi10ELi4096ELb0ELi32ELi320ELi320ELi4ELb1ELi1ELb0ELb0ENS_16CompileConditionILi1000EEEEEvPT_PKS4_S7_S7_flPfS8_Pj,(.L_x_69 - _ZN13group_norm_v214gn_cuda_kernelI13__nv_bfloat16Li320ELi1ELi32ELi10ELi4096ELb0ELi32ELi320ELi320ELi4ELb1ELi1ELb0ELb0ENS_16CompileConditionILi1000EEEEEvPT_PKS4_S7_S7_flPfS8_Pj)
        .other          _ZN13group_norm_v214gn_cuda_kernelI13__nv_bfloat16Li320ELi1ELi32ELi10ELi4096ELb0ELi32ELi320ELi320ELi4ELb1ELi1ELb0ELb0ENS_16CompileConditionILi1000EEEEEvPT_PKS4_S7_S7_flPfS8_Pj,@"STO_CUDA_ENTRY STV_DEFAULT"
_ZN13group_norm_v214gn_cuda_kernelI13__nv_bfloat16Li320ELi1ELi32ELi10ELi4096ELb0ELi32ELi320ELi320ELi4ELb1ELi1ELb0ELb0ENS_16CompileConditionILi1000EEEEEvPT_PKS4_S7_S7_flPfS8_Pj:
.text._ZN13group_norm_v214gn_cuda_kernelI13__nv_bfloat16Li320ELi1ELi32ELi10ELi4096ELb0ELi32ELi320ELi320ELi4ELb1ELi1ELb0ELb0ENS_16CompileConditionILi1000EEEEEvPT_PKS4_S7_S7_flPfS8_Pj:
[----:B------:R-:W-:Y:S01]  /*0000*/  LDC R1, c[0x0][0x37c] ;  /* 0x0000df00ff017b82 */ /* 0x000fe20000000800 */
[----:B------:R-:W-:Y:S05]  /*0010*/  EXIT ;  /* 0x000000000000794d */ /* 0x000fea0003800000 */
.L_x_13:
        /* <DEDUP_REMOVED lines=14> */
.L_x_69:


//--------------------- .text._ZN13group_norm_v214gn_cuda_kernelI13__nv_bfloat16Li320ELi3ELi32ELi10ELi4096ELb0ELi32ELi320ELi320ELi4ELb1ELi2ELb0ELb0ENS_16CompileConditionILi1000EEEEEvPT_PKS4_S7_S7_flPfS8_Pj --------------------------
	.section	.text._ZN13group_norm_v214gn_cuda_kernelI13__nv_bfloat16Li320ELi3ELi32ELi10ELi4096ELb0ELi32ELi320ELi320ELi4ELb1ELi2ELb0ELb0ENS_16CompileConditionILi1000EEEEEvPT_PKS4_S7_S7_flPfS8_Pj,"ax",@progbits
	.align	128
        .global         _ZN13group_norm_v214gn_cuda_kernelI13__nv_bfloat16Li320ELi3ELi32ELi10ELi4096ELb0ELi32ELi320ELi320ELi4ELb1ELi2ELb0ELb0ENS_16CompileConditionILi1000EEEEEvPT_PKS4_S7_S7_flPfS8_Pj
        .type           _ZN13group_norm_v214gn_cuda_kernelI13__nv_bfloat16Li320ELi3ELi32ELi10ELi4096ELb0ELi32ELi320ELi320ELi4ELb1ELi2ELb0ELb0ENS_16CompileConditionILi1000EEEEEvPT_PKS4_S7_S7_flPfS8_Pj,@function
        .size           _ZN13group_norm_v214gn_cuda_kernelI13__nv_bfloat16Li320ELi3ELi32ELi10ELi4096ELb0ELi32ELi320ELi320ELi4ELb1ELi2ELb0ELb0ENS_16CompileConditionILi1000EEEEEvPT_PKS4_S7_S7_flPfS8_Pj,(.L_x_70 - _ZN13group_norm_v214gn_cuda_kernelI13__nv_bfloat16Li320ELi3ELi32ELi10ELi4096ELb0ELi32ELi320ELi320ELi4ELb1ELi2ELb0ELb0ENS_16CompileConditionILi1000EEEEEvPT_PKS4_S7_S7_flPfS8_Pj)
        .other          _ZN13group_norm_v214gn_cuda_kernelI13__nv_bfloat16Li320ELi3ELi32ELi10ELi4096ELb0ELi32ELi320ELi320ELi4ELb1ELi2ELb0ELb0ENS_16CompileConditionILi1000EEEEEvPT_PKS4_S7_S7_flPfS8_Pj,@"STO_CUDA_ENTRY STV_DEFAULT"
_ZN13group_norm_v214gn_cuda_kernelI13__nv_bfloat16Li320ELi3ELi32ELi10ELi4096ELb0ELi32ELi320ELi320ELi4ELb1ELi2ELb0ELb0ENS_16CompileConditionILi1000EEEEEvPT_PKS4_S7_S7_flPfS8_Pj:
.text._ZN13group_norm_v214gn_cuda_kernelI13__nv_bfloat16Li320ELi3ELi32ELi10ELi4096ELb0ELi32ELi320ELi320ELi4ELb1ELi2ELb0ELb0ENS_16CompileConditionILi1000EEEEEvPT_PKS4_S7_S7_flPfS8_Pj:
[----:B------:R-:W-:Y:S01]  /*0000*/  LDC R1, c[0x0][0x37c] ;  /* 0x0000df00ff017b82 */ /* 0x000fe20000000800 */
[----:B------:R-:W-:Y:S05]  /*0010*/  EXIT ;  /* 0x000000000000794d */ /* 0x000fea0003800000 */
.L_x_14:
        /* <DEDUP_REMOVED lines=14> */
.L_x_70:


//--------------------- .text._ZN13group_norm_v214gn_cuda_kernelI13__nv_bfloat16Li320ELi1ELi32ELi10ELi4096ELb0ELi64ELi320ELi320ELi4ELb1ELi2ELb0ELb0ENS_16CompileConditionILi1000EEEEEvPT_PKS4_S7_S7_flPfS8_Pj --------------------------
	.section	.text._ZN13group_norm_v214gn_cuda_kernelI13__nv_bfloat16Li320ELi1ELi32ELi10ELi4096ELb0ELi64ELi320ELi320ELi4ELb1ELi2ELb0ELb0ENS_16CompileConditionILi1000EEEEEvPT_PKS4_S7_S7_flPfS8_Pj,"ax",@progbits
	.align	128
        .global         _ZN13group_norm_v214gn_cuda_kernelI13__nv_bfloat16Li320ELi1ELi32ELi10ELi4096ELb0ELi64ELi320ELi320ELi4ELb1ELi2ELb0ELb0ENS_16CompileConditionILi1000EEEEEvPT_PKS4_S7_S7_flPfS8_Pj
        .type           _ZN13group_norm_v214gn_cuda_kernelI13__nv_bfloat16Li320ELi1ELi32ELi10ELi4096ELb0ELi64ELi320ELi320ELi4ELb1ELi2ELb0ELb0ENS_16CompileConditionILi1000EEEEEvPT_PKS4_S7_S7_flPfS8_Pj,@function
        .size           _ZN13group_norm_v214gn_cuda_kernelI13__nv_bfloat16Li320ELi1ELi32ELi10ELi4096ELb0ELi64ELi320ELi320ELi4ELb1ELi2ELb0ELb0ENS_16CompileConditionILi1000EEEEEvPT_PKS4_S7_S7_flPfS8_Pj,(.L_x_71 - _ZN13group_norm_v214gn_cuda_kernelI13__nv_bfloat16Li320ELi1ELi32ELi10ELi4096ELb0ELi64ELi320ELi320ELi4ELb1ELi2ELb0ELb0ENS_16CompileConditionILi1000EEEEEvPT_PKS4_S7_S7_flPfS8_Pj)
        .other          _ZN13group_norm_v214gn_cuda_kernelI13__nv_bfloat16Li320ELi1ELi32ELi10ELi4096ELb0ELi64ELi320ELi320ELi4ELb1ELi2ELb0ELb0ENS_16CompileConditionILi1000EEEEEvPT_PKS4_S7_S7_flPfS8_Pj,@"STO_CUDA_ENTRY STV_DEFAULT"
_ZN13group_norm_v214gn_cuda_kernelI13__nv_bfloat16Li320ELi1ELi32ELi10ELi4096ELb0ELi64ELi320ELi320ELi4ELb1ELi2ELb0ELb0ENS_16CompileConditionILi1000EEEEEvPT_PKS4_S7_S7_flPfS8_Pj:
.text._ZN13group_norm_v214gn_cuda_kernelI13__nv_bfloat16Li320ELi1ELi32ELi10ELi4096ELb0ELi64ELi320ELi320ELi4ELb1ELi2ELb0ELb0ENS_16CompileConditionILi1000EEEEEvPT_PKS4_S7_S7_flPfS8_Pj:
[----:B------:R-:W-:Y:S01]  /*0000*/  LDC R1, c[0x0][0x37c] ;  /* 0x0000df00ff017b82 */ /* 0x000fe20000000800 */
[----:B------:R-:W-:Y:S05]  /*0010*/  EXIT ;  /* 0x000000000000794d */ /* 0x000fea0003800000 */
.L_x_15:
        /* <DEDUP_REMOVED lines=14> */
.L_x_71:


//--------------------- .text._ZN13group_norm_v214gn_cuda_kernelI13__nv_bfloat16Li320ELi1ELi32ELi10ELi4096ELb0ELi128ELi320ELi320ELi4ELb1ELi4ELb0ELb0ENS_16CompileConditionILi1000EEEEEvPT_PKS4_S7_S7_flPfS8_Pj --------------------------
	.section	.text._ZN13group_norm_v214gn_cuda_kernelI13__nv_bfloat16Li320ELi1ELi32ELi10ELi4096ELb0ELi128ELi320ELi320ELi4ELb1ELi4ELb0ELb0ENS_16CompileConditionILi1000EEEEEvPT_PKS4_S7_S7_flPfS8_Pj,"ax",@progbits
	.align	128
        .global         _ZN13group_norm_v214gn_cuda_kernelI13__nv_bfloat16Li320ELi1ELi32ELi10ELi4096ELb0ELi128ELi320ELi320ELi4ELb1ELi4ELb0ELb0ENS_16CompileConditionILi1000EEEEEvPT_PKS4_S7_S7_flPfS8_Pj
        .type           _ZN13group_norm_v214gn_cuda_kernelI13__nv_bfloat16Li320ELi1ELi32ELi10ELi4096ELb0ELi128ELi320ELi320ELi4ELb1ELi4ELb0ELb0ENS_16CompileConditionILi1000EEEEEvPT_PKS4_S7_S7_flPfS8_Pj,@function
        .size           _ZN13group_norm_v214gn_cuda_kernelI13__nv_bfloat16Li320ELi1ELi32ELi10ELi4096ELb0ELi128ELi320ELi320ELi4ELb1ELi4ELb0ELb0ENS_16CompileConditionILi1000EEEEEvPT_PKS4_S7_S7_flPfS8_Pj,(.L_x_72 - _ZN13group_norm_v214gn_cuda_kernelI13__nv_bfloat16Li320ELi1ELi32ELi10ELi4096ELb0ELi128ELi320ELi320ELi4ELb1ELi4ELb0ELb0ENS_16CompileConditionILi1000EEEEEvPT_PKS4_S7_S7_flPfS8_Pj)
        .other          _ZN13group_norm_v214gn_cuda_kernelI13__nv_bfloat16Li320ELi1ELi32ELi10ELi4096ELb0ELi128ELi320ELi320ELi4ELb1ELi4ELb0ELb0ENS_16CompileConditionILi1000EEEEEvPT_PKS4_S7_S7_flPfS8_Pj,@"STO_CUDA_ENTRY STV_DEFAULT"
_ZN13group_norm_v214gn_cuda_kernelI13__nv_bfloat16Li320ELi1ELi32ELi10ELi4096ELb0ELi128ELi320ELi320ELi4ELb1ELi4ELb0ELb0ENS_16CompileConditionILi1000EEEEEvPT_PKS4_S7_S7_flPfS8_Pj:
.text._ZN13group_norm_v214gn_cuda_kernelI13__nv_bfloat16Li320ELi1ELi32ELi10ELi4096ELb0ELi128ELi320ELi320ELi4ELb1ELi4ELb0ELb0ENS_16CompileConditionILi1000EEEEEvPT_PKS4_S7_S7_flPfS8_Pj:
[----:B------:R-:W-:Y:S01]  /*0000*/  LDC R1, c[0x0][0x37c] ;  /* 0x0000df00ff017b82 */ /* 0x000fe20000000800 */
[----:B------:R-:W-:Y:S05]  /*0010*/  EXIT ;  /* 0x000000000000794d */ /* 0x000fea0003800000 */
.L_x_16:
        /* <DEDUP_REMOVED lines=14> */
.L_x_72:


//--------------------- .text._ZN13group_norm_v214gn_cuda_kernelI13__nv_bfloat16Li320ELi2ELi32ELi10ELi4096ELb0ELi64ELi320ELi320ELi4ELb1ELi4ELb0ELb0ENS_16CompileConditionILi1000EEEEEvPT_PKS4_S7_S7_flPfS8_Pj --------------------------
	.section	.text._ZN13group_norm_v214gn_cuda_kernelI13__nv_bfloat16Li320ELi2ELi32ELi10ELi4096ELb0ELi64ELi320ELi320ELi4ELb1ELi4ELb0ELb0ENS_16CompileConditionILi1000EEEEEvPT_PKS4_S7_S7_flPfS8_Pj,"ax",@progbits
	.align	128
        .global         _ZN13group_norm_v214gn_cuda_kernelI13__nv_bfloat16Li320ELi2ELi32ELi10ELi4096ELb0ELi64ELi320ELi320ELi4ELb1ELi4ELb0ELb0ENS_16CompileConditionILi1000EEEEEvPT_PKS4_S7_S7_flPfS8_Pj
        .type           _ZN13group_norm_v214gn_cuda_kernelI13__nv_bfloat16Li320ELi2ELi32ELi10ELi4096ELb0ELi64ELi320ELi320ELi4ELb1ELi4ELb0ELb0ENS_16CompileConditionILi1000EEEEEvPT_PKS4_S7_S7_flPfS8_Pj,@function
        .size           _ZN13group_norm_v214gn_cuda_kernelI13__nv_bfloat16Li320ELi2ELi32ELi10ELi4096ELb0ELi64ELi320ELi320ELi4ELb1ELi4ELb0ELb0ENS_16CompileConditionILi1000EEEEEvPT_PKS4_S7_S7_flPfS8_Pj,(.L_x_73 - _ZN13group_norm_v214gn_cuda_kernelI13__nv_bfloat16Li320ELi2ELi32ELi10ELi4096ELb0ELi64ELi320ELi320ELi4ELb1ELi4ELb0ELb0ENS_16CompileConditionILi1000EEEEEvPT_PKS4_S7_S7_flPfS8_Pj)
        .other          _ZN13group_norm_v214gn_cuda_kernelI13__nv_bfloat16Li320ELi2ELi32ELi10ELi4096ELb0ELi64ELi320ELi320ELi4ELb1ELi4ELb0ELb0ENS_16CompileConditionILi1000EEEEEvPT_PKS4_S7_S7_flPfS8_Pj,@"STO_CUDA_ENTRY STV_DEFAULT"
_ZN13group_norm_v214gn_cuda_kernelI13__nv_bfloat16Li320ELi2ELi32ELi10ELi4096ELb0ELi64ELi320ELi320ELi4ELb1ELi4ELb0ELb0ENS_16CompileConditionILi1000EEEEEvPT_PKS4_S7_S7_flPfS8_Pj:
.text._ZN13group_norm_v214gn_cuda_kernelI13__nv_bfloat16Li320ELi2ELi32ELi10ELi4096ELb0ELi64ELi320ELi320ELi4ELb1ELi4ELb0ELb0ENS_16CompileConditionILi1000EEEEEvPT_PKS4_S7_S7_flPfS8_Pj:
[----:B------:R-:W-:Y:S01]  /*0000*/  LDC R1, c[0x0][0x37c] ;  /* 0x0000df00ff017b82 */ /* 0x000fe20000000800 */
[----:B------:R-:W-:Y:S05]  /*0010*/  EXIT ;  /* 0x000000000000794d */ /* 0x000fea0003800000 */
.L_x_17:
        /* <DEDUP_REMOVED lines=14> */
.L_x_73:


//--------------------- .text._ZN13group_norm_v214gn_cuda_kernelI13__nv_bfloat16Li320ELi3ELi32ELi10ELi4096ELb0ELi64ELi320ELi320ELi4ELb1ELi5ELb0ELb0ENS_16CompileConditionILi1000EEEEEvPT_PKS4_S7_S7_flPfS8_Pj --------------------------
	.section	.text._ZN13group_norm_v214gn_cuda_kernelI13__nv_bfloat16Li320ELi3ELi32ELi10ELi4096ELb0ELi64ELi320ELi320ELi4ELb1ELi5ELb0ELb0ENS_16CompileConditionILi1000EEEEEvPT_PKS4_S7_S7_flPfS8_Pj,"ax",@progbits
	.align	128
        .global         _ZN13group_norm_v214gn_cuda_kernelI13__nv_bfloat16Li320ELi3ELi32ELi10ELi4096ELb0ELi64ELi320ELi320ELi4ELb1ELi5ELb0ELb0ENS_16CompileConditionILi1000EEEEEvPT_PKS4_S7_S7_flPfS8_Pj
        .type           _ZN13group_norm_v214gn_cuda_kernelI13__nv_bfloat16Li320ELi3ELi32ELi10ELi4096ELb0ELi64ELi320ELi320ELi4ELb1ELi5ELb0ELb0ENS_16CompileConditionILi1000EEEEEvPT_PKS4_S7_S7_flPfS8_Pj,@function
        .size           _ZN13group_norm_v214gn_cuda_kernelI13__nv_bfloat16Li320ELi3ELi32ELi10ELi4096ELb0ELi64ELi320ELi320ELi4ELb1ELi5ELb0ELb0ENS_16CompileConditionILi1000EEEEEvPT_PKS4_S7_S7_flPfS8_Pj,(.L_x_74 - _ZN13group_norm_v214gn_cuda_kernelI13__nv_bfloat16Li320ELi3ELi32ELi10ELi4096ELb0ELi64ELi320ELi320ELi4ELb1ELi5ELb0ELb0ENS_16CompileConditionILi1000EEEEEvPT_PKS4_S7_S7_flPfS8_Pj)
        .other          _ZN13group_norm_v214gn_cuda_kernelI13__nv_bfloat16Li320ELi3ELi32ELi10ELi4096ELb0ELi64ELi320ELi320ELi4ELb1ELi5ELb0ELb0ENS_16CompileConditionILi1000EEEEEvPT_PKS4_S7_S7_flPfS8_Pj,@"STO_CUDA_ENTRY STV_DEFAULT"
_ZN13group_norm_v214gn_cuda_kernelI13__nv_bfloat16Li320ELi3ELi32ELi10ELi4096ELb0ELi64ELi320ELi320ELi4ELb1ELi5ELb0ELb0ENS_16CompileConditionILi1000EEEEEvPT_PKS4_S7_S7_flPfS8_Pj:
.text._ZN13group_norm_v214gn_cuda_kernelI13__nv_bfloat16Li320ELi3ELi32ELi10ELi4096ELb0ELi64ELi320ELi320ELi4ELb1ELi5ELb0ELb0ENS_16CompileConditionILi1000EEEEEvPT_PKS4_S7_S7_flPfS8_Pj:
[----:B------:R-:W-:Y:S01]  /*0000*/  LDC R1, c[0x0][0x37c] ;  /* 0x0000df00ff017b82 */ /* 0x000fe20000000800 */
[----:B------:R-:W-:Y:S05]  /*0010*/  EXIT ;  /* 0x000000000000794d */ /* 0x000fea0003800000 */
.L_x_18:
        /* <DEDUP_REMOVED lines=14> */
.L_x_74:


//--------------------- .text._ZN13group_norm_v214gn_cuda_kernelI13__nv_bfloat16Li320ELi3ELi32ELi10ELi4096ELb0ELi64ELi320ELi320ELi4ELb1ELi6ELb0ELb0ENS_16CompileConditionILi1000EEEEEvPT_PKS4_S7_S7_flPfS8_Pj --------------------------
	.section	.text._ZN13group_norm_v214gn_cuda_kernelI13__nv_bfloat16Li320ELi3ELi32ELi10ELi4096ELb0ELi64ELi320ELi320ELi4ELb1ELi6ELb0ELb0ENS_16CompileConditionILi1000EEEEEvPT_PKS4_S7_S7_flPfS8_Pj,"ax",@progbits
	.align	128
        .global         _ZN13group_norm_v214gn_cuda_kernelI13__nv_bfloat16Li320ELi3ELi32ELi10ELi4096ELb0ELi64ELi320ELi320ELi4ELb1ELi6ELb0ELb0ENS_16CompileConditionILi1000EEEEEvPT_PKS4_S7_S7_flPfS8_Pj
        .type           _ZN13group_norm_v214gn_cuda_kernelI13__nv_bfloat16Li320ELi3ELi32ELi10ELi4096ELb0ELi64ELi320ELi320ELi4ELb1ELi6ELb0ELb0ENS_16CompileConditionILi1000EEEEEvPT_PKS4_S7_S7_flPfS8_Pj,@function
        .size           _ZN13group_norm_v214gn_cuda_kernelI13__nv_bfloat16Li320ELi3ELi32ELi10ELi4096ELb0ELi64ELi320ELi320ELi4ELb1ELi6ELb0ELb0ENS_16CompileConditionILi1000EEEEEvPT_PKS4_S7_S7_flPfS8_Pj,(.L_x_75 - _ZN13group_norm_v214gn_cuda_kernelI13__nv_bfloat16Li320ELi3ELi32ELi10ELi4096ELb0ELi64ELi320ELi320ELi4ELb1ELi6ELb0ELb0ENS_16CompileConditionILi1000EEEEEvPT_PKS4_S7_S7_flPfS8_Pj)
        .other          _ZN13group_norm_v214gn_cuda_kernelI13__nv_bfloat16Li320ELi3ELi32ELi10ELi4096ELb0ELi64ELi320ELi320ELi4ELb1ELi6ELb0ELb0ENS_16CompileConditionILi1000EEEEEvPT_PKS4_S7_S7_flPfS8_Pj,@"STO_CUDA_ENTRY STV_DEFAULT"
_ZN13group_norm_v214gn_cuda_kernelI13__nv_bfloat16Li320ELi3ELi32ELi10ELi4096ELb0ELi64ELi320ELi320ELi4ELb1ELi6ELb0ELb0ENS_16CompileConditionILi1000EEEEEvPT_PKS4_S7_S7_flPfS8_Pj:
.text._ZN13group_norm_v214gn_cuda_kernelI13__nv_bfloat16Li320ELi3ELi32ELi10ELi4096ELb0ELi64ELi320ELi320ELi4ELb1ELi6ELb0ELb0ENS_16CompileConditionILi1000EEEEEvPT_PKS4_S7_S7_flPfS8_Pj:
[----:B------:R-:W-:Y:S01]  /*0000*/  LDC R1, c[0x0][0x37c] ;  /* 0x0000df00ff017b82 */ /* 0x000fe20000000800 */
[----:B------:R-:W-:Y:S05]  /*0010*/  EXIT ;  /* 0x000000000000794d */ /* 0x000fea0003800000 */
.L_x_19:
        /* <DEDUP_REMOVED lines=14> */
.L_x_75:


//--------------------- .text._ZN13group_norm_v214gn_cuda_kernelI13__nv_bfloat16Li320ELi3ELi16ELi20ELi4096ELb1ELi16ELi320ELi320ELi4ELb1ELi1ELb0ELb0ENS_16CompileConditionILi1000EEEEEvPT_PKS4_S7_S7_flPfS8_Pj --------------------------
	.section	.text._ZN13group_norm_v214gn_cuda_kernelI13__nv_bfloat16Li320ELi3ELi16ELi20ELi4096ELb1ELi16ELi320ELi320ELi4ELb1ELi1ELb0ELb0ENS_16CompileConditionILi1000EEEEEvPT_PKS4_S7_S7_flPfS8_Pj,"ax",@progbits
	.align	128
        .global         _ZN13group_norm_v214gn_cuda_kernelI13__nv_bfloat16Li320ELi3ELi16ELi20ELi4096ELb1ELi16ELi320ELi320ELi4ELb1ELi1ELb0ELb0ENS_16CompileConditionILi1000EEEEEvPT_PKS4_S7_S7_flPfS8_Pj
        .type           _ZN13group_norm_v214gn_cuda_kernelI13__nv_bfloat16Li320ELi3ELi16ELi20ELi4096ELb1ELi16ELi320ELi320ELi4ELb1ELi1ELb0ELb0ENS_16CompileConditionILi1000EEEEEvPT_PKS4_S7_S7_flPfS8_Pj,@function
        .size           _ZN13group_norm_v214gn_cuda_kernelI13__nv_bfloat16Li320ELi3ELi16ELi20ELi4096ELb1ELi16ELi320ELi320ELi4ELb1ELi1ELb0ELb0ENS_16CompileConditionILi1000EEEEEvPT_PKS4_S7_S7_flPfS8_Pj,(.L_x_76 - _ZN13group_norm_v214gn_cuda_kernelI13__nv_bfloat16Li320ELi3ELi16ELi20ELi4096ELb1ELi16ELi320ELi320ELi4ELb1ELi1ELb0ELb0ENS_16CompileConditionILi1000EEEEEvPT_PKS4_S7_S7_flPfS8_Pj)
        .other          _ZN13group_norm_v214gn_cuda_kernelI13__nv_bfloat16Li320ELi3ELi16ELi20ELi4096ELb1ELi16ELi320ELi320ELi4ELb1ELi1ELb0ELb0ENS_16CompileConditionILi1000EEEEEvPT_PKS4_S7_S7_flPfS8_Pj,@"STO_CUDA_ENTRY STV_DEFAULT"
_ZN13group_norm_v214gn_cuda_kernelI13__nv_bfloat16Li320ELi3ELi16ELi20ELi4096ELb1ELi16ELi320ELi320ELi4ELb1ELi1ELb0ELb0ENS_16CompileConditionILi1000EEEEEvPT_PKS4_S7_S7_flPfS8_Pj:
.text._ZN13group_norm_v214gn_cuda_kernelI13__nv_bfloat16Li320ELi3ELi16ELi20ELi4096ELb1ELi16ELi320ELi320ELi4ELb1ELi1ELb0ELb0ENS_16CompileConditionILi1000EEEEEvPT_PKS4_S7_S7_flPfS8_Pj:
[----:B------:R-:W-:Y:S01]  /*0000*/  LDC R1, c[0x0][0x37c] ;  /* 0x0000df00ff017b82 */ /* 0x000fe20000000800 */
[----:B------:R-:W-:Y:S05]  /*0010*/  EXIT ;  /* 0x000000000000794d */ /* 0x000fea0003800000 */
.L_x_20:
        /* <DEDUP_REMOVED lines=14> */
.L_x_76:


//--------------------- .text._ZN13group_norm_v214gn_cuda_kernelI13__nv_bfloat16Li320ELi1ELi16ELi20ELi4096ELb1ELi32ELi320ELi320ELi4ELb1ELi1ELb0ELb0ENS_16CompileConditionILi1000EEEEEvPT_PKS4_S7_S7_flPfS8_Pj --------------------------
	.section	.text._ZN13group_norm_v214gn_cuda_kernelI13__nv_bfloat16Li320ELi1ELi16ELi20ELi4096ELb1ELi32ELi320ELi320ELi4ELb1ELi1ELb0ELb0ENS_16CompileConditionILi1000EEEEEvPT_PKS4_S7_S7_flPfS8_Pj,"ax",@progbits
	.align	128
        .global         _ZN13group_norm_v214gn_cuda_kernelI13__nv_bfloat16Li320ELi1ELi16ELi20ELi4096ELb1ELi32ELi320ELi320ELi4ELb1ELi1ELb0ELb0ENS_16CompileConditionILi1000EEEEEvPT_PKS4_S7_S7_flPfS8_Pj
        .type           _ZN13group_norm_v214gn_cuda_kernelI13__nv_bfloat16Li320ELi1ELi16ELi20ELi4096ELb1ELi32ELi320ELi320ELi4ELb1ELi1ELb0ELb0ENS_16CompileConditionILi1000EEEEEvPT_PKS4_S7_S7_flPfS8_Pj,@function
        .size           _ZN13group_norm_v214gn_cuda_kernelI13__nv_bfloat16Li320ELi1ELi16ELi20ELi4096ELb1ELi32ELi320ELi320ELi4ELb1ELi1ELb0ELb0ENS_16CompileConditionILi1000EEEEEvPT_PKS4_S7_S7_flPfS8_Pj,(.L_x_77 - _ZN13group_norm_v214gn_cuda_kernelI13__nv_bfloat16Li320ELi1ELi16ELi20ELi4096ELb1ELi32ELi320ELi320ELi4ELb1ELi1ELb0ELb0ENS_16CompileConditionILi1000EEEEEvPT_PKS4_S7_S7_flPfS8_Pj)
        .other          _ZN13group_norm_v214gn_cuda_kernelI13__nv_bfloat16Li320ELi1ELi16ELi20ELi4096ELb1ELi32ELi320ELi320ELi4ELb1ELi1ELb0ELb0ENS_16CompileConditionILi1000EEEEEvPT_PKS4_S7_S7_flPfS8_Pj,@"STO_CUDA_ENTRY STV_DEFAULT"
_ZN13group_norm_v214gn_cuda_kernelI13__nv_bfloat16Li320ELi1ELi16ELi20ELi4096ELb1ELi32ELi320ELi320ELi4ELb1ELi1ELb0ELb0ENS_16CompileConditionILi1000EEEEEvPT_PKS4_S7_S7_flPfS8_Pj:
.text._ZN13group_norm_v214gn_cuda_kernelI13__nv_bfloat16Li320ELi1ELi16ELi20ELi4096ELb1ELi32ELi320ELi320ELi4ELb1ELi1ELb0ELb0ENS_16CompileConditionILi1000EEEEEvPT_PKS4_S7_S7_flPfS8_Pj:
[----:B------:R-:W-:Y:S01]  /*0000*/  LDC R1, c[0x0][0x37c] ;  /* 0x0000df00ff017b82 */ /* 0x000fe20000000800 */
[----:B------:R-:W-:Y:S05]  /*0010*/  EXIT ;  /* 0x000000000000794d */ /* 0x000fea0003800000 */
.L_x_21:
        /* <DEDUP_REMOVED lines=14> */
.L_x_77:


//--------------------- .text._ZN13group_norm_v214gn_cuda_kernelI13__nv_bfloat16Li320ELi3ELi16ELi20ELi4096ELb1ELi32ELi320ELi320ELi4ELb1ELi2ELb0ELb0ENS_16CompileConditionILi1000EEEEEvPT_PKS4_S7_S7_flPfS8_Pj --------------------------
	.section	.text._ZN13group_norm_v214gn_cuda_kernelI13__nv_bfloat16Li320ELi3ELi16ELi20ELi4096ELb1ELi32ELi320ELi320ELi4ELb1ELi2ELb0ELb0ENS_16CompileConditionILi1000EEEEEvPT_PKS4_S7_S7_flPfS8_Pj,"ax",@progbits
	.align	128
        .global         _ZN13group_norm_v214gn_cuda_kernelI13__nv_bfloat16Li320ELi3ELi16ELi20ELi4096ELb1ELi32ELi320ELi320ELi4ELb1ELi2ELb0ELb0ENS_16CompileConditionILi1000EEEEEvPT_PKS4_S7_S7_flPfS8_Pj
        .type           _ZN13group_norm_v214gn_cuda_kernelI13__nv_bfloat16Li320ELi3ELi16ELi20ELi4096ELb1ELi32ELi320ELi320ELi4ELb1ELi2ELb0ELb0ENS_16CompileConditionILi1000EEEEEvPT_PKS4_S7_S7_flPfS8_Pj,@function
        .size           _ZN13group_norm_v214gn_cuda_kernelI13__nv_bfloat16Li320ELi3ELi16ELi20ELi4096ELb1ELi32ELi320ELi320ELi4ELb1ELi2ELb0ELb0ENS_16CompileConditionILi1000EEEEEvPT_PKS4_S7_S7_flPfS8_Pj,(.L_x_78 - _ZN13group_norm_v214gn_cuda_kernelI13__nv_bfloat16Li320ELi3ELi16ELi20ELi4096ELb1ELi32ELi320ELi320ELi4ELb1ELi2ELb0ELb0ENS_16CompileConditionILi1000EEEEEvPT_PKS4_S7_S7_flPfS8_Pj)
        .other          _ZN13group_norm_v214gn_cuda_kernelI13__nv_bfloat16Li320ELi3ELi16ELi20ELi4096ELb1ELi32ELi320ELi320ELi4ELb1ELi2ELb0ELb0ENS_16CompileConditionILi1000EEEEEvPT_PKS4_S7_S7_flPfS8_Pj,@"STO_CUDA_ENTRY STV_DEFAULT"
_ZN13group_norm_v214gn_cuda_kernelI13__nv_bfloat16Li320ELi3ELi16ELi20ELi4096ELb1ELi32ELi320ELi320ELi4ELb1ELi2ELb0ELb0ENS_16CompileConditionILi1000EEEEEvPT_PKS4_S7_S7_flPfS8_Pj:
.text._ZN13group_norm_v214gn_cuda_kernelI13__nv_bfloat16Li320ELi3ELi16ELi20ELi4096ELb1ELi32ELi320ELi320ELi4ELb1ELi2ELb0ELb0ENS_16CompileConditionILi1000EEEEEvPT_PKS4_S7_S7_flPfS8_Pj:
[----:B------:R-:W-:Y:S01]  /*0000*/  LDC R1, c[0x0][0x37c] ;  /* 0x0000df00ff017b82 */ /* 0x000fe20000000800 */
[----:B------:R-:W-:Y:S05]  /*0010*/  EXIT ;  /* 0x000000000000794d */ /* 0x000fea0003800000 */
.L_x_22:
        /* <DEDUP_REMOVED lines=14> */
.L_x_78:


//--------------------- .text._ZN13group_norm_v214gn_cuda_kernelI13__nv_bfloat16Li320ELi1ELi16ELi20ELi4096ELb1ELi64ELi320ELi320ELi4ELb1ELi2ELb0ELb0ENS_16CompileConditionILi1000EEEEEvPT_PKS4_S7_S7_flPfS8_Pj --------------------------
	.section	.text._ZN13group_norm_v214gn_cuda_kernelI13__nv_bfloat16Li320ELi1ELi16ELi20ELi4096ELb1ELi64ELi320ELi320ELi4ELb1ELi2ELb0ELb0ENS_16CompileConditionILi1000EEEEEvPT_PKS4_S7_S7_flPfS8_Pj,"ax",@progbits
	.align	128
        .global         _ZN13group_norm_v214gn_cuda_kernelI13__nv_bfloat16Li320ELi1ELi16ELi20ELi4096ELb1ELi64ELi320ELi320ELi4ELb1ELi2ELb0ELb0ENS_16CompileConditionILi1000EEEEEvPT_PKS4_S7_S7_flPfS8_Pj
        .type           _ZN13group_norm_v214gn_cuda_kernelI13__nv_bfloat16Li320ELi1ELi16ELi20ELi4096ELb1ELi64ELi320ELi320ELi4ELb1ELi2ELb0ELb0ENS_16CompileConditionILi1000EEEEEvPT_PKS4_S7_S7_flPfS8_Pj,@function
        .size           _ZN13group_norm_v214gn_cuda_kernelI13__nv_bfloat16Li320ELi1ELi16ELi20ELi4096ELb1ELi64ELi320ELi320ELi4ELb1ELi2ELb0ELb0ENS_16CompileConditionILi1000EEEEEvPT_PKS4_S7_S7_flPfS8_Pj,(.L_x_79 - _ZN13group_norm_v214gn_cuda_kernelI13__nv_bfloat16Li320ELi1ELi16ELi20ELi4096ELb1ELi64ELi320ELi320ELi4ELb1ELi2ELb0ELb0ENS_16CompileConditionILi1000EEEEEvPT_PKS4_S7_S7_flPfS8_Pj)
        .other          _ZN13group_norm_v214gn_cuda_kernelI13__nv_bfloat16Li320ELi1ELi16ELi20ELi4096ELb1ELi64ELi320ELi320ELi4ELb1ELi2ELb0ELb0ENS_16CompileConditionILi1000EEEEEvPT_PKS4_S7_S7_flPfS8_Pj,@"STO_CUDA_ENTRY STV_DEFAULT"
_ZN13group_norm_v214gn_cuda_kernelI13__nv_bfloat16Li320ELi1ELi16ELi20ELi4096ELb1ELi64ELi320ELi320ELi4ELb1ELi2ELb0ELb0ENS_16CompileConditionILi1000EEEEEvPT_PKS4_S7_S7_flPfS8_Pj:
.text._ZN13group_norm_v214gn_cuda_kernelI13__nv_bfloat16Li320ELi1ELi16ELi20ELi4096ELb1ELi64ELi320ELi320ELi4ELb1ELi2ELb0ELb0ENS_16CompileConditionILi1000EEEEEvPT_PKS4_S7_S7_flPfS8_Pj:
[----:B------:R-:W-:Y:S01]  /*0000*/  LDC R1, c[0x0][0x37c] ;  /* 0x0000df00ff017b82 */ /* 0x000fe20000000800 */
[----:B------:R-:W-:Y:S05]  /*0010*/  EXIT ;  /* 0x000000000000794d */ /* 0x000fea0003800000 */
.L_x_23:
        /* <DEDUP_REMOVED lines=14> */
.L_x_79:


//--------------------- .text._ZN13group_norm_v214gn_cuda_kernelI13__nv_bfloat16Li320ELi1ELi16ELi20ELi4096ELb1ELi128ELi320ELi320ELi4ELb1ELi4ELb0ELb0ENS_16CompileConditionILi1000EEEEEvPT_PKS4_S7_S7_flPfS8_Pj --------------------------
	.section	.text._ZN13group_norm_v214gn_cuda_kernelI13__nv_bfloat16Li320ELi1ELi16ELi20ELi4096ELb1ELi128ELi320ELi320ELi4ELb1ELi4ELb0ELb0ENS_16CompileConditionILi1000EEEEEvPT_PKS4_S7_S7_flPfS8_Pj,"ax",@progbits
	.align	128
        .global         _ZN13group_norm_v214gn_cuda_kernelI13__nv_bfloat16Li320ELi1ELi16ELi20ELi4096ELb1ELi128ELi320ELi320ELi4ELb1ELi4ELb0ELb0ENS_16CompileConditionILi1000EEEEEvPT_PKS4_S7_S7_flPfS8_Pj
        .type           _ZN13group_norm_v214gn_cuda_kernelI13__nv_bfloat16Li320ELi1ELi16ELi20ELi4096ELb1ELi128ELi320ELi320ELi4ELb1ELi4ELb0ELb0ENS_16CompileConditionILi1000EEEEEvPT_PKS4_S7_S7_flPfS8_Pj,@function
        .size           _ZN13group_norm_v214gn_cuda_kernelI13__nv_bfloat16Li320ELi1ELi16ELi20ELi4096ELb1ELi128ELi320ELi320ELi4ELb1ELi4ELb0ELb0ENS_16CompileConditionILi1000EEEEEvPT_PKS4_S7_S7_flPfS8_Pj,(.L_x_80 - _ZN13group_norm_v214gn_cuda_kernelI13__nv_bfloat16Li320ELi1ELi16ELi20ELi4096ELb1ELi128ELi320ELi320ELi4ELb1ELi4ELb0ELb0ENS_16CompileConditionILi1000EEEEEvPT_PKS4_S7_S7_flPfS8_Pj)
        .other          _ZN13group_norm_v214gn_cuda_kernelI13__nv_bfloat16Li320ELi1ELi16ELi20ELi4096ELb1ELi128ELi320ELi320ELi4ELb1ELi4ELb0ELb0ENS_16CompileConditionILi1000EEEEEvPT_PKS4_S7_S7_flPfS8_Pj,@"STO_CUDA_ENTRY STV_DEFAULT"
_ZN13group_norm_v214gn_cuda_kernelI13__nv_bfloat16Li320ELi1ELi16ELi20ELi4096ELb1ELi128ELi320ELi320ELi4ELb1ELi4ELb0ELb0ENS_16CompileConditionILi1000EEEEEvPT_PKS4_S7_S7_flPfS8_Pj:
.text._ZN13group_norm_v214gn_cuda_kernelI13__nv_bfloat16Li320ELi1ELi16ELi20ELi4096ELb1ELi128ELi320ELi320ELi4ELb1ELi4ELb0ELb0ENS_16CompileConditionILi1000EEEEEvPT_PKS4_S7_S7_flPfS8_Pj:
[----:B------:R-:W-:Y:S01]  /*0000*/  LDC R1, c[0x0][0x37c] ;  /* 0x0000df00ff017b82 */ /* 0x000fe20000000800 */
[----:B------:R-:W-:Y:S05]  /*0010*/  EXIT ;  /* 0x000000000000794d */ /* 0x000fea0003800000 */
.L_x_24:
        /* <DEDUP_REMOVED lines=14> */
.L_x_80:


//--------------------- .text._ZN13group_norm_v214gn_cuda_kernelI13__nv_bfloat16Li320ELi2ELi16ELi20ELi4096ELb1ELi64ELi320ELi320ELi4ELb1ELi4ELb0ELb0ENS_16CompileConditionILi1000EEEEEvPT_PKS4_S7_S7_flPfS8_Pj --------------------------
	.section	.text._ZN13group_norm_v214gn_cuda_kernelI13__nv_bfloat16Li320ELi2ELi16ELi20ELi4096ELb1ELi64ELi320ELi320ELi4ELb1ELi4ELb0ELb0ENS_16CompileConditionILi1000EEEEEvPT_PKS4_S7_S7_flPfS8_Pj,"ax",@progbits
	.align	128
        .global         _ZN13group_norm_v214gn_cuda_kernelI13__nv_bfloat16Li320ELi2ELi16ELi20ELi4096ELb1ELi64ELi320ELi320ELi4ELb1ELi4ELb0ELb0ENS_16CompileConditionILi1000EEEEEvPT_PKS4_S7_S7_flPfS8_Pj
        .type           _ZN13group_norm_v214gn_cuda_kernelI13__nv_bfloat16Li320ELi2ELi16ELi20ELi4096ELb1ELi64ELi320ELi320ELi4ELb1ELi4ELb0ELb0ENS_16CompileConditionILi1000EEEEEvPT_PKS4_S7_S7_flPfS8_Pj,@function
        .size           _ZN13group_norm_v214gn_cuda_kernelI13__nv_bfloat16Li320ELi2ELi16ELi20ELi4096ELb1ELi64ELi320ELi320ELi4ELb1ELi4ELb0ELb0ENS_16CompileConditionILi1000EEEEEvPT_PKS4_S7_S7_flPfS8_Pj,(.L_x_81 - _ZN13group_norm_v214gn_cuda_kernelI13__nv_bfloat16Li320ELi2ELi16ELi20ELi4096ELb1ELi64ELi320ELi320ELi4ELb1ELi4ELb0ELb0ENS_16CompileConditionILi1000EEEEEvPT_PKS4_S7_S7_flPfS8_Pj)
        .other          _ZN13group_norm_v214gn_cuda_kernelI13__nv_bfloat16Li320ELi2ELi16ELi20ELi4096ELb1ELi64ELi320ELi320ELi4ELb1ELi4ELb0ELb0ENS_16CompileConditionILi1000EEEEEvPT_PKS4_S7_S7_flPfS8_Pj,@"STO_CUDA_ENTRY STV_DEFAULT"
_ZN13group_norm_v214gn_cuda_kernelI13__nv_bfloat16Li320ELi2ELi16ELi20ELi4096ELb1ELi64ELi320ELi320ELi4ELb1ELi4ELb0ELb0ENS_16CompileConditionILi1000EEEEEvPT_PKS4_S7_S7_flPfS8_Pj:
.text._ZN13group_norm_v214gn_cuda_kernelI13__nv_bfloat16Li320ELi2ELi16ELi20ELi4096ELb1ELi64ELi320ELi320ELi4ELb1ELi4ELb0ELb0ENS_16CompileConditionILi1000EEEEEvPT_PKS4_S7_S7_flPfS8_Pj:
[----:B------:R-:W-:Y:S01]  /*0000*/  LDC R1, c[0x0][0x37c] ;  /* 0x0000df00ff017b82 */ /* 0x000fe20000000800 */
[----:B------:R-:W-:Y:S05]  /*0010*/  EXIT ;  /* 0x000000000000794d */ /* 0x000fea0003800000 */
.L_x_25:
        /* <DEDUP_REMOVED lines=14> */
.L_x_81:


//--------------------- .text._ZN13group_norm_v214gn_cuda_kernelI13__nv_bfloat16Li320ELi3ELi16ELi20ELi4096ELb1ELi64ELi320ELi320ELi4ELb1ELi5ELb0ELb0ENS_16CompileConditionILi1000EEEEEvPT_PKS4_S7_S7_flPfS8_Pj --------------------------
	.section	.text._ZN13group_norm_v214gn_cuda_kernelI13__nv_bfloat16Li320ELi3ELi16ELi20ELi4096ELb1ELi64ELi320ELi320ELi4ELb1ELi5ELb0ELb0ENS_16CompileConditionILi1000EEEEEvPT_PKS4_S7_S7_flPfS8_Pj,"ax",@progbits
	.align	128
        .global         _ZN13group_norm_v214gn_cuda_kernelI13__nv_bfloat16Li320ELi3ELi16ELi20ELi4096ELb1ELi64ELi320ELi320ELi4ELb1ELi5ELb0ELb0ENS_16CompileConditionILi1000EEEEEvPT_PKS4_S7_S7_flPfS8_Pj
        .type           _ZN13group_norm_v214gn_cuda_kernelI13__nv_bfloat16Li320ELi3ELi16ELi20ELi4096ELb1ELi64ELi320ELi320ELi4ELb1ELi5ELb0ELb0ENS_16CompileConditionILi1000EEEEEvPT_PKS4_S7_S7_flPfS8_Pj,@function
        .size           _ZN13group_norm_v214gn_cuda_kernelI13__nv_bfloat16Li320ELi3ELi16ELi20ELi4096ELb1ELi64ELi320ELi320ELi4ELb1ELi5ELb0ELb0ENS_16CompileConditionILi1000EEEEEvPT_PKS4_S7_S7_flPfS8_Pj,(.L_x_82 - _ZN13group_norm_v214gn_cuda_kernelI13__nv_bfloat16Li320ELi3ELi16ELi20ELi4096ELb1ELi64ELi320ELi320ELi4ELb1ELi5ELb0ELb0ENS_16CompileConditionILi1000EEEEEvPT_PKS4_S7_S7_flPfS8_Pj)
        .other          _ZN13group_norm_v214gn_cuda_kernelI13__nv_bfloat16Li320ELi3ELi16ELi20ELi4096ELb1ELi64ELi320ELi320ELi4ELb1ELi5ELb0ELb0ENS_16CompileConditionILi1000EEEEEvPT_PKS4_S7_S7_flPfS8_Pj,@"STO_CUDA_ENTRY STV_DEFAULT"
_ZN13group_norm_v214gn_cuda_kernelI13__nv_bfloat16Li320ELi3ELi16ELi20ELi4096ELb1ELi64ELi320ELi320ELi4ELb1ELi5ELb0ELb0ENS_16CompileConditionILi1000EEEEEvPT_PKS4_S7_S7_flPfS8_Pj:
.text._ZN13group_norm_v214gn_cuda_kernelI13__nv_bfloat16Li320ELi3ELi16ELi20ELi4096ELb1ELi64ELi320ELi320ELi4ELb1ELi5ELb0ELb0ENS_16CompileConditionILi1000EEEEEvPT_PKS4_S7_S7_flPfS8_Pj:
[----:B------:R-:W-:Y:S01]  /*0000*/  LDC R1, c[0x0][0x37c] ;  /* 0x0000df00ff017b82 */ /* 0x000fe20000000800 */
[----:B------:R-:W-:Y:S05]  /*0010*/  EXIT ;  /* 0x000000000000794d */ /* 0x000fea0003800000 */
.L_x_26:
        /* <DEDUP_REMOVED lines=14> */
.L_x_82:


//--------------------- .text._ZN13group_norm_v214gn_cuda_kernelI13__nv_bfloat16Li320ELi3ELi16ELi20ELi4096ELb1ELi64ELi320ELi320ELi4ELb1ELi6ELb0ELb0ENS_16CompileConditionILi1000EEEEEvPT_PKS4_S7_S7_flPfS8_Pj --------------------------
	.section	.text._ZN13group_norm_v214gn_cuda_kernelI13__nv_bfloat16Li320ELi3ELi16ELi20ELi4096ELb1ELi64ELi320ELi320ELi4ELb1ELi6ELb0ELb0ENS_16CompileConditionILi1000EEEEEvPT_PKS4_S7_S7_flPfS8_Pj,"ax",@progbits
	.align	128
        .global         _ZN13group_norm_v214gn_cuda_kernelI13__nv_bfloat16Li320ELi3ELi16ELi20ELi4096ELb1ELi64ELi320ELi320ELi4ELb1ELi6ELb0ELb0ENS_16CompileConditionILi1000EEEEEvPT_PKS4_S7_S7_flPfS8_Pj
        .type           _ZN13group_norm_v214gn_cuda_kernelI13__nv_bfloat16Li320ELi3ELi16ELi20ELi4096ELb1ELi64ELi320ELi320ELi4ELb1ELi6ELb0ELb0ENS_16CompileConditionILi1000EEEEEvPT_PKS4_S7_S7_flPfS8_Pj,@function
        .size           _ZN13group_norm_v214gn_cuda_kernelI13__nv_bfloat16Li320ELi3ELi16ELi20ELi4096ELb1ELi64ELi320ELi320ELi4ELb1ELi6ELb0ELb0ENS_16CompileConditionILi1000EEEEEvPT_PKS4_S7_S7_flPfS8_Pj,(.L_x_83 - _ZN13group_norm_v214gn_cuda_kernelI13__nv_bfloat16Li320ELi3ELi16ELi20ELi4096ELb1ELi64ELi320ELi320ELi4ELb1ELi6ELb0ELb0ENS_16CompileConditionILi1000EEEEEvPT_PKS4_S7_S7_flPfS8_Pj)
        .other          _ZN13group_norm_v214gn_cuda_kernelI13__nv_bfloat16Li320ELi3ELi16ELi20ELi4096ELb1ELi64ELi320ELi320ELi4ELb1ELi6ELb0ELb0ENS_16CompileConditionILi1000EEEEEvPT_PKS4_S7_S7_flPfS8_Pj,@"STO_CUDA_ENTRY STV_DEFAULT"
_ZN13group_norm_v214gn_cuda_kernelI13__nv_bfloat16Li320ELi3ELi16ELi20ELi4096ELb1ELi64ELi320ELi320ELi4ELb1ELi6ELb0ELb0ENS_16CompileConditionILi1000EEEEEvPT_PKS4_S7_S7_flPfS8_Pj:
.text._ZN13group_norm_v214gn_cuda_kernelI13__nv_bfloat16Li320ELi3ELi16ELi20ELi4096ELb1ELi64ELi320ELi320ELi4ELb1ELi6ELb0ELb0ENS_16CompileConditionILi1000EEEEEvPT_PKS4_S7_S7_flPfS8_Pj:
[----:B------:R-:W-:Y:S01]  /*0000*/  LDC R1, c[0x0][0x37c] ;  /* 0x0000df00ff017b82 */ /* 0x000fe20000000800 */
[----:B------:R-:W-:Y:S05]  /*0010*/  EXIT ;  /* 0x000000000000794d */ /* 0x000fea0003800000 */
.L_x_27:
        /* <DEDUP_REMOVED lines=14> */
.L_x_83:


//--------------------- .text._ZN13group_norm_v218gn_bwd_cuda_kernelI6__halfLi320ELi3ELi32ELi10ELi4096ELb0ELb1ELi16ELi320ELi320ELi4ELb1ELi1ELb0ELb0ELNS_15WgradSyncMethodE3ENS_16CompileConditionILi1000EEEEEvPT_S6_S6_PKS5_S8_S8_S8_PKfflPfPj --------------------------
	.section	.text._ZN13group_norm_v218gn_bwd_cuda_kernelI6__halfLi320ELi3ELi32ELi10ELi4096ELb0ELb1ELi16ELi320ELi320ELi4ELb1ELi1ELb0ELb0ELNS_15WgradSyncMethodE3ENS_16CompileConditionILi1000EEEEEvPT_S6_S6_PKS5_S8_S8_S8_PKfflPfPj,"ax",@progbits
	.align	128
        .global         _ZN13group_norm_v218gn_bwd_cuda_kernelI6__halfLi320ELi3ELi32ELi10ELi4096ELb0ELb1ELi16ELi320ELi320ELi4ELb1ELi1ELb0ELb0ELNS_15WgradSyncMethodE3ENS_16CompileConditionILi1000EEEEEvPT_S6_S6_PKS5_S8_S8_S8_PKfflPfPj
        .type           _ZN13group_norm_v218gn_bwd_cuda_kernelI6__halfLi320ELi3ELi32ELi10ELi4096ELb0ELb1ELi16ELi320ELi320ELi4ELb1ELi1ELb0ELb0ELNS_15WgradSyncMethodE3ENS_16CompileConditionILi1000EEEEEvPT_S6_S6_PKS5_S8_S8_S8_PKfflPfPj,@function
        .size           _ZN13group_norm_v218gn_bwd_cuda_kernelI6__halfLi320ELi3ELi32ELi10ELi4096ELb0ELb1ELi16ELi320ELi320ELi4ELb1ELi1ELb0ELb0ELNS_15WgradSyncMethodE3ENS_16CompileConditionILi1000EEEEEvPT_S6_S6_PKS5_S8_S8_S8_PKfflPfPj,(.L_x_84 - _ZN13group_norm_v218gn_bwd_cuda_kernelI6__halfLi320ELi3ELi32ELi10ELi4096ELb0ELb1ELi16ELi320ELi320ELi4ELb1ELi1ELb0ELb0ELNS_15WgradSyncMethodE3ENS_16CompileConditionILi1000EEEEEvPT_S6_S6_PKS5_S8_S8_S8_PKfflPfPj)
        .other          _ZN13group_norm_v218gn_bwd_cuda_kernelI6__halfLi320ELi3ELi32ELi10ELi4096ELb0ELb1ELi16ELi320ELi320ELi4ELb1ELi1ELb0ELb0ELNS_15WgradSyncMethodE3ENS_16CompileConditionILi1000EEEEEvPT_S6_S6_PKS5_S8_S8_S8_PKfflPfPj,@"STO_CUDA_ENTRY STV_DEFAULT"
_ZN13group_norm_v218gn_bwd_cuda_kernelI6__halfLi320ELi3ELi32ELi10ELi4096ELb0ELb1ELi16ELi320ELi320ELi4ELb1ELi1ELb0ELb0ELNS_15WgradSyncMethodE3ENS_16CompileConditionILi1000EEEEEvPT_S6_S6_PKS5_S8_S8_S8_PKfflPfPj:
.text._ZN13group_norm_v218gn_bwd_cuda_kernelI6__halfLi320ELi3ELi32ELi10ELi4096ELb0ELb1ELi16ELi320ELi320ELi4ELb1ELi1ELb0ELb0ELNS_15WgradSyncMethodE3ENS_16CompileConditionILi1000EEEEEvPT_S6_S6_PKS5_S8_S8_S8_PKfflPfPj:
[----:B------:R-:W-:Y:S01]  /*0000*/  LDC R1, c[0x0][0x37c] ;  /* 0x0000df00ff017b82 */ /* 0x000fe20000000800 */
[----:B------:R-:W-:Y:S05]  /*0010*/  EXIT ;  /* 0x000000000000794d */ /* 0x000fea0003800000 */
.L_x_28:
        /* <DEDUP_REMOVED lines=14> */
.L_x_84:


//--------------------- .text._ZN13group_norm_v218gn_bwd_cuda_kernelI6__halfLi320ELi1ELi32ELi10ELi4096ELb0ELb1ELi32ELi320ELi320ELi4ELb1ELi1ELb0ELb0ELNS_15WgradSyncMethodE3ENS_16CompileConditionILi1000EEEEEvPT_S6_S6_PKS5_S8_S8_S8_PKfflPfPj --------------------------
	.section	.text._ZN13group_norm_v218gn_bwd_cuda_kernelI6__halfLi320ELi1ELi32ELi10ELi4096ELb0ELb1ELi32ELi320ELi320ELi4ELb1ELi1ELb0ELb0ELNS_15WgradSyncMethodE3ENS_16CompileConditionILi1000EEEEEvPT_S6_S6_PKS5_S8_S8_S8_PKfflPfPj,"ax",@progbits
	.align	128
        .global         _ZN13group_norm_v218gn_bwd_cuda_kernelI6__halfLi320ELi1ELi32ELi10ELi4096ELb0ELb1ELi32ELi320ELi320ELi4ELb1ELi1ELb0ELb0ELNS_15WgradSyncMethodE3ENS_16CompileConditionILi1000EEEEEvPT_S6_S6_PKS5_S8_S8_S8_PKfflPfPj
        .type           _ZN13group_norm_v218gn_bwd_cuda_kernelI6__halfLi320ELi1ELi32ELi10ELi4096ELb0ELb1ELi32ELi320ELi320ELi4ELb1ELi1ELb0ELb0ELNS_15WgradSyncMethodE3ENS_16CompileConditionILi1000EEEEEvPT_S6_S6_PKS5_S8_S8_S8_PKfflPfPj,@function
        .size           _ZN13group_norm_v218gn_bwd_cuda_kernelI6__halfLi320ELi1ELi32ELi10ELi4096ELb0ELb1ELi32ELi320ELi320ELi4ELb1ELi1ELb0ELb0ELNS_15WgradSyncMethodE3ENS_16CompileConditionILi1000EEEEEvPT_S6_S6_PKS5_S8_S8_S8_PKfflPfPj,(.L_x_85 - _ZN13group_norm_v218gn_bwd_cuda_kernelI6__halfLi320ELi1ELi32ELi10ELi4096ELb0ELb1ELi32ELi320ELi320ELi4ELb1ELi1ELb0ELb0ELNS_15WgradSyncMethodE3ENS_16CompileConditionILi1000EEEEEvPT_S6_S6_PKS5_S8_S8_S8_PKfflPfPj)
        .other          _ZN13group_norm_v218gn_bwd_cuda_kernelI6__halfLi320ELi1ELi32ELi10ELi4096ELb0ELb1ELi32ELi320ELi320ELi4ELb1ELi1ELb0ELb0ELNS_15WgradSyncMethodE3ENS_16CompileConditionILi1000EEEEEvPT_S6_S6_PKS5_S8_S8_S8_PKfflPfPj,@"STO_CUDA_ENTRY STV_DEFAULT"
_ZN13group_norm_v218gn_bwd_cuda_kernelI6__halfLi320ELi1ELi32ELi10ELi4096ELb0ELb1ELi32ELi320ELi320ELi4ELb1ELi1ELb0ELb0ELNS_15WgradSyncMethodE3ENS_16CompileConditionILi1000EEEEEvPT_S6_S6_PKS5_S8_S8_S8_PKfflPfPj:
.text._ZN13group_norm_v218gn_bwd_cuda_kernelI6__halfLi320ELi1ELi32ELi10ELi4096ELb0ELb1ELi32ELi320ELi320ELi4ELb1ELi1ELb0ELb0ELNS_15WgradSyncMethodE3ENS_16CompileConditionILi1000EEEEEvPT_S6_S6_PKS5_S8_S8_S8_PKfflPfPj:
[----:B------:R-:W-:Y:S01]  /*0000*/  LDC R1, c[0x0][0x37c] ;  /* 0x0000df00ff017b82 */ /* 0x000fe20000000800 */
[----:B------:R-:W-:Y:S05]  /*0010*/  EXIT ;  /* 0x000000000000794d */ /* 0x000fea0003800000 */
.L_x_29:
        /* <DEDUP_REMOVED lines=14> */
.L_x_85:


//--------------------- .text._ZN13group_norm_v218gn_bwd_cuda_kernelI6__halfLi320ELi1ELi32ELi10ELi4096ELb0ELb1ELi64ELi320ELi320ELi4ELb1ELi2ELb0ELb0ELNS_15WgradSyncMethodE3ENS_16CompileConditionILi1000EEEEEvPT_S6_S6_PKS5_S8_S8_S8_PKfflPfPj --------------------------
	.section	.text._ZN13group_norm_v218gn_bwd_cuda_kernelI6__halfLi320ELi1ELi32ELi10ELi4096ELb0ELb1ELi64ELi320ELi320ELi4ELb1ELi2ELb0ELb0ELNS_15WgradSyncMethodE3ENS_16CompileConditionILi1000EEEEEvPT_S6_S6_PKS5_S8_S8_S8_PKfflPfPj,"ax",@progbits
	.align	128
        .global         _ZN13group_norm_v218gn_bwd_cuda_kernelI6__halfLi320ELi1ELi32ELi10ELi4096ELb0ELb1ELi64ELi320ELi320ELi4ELb1ELi2ELb0ELb0ELNS_15WgradSyncMethodE3ENS_16CompileConditionILi1000EEEEEvPT_S6_S6_PKS5_S8_S8_S8_PKfflPfPj
        .type           _ZN13group_norm_v218gn_bwd_cuda_kernelI6__halfLi320ELi1ELi32ELi10ELi4096ELb0ELb1ELi64ELi320ELi320ELi4ELb1ELi2ELb0ELb0ELNS_15WgradSyncMethodE3ENS_16CompileConditionILi1000EEEEEvPT_S6_S6_PKS5_S8_S8_S8_PKfflPfPj,@function
        .size           _ZN13group_norm_v218gn_bwd_cuda_kernelI6__halfLi320ELi1ELi32ELi10ELi4096ELb0ELb1ELi64ELi320ELi320ELi4ELb1ELi2ELb0ELb0ELNS_15WgradSyncMethodE3ENS_16CompileConditionILi1000EEEEEvPT_S6_S6_PKS5_S8_S8_S8_PKfflPfPj,(.L_x_86 - _ZN13group_norm_v218gn_bwd_cuda_kernelI6__halfLi320ELi1ELi32ELi10ELi4096ELb0ELb1ELi64ELi320ELi320ELi4ELb1ELi2ELb0ELb0ELNS_15WgradSyncMethodE3ENS_16CompileConditionILi1000EEEEEvPT_S6_S6_PKS5_S8_S8_S8_PKfflPfPj)
        .other          _ZN13group_norm_v218gn_bwd_cuda_kernelI6__halfLi320ELi1ELi32ELi10ELi4096ELb0ELb1ELi64ELi320ELi320ELi4ELb1ELi2ELb0ELb0ELNS_15WgradSyncMethodE3ENS_16CompileConditionILi1000EEEEEvPT_S6_S6_PKS5_S8_S8_S8_PKfflPfPj,@"STO_CUDA_ENTRY STV_DEFAULT"
_ZN13group_norm_v218gn_bwd_cuda_kernelI6__halfLi320ELi1ELi32ELi10ELi4096ELb0ELb1ELi64ELi320ELi320ELi4ELb1ELi2ELb0ELb0ELNS_15WgradSyncMethodE3ENS_16CompileConditionILi1000EEEEEvPT_S6_S6_PKS5_S8_S8_S8_PKfflPfPj:
.text._ZN13group_norm_v218gn_bwd_cuda_kernelI6__halfLi320ELi1ELi32ELi10ELi4096ELb0ELb1ELi64ELi320ELi320ELi4ELb1ELi2ELb0ELb0ELNS_15WgradSyncMethodE3ENS_16CompileConditionILi1000EEEEEvPT_S6_S6_PKS5_S8_S8_S8_PKfflPfPj:
[----:B------:R-:W-:Y:S01]  /*0000*/  LDC R1, c[0x0][0x37c] ;  /* 0x0000df00ff017b82 */ /* 0x000fe20000000800 */
[----:B------:R-:W-:Y:S05]  /*0010*/  EXIT ;  /* 0x000000000000794d */ /* 0x000fea0003800000 */
.L_x_30:
        /* <DEDUP_REMOVED lines=14> */
.L_x_86:


//--------------------- .text._ZN13group_norm_v218gn_bwd_cuda_kernelI6__halfLi320ELi2ELi32ELi10ELi4096ELb0ELb1ELi32ELi320ELi320ELi4ELb1ELi2ELb0ELb0ELNS_15WgradSyncMethodE3ENS_16CompileConditionILi1000EEEEEvPT_S6_S6_PKS5_S8_S8_S8_PKfflPfPj --------------------------
	.section	.text._ZN13group_norm_v218gn_bwd_cuda_kernelI6__halfLi320ELi2ELi32ELi10ELi4096ELb0ELb1ELi32ELi320ELi320ELi4ELb1ELi2ELb0ELb0ELNS_15WgradSyncMethodE3ENS_16CompileConditionILi1000EEEEEvPT_S6_S6_PKS5_S8_S8_S8_PKfflPfPj,"ax",@progbits
	.align	128
        .global         _ZN13group_norm_v218gn_bwd_cuda_kernelI6__halfLi320ELi2ELi32ELi10ELi4096ELb0ELb1ELi32ELi320ELi320ELi4ELb1ELi2ELb0ELb0ELNS_15WgradSyncMethodE3ENS_16CompileConditionILi1000EEEEEvPT_S6_S6_PKS5_S8_S8_S8_PKfflPfPj
        .type           _ZN13group_norm_v218gn_bwd_cuda_kernelI6__halfLi320ELi2ELi32ELi10ELi4096ELb0ELb1ELi32ELi320ELi320ELi4ELb1ELi2ELb0ELb0ELNS_15WgradSyncMethodE3ENS_16CompileConditionILi1000EEEEEvPT_S6_S6_PKS5_S8_S8_S8_PKfflPfPj,@function
        .size           _ZN13group_norm_v218gn_bwd_cuda_kernelI6__halfLi320ELi2ELi32ELi10ELi4096ELb0ELb1ELi32ELi320ELi320ELi4ELb1ELi2ELb0ELb0ELNS_15WgradSyncMethodE3ENS_16CompileConditionILi1000EEEEEvPT_S6_S6_PKS5_S8_S8_S8_PKfflPfPj,(.L_x_87 - _ZN13group_norm_v218gn_bwd_cuda_kernelI6__halfLi320ELi2ELi32ELi10ELi4096ELb0ELb1ELi32ELi320ELi320ELi4ELb1ELi2ELb0ELb0ELNS_15WgradSyncMethodE3ENS_16CompileConditionILi1000EEEEEvPT_S6_S6_PKS5_S8_S8_S8_PKfflPfPj)
        .other          _ZN13group_norm_v218gn_bwd_cuda_kernelI6__halfLi320ELi2ELi32ELi10ELi4096ELb0ELb1ELi32ELi320ELi320ELi4ELb1ELi2ELb0ELb0ELNS_15WgradSyncMethodE3ENS_16CompileConditionILi1000EEEEEvPT_S6_S6_PKS5_S8_S8_S8_PKfflPfPj,@"STO_CUDA_ENTRY STV_DEFAULT"
_ZN13group_norm_v218gn_bwd_cuda_kernelI6__halfLi320ELi2ELi32ELi10ELi4096ELb0ELb1ELi32ELi320ELi320ELi4ELb1ELi2ELb0ELb0ELNS_15WgradSyncMethodE3ENS_16CompileConditionILi1000EEEEEvPT_S6_S6_PKS5_S8_S8_S8_PKfflPfPj:
.text._ZN13group_norm_v218gn_bwd_cuda_kernelI6__halfLi320ELi2ELi32ELi10ELi4096ELb0ELb1ELi32ELi320ELi320ELi4ELb1ELi2ELb0ELb0ELNS_15WgradSyncMethodE3ENS_16CompileConditionILi1000EEEEEvPT_S6_S6_PKS5_S8_S8_S8_PKfflPfPj:
[----:B------:R-:W-:Y:S01]  /*0000*/  LDC R1, c[0x0][0x37c] ;  /* 0x0000df00ff017b82 */ /* 0x000fe20000000800 */
[----:B------:R-:W-:Y:S05]  /*0010*/  EXIT ;  /* 0x000000000000794d */ /* 0x000fea0003800000 */
.L_x_31:
        /* <DEDUP_REMOVED lines=14> */
.L_x_87:


//--------------------- .text._ZN13group_norm_v218gn_bwd_cuda_kernelI6__halfLi320ELi3ELi32ELi10ELi4096ELb0ELb1ELi32ELi320ELi320ELi4ELb1ELi2ELb0ELb0ELNS_15WgradSyncMethodE3ENS_16CompileConditionILi1000EEEEEvPT_S6_S6_PKS5_S8_S8_S8_PKfflPfPj --------------------------
	.section	.text._ZN13group_norm_v218gn_bwd_cuda_kernelI6__halfLi320ELi3ELi32ELi10ELi4096ELb0ELb1ELi32ELi320ELi320ELi4ELb1ELi2ELb0ELb0ELNS_15WgradSyncMethodE3ENS_16CompileConditionILi1000EEEEEvPT_S6_S6_PKS5_S8_S8_S8_PKfflPfPj,"ax",@progbits
	.align	128
        .global         _ZN13group_norm_v218gn_bwd_cuda_kernelI6__halfLi320ELi3ELi32ELi10ELi4096ELb0ELb1ELi32ELi320ELi320ELi4ELb1ELi2ELb0ELb0ELNS_15WgradSyncMethodE3ENS_16CompileConditionILi1000EEEEEvPT_S6_S6_PKS5_S8_S8_S8_PKfflPfPj
        .type           _ZN13group_norm_v218gn_bwd_cuda_kernelI6__halfLi320ELi3ELi32ELi10ELi4096ELb0ELb1ELi32ELi320ELi320ELi4ELb1ELi2ELb0ELb0ELNS_15WgradSyncMethodE3ENS_16CompileConditionILi1000EEEEEvPT_S6_S6_PKS5_S8_S8_S8_PKfflPfPj,@function
        .size           _ZN13group_norm_v218gn_bwd_cuda_kernelI6__halfLi320ELi3ELi32ELi10ELi4096ELb0ELb1ELi32ELi320ELi320ELi4ELb1ELi2ELb0ELb0ELNS_15WgradSyncMethodE3ENS_16CompileConditionILi1000EEEEEvPT_S6_S6_PKS5_S8_S8_S8_PKfflPfPj,(.L_x_88 - _ZN13group_norm_v218gn_bwd_cuda_kernelI6__halfLi320ELi3ELi32ELi10ELi4096ELb0ELb1ELi32ELi320ELi320ELi4ELb1ELi2ELb0ELb0ELNS_15WgradSyncMethodE3ENS_16CompileConditionILi1000EEEEEvPT_S6_S6_PKS5_S8_S8_S8_PKfflPfPj)
        .other          _ZN13group_norm_v218gn_bwd_cuda_kernelI6__halfLi320ELi3ELi32ELi10ELi4096ELb0ELb1ELi32ELi320ELi320ELi4ELb1ELi2ELb0ELb0ELNS_15WgradSyncMethodE3ENS_16CompileConditionILi1000EEEEEvPT_S6_S6_PKS5_S8_S8_S8_PKfflPfPj,@"STO_CUDA_ENTRY STV_DEFAULT"
_ZN13group_norm_v218gn_bwd_cuda_kernelI6__halfLi320ELi3ELi32ELi10ELi4096ELb0ELb1ELi32ELi320ELi320ELi4ELb1ELi2ELb0ELb0ELNS_15WgradSyncMethodE3ENS_16CompileConditionILi1000EEEEEvPT_S6_S6_PKS5_S8_S8_S8_PKfflPfPj:
.text._ZN13group_norm_v218gn_bwd_cuda_kernelI6__halfLi320ELi3ELi32ELi10ELi4096ELb0ELb1ELi32ELi320ELi320ELi4ELb1ELi2ELb0ELb0ELNS_15WgradSyncMethodE3ENS_16CompileConditionILi1000EEEEEvPT_S6_S6_PKS5_S8_S8_S8_PKfflPfPj:
[----:B------:R-:W-:Y:S01]  /*0000*/  LDC R1, c[0x0][0x37c] ;  /* 0x0000df00ff017b82 */ /* 0x000fe20000000800 */
[----:B------:R-:W-:Y:S05]  /*0010*/  EXIT ;  /* 0x000000000000794d */ /* 0x000fea0003800000 */
.L_x_32:
        /* <DEDUP_REMOVED lines=14> */
.L_x_88:


//--------------------- .text._ZN13group_norm_v218gn_bwd_cuda_kernelI6__halfLi320ELi3ELi32ELi10ELi4096ELb0ELb1ELi32ELi320ELi320ELi4ELb1ELi3ELb0ELb0ELNS_15WgradSyncMethodE3ENS_16CompileConditionILi1000EEEEEvPT_S6_S6_PKS5_S8_S8_S8_PKfflPfPj --------------------------
	.section	.text._ZN13group_norm_v218gn_bwd_cuda_kernelI6__halfLi320ELi3ELi32ELi10ELi4096ELb0ELb1ELi32ELi320ELi320ELi4ELb1ELi3ELb0ELb0ELNS_15WgradSyncMethodE3ENS_16CompileConditionILi1000EEEEEvPT_S6_S6_PKS5_S8_S8_S8_PKfflPfPj,"ax",@progbits
	.align	128
        .global         _ZN13group_norm_v218gn_bwd_cuda_kernelI6__halfLi320ELi3ELi32ELi10ELi4096ELb0ELb1ELi32ELi320ELi320ELi4ELb1ELi3ELb0ELb0ELNS_15WgradSyncMethodE3ENS_16CompileConditionILi1000EEEEEvPT_S6_S6_PKS5_S8_S8_S8_PKfflPfPj
        .type           _ZN13group_norm_v218gn_bwd_cuda_kernelI6__halfLi320ELi3ELi32ELi10ELi4096ELb0ELb1ELi32ELi320ELi320ELi4ELb1ELi3ELb0ELb0ELNS_15WgradSyncMethodE3ENS_16CompileConditionILi1000EEEEEvPT_S6_S6_PKS5_S8_S8_S8_PKfflPfPj,@function
        .size           _ZN13group_norm_v218gn_bwd_cuda_kernelI6__halfLi320ELi3ELi32ELi10ELi4096ELb0ELb1ELi32ELi320ELi320ELi4ELb1ELi3ELb0ELb0ELNS_15WgradSyncMethodE3ENS_16CompileConditionILi1000EEEEEvPT_S6_S6_PKS5_S8_S8_S8_PKfflPfPj,(.L_x_89 - _ZN13group_norm_v218gn_bwd_cuda_kernelI6__halfLi320ELi3ELi32ELi10ELi4096ELb0ELb1ELi32ELi320ELi320ELi4ELb1ELi3ELb0ELb0ELNS_15WgradSyncMethodE3ENS_16CompileConditionILi1000EEEEEvPT_S6_S6_PKS5_S8_S8_S8_PKfflPfPj)
        .other          _ZN13group_norm_v218gn_bwd_cuda_kernelI6__halfLi320ELi3ELi32ELi10ELi4096ELb0ELb1ELi32ELi320ELi320ELi4ELb1ELi3ELb0ELb0ELNS_15WgradSyncMethodE3ENS_16CompileConditionILi1000EEEEEvPT_S6_S6_PKS5_S8_S8_S8_PKfflPfPj,@"STO_CUDA_ENTRY STV_DEFAULT"
_ZN13group_norm_v218gn_bwd_cuda_kernelI6__halfLi320ELi3ELi32ELi10ELi4096ELb0ELb1ELi32ELi320ELi320ELi4ELb1ELi3ELb0ELb0ELNS_15WgradSyncMethodE3ENS_16CompileConditionILi1000EEEEEvPT_S6_S6_PKS5_S8_S8_S8_PKfflPfPj:
.text._ZN13group_norm_v218gn_bwd_cuda_kernelI6__halfLi320ELi3ELi32ELi10ELi4096ELb0ELb1ELi32ELi320ELi320ELi4ELb1ELi3ELb0ELb0ELNS_15WgradSyncMethodE3ENS_16CompileConditionILi1000EEEEEvPT_S6_S6_PKS5_S8_S8_S8_PKfflPfPj:
[----:B------:R-:W-:Y:S01]  /*0000*/  LDC R1, c[0x0][0x37c] ;  /* 0x0000df00ff017b82 */ /* 0x000fe20000000800 */
[----:B------:R-:W-:Y:S05]  /*0010*/  EXIT ;  /* 0x000000000000794d */ /* 0x000fea0003800000 */
.L_x_33:
        /* <DEDUP_REMOVED lines=14> */
.L_x_89:


//--------------------- .text._ZN13group_norm_v218gn_bwd_cuda_kernelI6__halfLi320ELi3ELi16ELi20ELi4096ELb1ELb1ELi16ELi320ELi320ELi4ELb1ELi1ELb0ELb0ELNS_15WgradSyncMethodE3ENS_16CompileConditionILi1000EEEEEvPT_S6_S6_PKS5_S8_S8_S8_PKfflPfPj --------------------------
	.section	.text._ZN13group_norm_v218gn_bwd_cuda_kernelI6__halfLi320ELi3ELi16ELi20ELi4096ELb1ELb1ELi16ELi320ELi320ELi4ELb1ELi1ELb0ELb0ELNS_15WgradSyncMethodE3ENS_16CompileConditionILi1000EEEEEvPT_S6_S6_PKS5_S8_S8_S8_PKfflPfPj,"ax",@progbits
	.align	128
        .global         _ZN13group_norm_v218gn_bwd_cuda_kernelI6__halfLi320ELi3ELi16ELi20ELi4096ELb1ELb1ELi16ELi320ELi320ELi4ELb1ELi1ELb0ELb0ELNS_15WgradSyncMethodE3ENS_16CompileConditionILi1000EEEEEvPT_S6_S6_PKS5_S8_S8_S8_PKfflPfPj
        .type           _ZN13group_norm_v218gn_bwd_cuda_kernelI6__halfLi320ELi3ELi16ELi20ELi4096ELb1ELb1ELi16ELi320ELi320ELi4ELb1ELi1ELb0ELb0ELNS_15WgradSyncMethodE3ENS_16CompileConditionILi1000EEEEEvPT_S6_S6_PKS5_S8_S8_S8_PKfflPfPj,@function
        .size           _ZN13group_norm_v218gn_bwd_cuda_kernelI6__halfLi320ELi3ELi16ELi20ELi4096ELb1ELb1ELi16ELi320ELi320ELi4ELb1ELi1ELb0ELb0ELNS_15WgradSyncMethodE3ENS_16CompileConditionILi1000EEEEEvPT_S6_S6_PKS5_S8_S8_S8_PKfflPfPj,(.L_x_90 - _ZN13group_norm_v218gn_bwd_cuda_kernelI6__halfLi320ELi3ELi16ELi20ELi4096ELb1ELb1ELi16ELi320ELi320ELi4ELb1ELi1ELb0ELb0ELNS_15WgradSyncMethodE3ENS_16CompileConditionILi1000EEEEEvPT_S6_S6_PKS5_S8_S8_S8_PKfflPfPj)
        .other          _ZN13group_norm_v218gn_bwd_cuda_kernelI6__halfLi320ELi3ELi16ELi20ELi4096ELb1ELb1ELi16ELi320ELi320ELi4ELb1ELi1ELb0ELb0ELNS_15WgradSyncMethodE3ENS_16CompileConditionILi1000EEEEEvPT_S6_S6_PKS5_S8_S8_S8_PKfflPfPj,@"STO_CUDA_ENTRY STV_DEFAULT"
_ZN13group_norm_v218gn_bwd_cuda_kernelI6__halfLi320ELi3ELi16ELi20ELi4096ELb1ELb1ELi16ELi320ELi320ELi4ELb1ELi1ELb0ELb0ELNS_15WgradSyncMethodE3ENS_16CompileConditionILi1000EEEEEvPT_S6_S6_PKS5_S8_S8_S8_PKfflPfPj:
.text._ZN13group_norm_v218gn_bwd_cuda_kernelI6__halfLi320ELi3ELi16ELi20ELi4096ELb1ELb1ELi16ELi320ELi320ELi4ELb1ELi1ELb0ELb0ELNS_15WgradSyncMethodE3ENS_16CompileConditionILi1000EEEEEvPT_S6_S6_PKS5_S8_S8_S8_PKfflPfPj:
[----:B------:R-:W-:Y:S01]  /*0000*/  LDC R1, c[0x0][0x37c] ;  /* 0x0000df00ff017b82 */ /* 0x000fe20000000800 */
[----:B------:R-:W-:Y:S05]  /*0010*/  EXIT ;  /* 0x000000000000794d */ /* 0x000fea0003800000 */
.L_x_34:
        /* <DEDUP_REMOVED lines=14> */
.L_x_90:


//--------------------- .text._ZN13group_norm_v218gn_bwd_cuda_kernelI6__halfLi320ELi1ELi16ELi20ELi4096ELb1ELb1ELi32ELi320ELi320ELi4ELb1ELi1ELb0ELb0ELNS_15WgradSyncMethodE3ENS_16CompileConditionILi1000EEEEEvPT_S6_S6_PKS5_S8_S8_S8_PKfflPfPj --------------------------
	.section	.text._ZN13group_norm_v218gn_bwd_cuda_kernelI6__halfLi320ELi1ELi16ELi20ELi4096ELb1ELb1ELi32ELi320ELi320ELi4ELb1ELi1ELb0ELb0ELNS_15WgradSyncMethodE3ENS_16CompileConditionILi1000EEEEEvPT_S6_S6_PKS5_S8_S8_S8_PKfflPfPj,"ax",@progbits
	.align	128
        .global         _ZN13group_norm_v218gn_bwd_cuda_kernelI6__halfLi320ELi1ELi16ELi20ELi4096ELb1ELb1ELi32ELi320ELi320ELi4ELb1ELi1ELb0ELb0ELNS_15WgradSyncMethodE3ENS_16CompileConditionILi1000EEEEEvPT_S6_S6_PKS5_S8_S8_S8_PKfflPfPj
        .type           _ZN13group_norm_v218gn_bwd_cuda_kernelI6__halfLi320ELi1ELi16ELi20ELi4096ELb1ELb1ELi32ELi320ELi320ELi4ELb1ELi1ELb0ELb0ELNS_15WgradSyncMethodE3ENS_16CompileConditionILi1000EEEEEvPT_S6_S6_PKS5_S8_S8_S8_PKfflPfPj,@function
        .size           _ZN13group_norm_v218gn_bwd_cuda_kernelI6__halfLi320ELi1ELi16ELi20ELi4096ELb1ELb1ELi32ELi320ELi320ELi4ELb1ELi1ELb0ELb0ELNS_15WgradSyncMethodE3ENS_16CompileConditionILi1000EEEEEvPT_S6_S6_PKS5_S8_S8_S8_PKfflPfPj,(.L_x_91 - _ZN13group_norm_v218gn_bwd_cuda_kernelI6__halfLi320ELi1ELi16ELi20ELi4096ELb1ELb1ELi32ELi320ELi320ELi4ELb1ELi1ELb0ELb0ELNS_15WgradSyncMethodE3ENS_16CompileConditionILi1000EEEEEvPT_S6_S6_PKS5_S8_S8_S8_PKfflPfPj)
        .other          _ZN13group_norm_v218gn_bwd_cuda_kernelI6__halfLi320ELi1ELi16ELi20ELi4096ELb1ELb1ELi32ELi320ELi320ELi4ELb1ELi1ELb0ELb0ELNS_15WgradSyncMethodE3ENS_16CompileConditionILi1000EEEEEvPT_S6_S6_PKS5_S8_S8_S8_PKfflPfPj,@"STO_CUDA_ENTRY STV_DEFAULT"
_ZN13group_norm_v218gn_bwd_cuda_kernelI6__halfLi320ELi1ELi16ELi20ELi4096ELb1ELb1ELi32ELi320ELi320ELi4ELb1ELi1ELb0ELb0ELNS_15WgradSyncMethodE3ENS_16CompileConditionILi1000EEEEEvPT_S6_S6_PKS5_S8_S8_S8_PKfflPfPj:
.text._ZN13group_norm_v218gn_bwd_cuda_kernelI6__halfLi320ELi1ELi16ELi20ELi4096ELb1ELb1ELi32ELi320ELi320ELi4ELb1ELi1ELb0ELb0ELNS_15WgradSyncMethodE3ENS_16CompileConditionILi1000EEEEEvPT_S6_S6_PKS5_S8_S8_S8_PKfflPfPj:
[----:B------:R-:W-:Y:S01]  /*0000*/  LDC R1, c[0x0][0x37c] ;  /* 0x0000df00ff017b82 */ /* 0x000fe20000000800 */
[----:B------:R-:W-:Y:S05]  /*0010*/  EXIT ;  /* 0x000000000000794d */ /* 0x000fea0003800000 */
.L_x_35:
        /* <DEDUP_REMOVED lines=14> */
.L_x_91:


//--------------------- .text._ZN13group_norm_v218gn_bwd_cuda_kernelI6__halfLi320ELi1ELi16ELi20ELi4096ELb1ELb1ELi64ELi320ELi320ELi4ELb1ELi2ELb0ELb0ELNS_15WgradSyncMethodE3ENS_16CompileConditionILi1000EEEEEvPT_S6_S6_PKS5_S8_S8_S8_PKfflPfPj --------------------------
	.section	.text._ZN13group_norm_v218gn_bwd_cuda_kernelI6__halfLi320ELi1ELi16ELi20ELi4096ELb1ELb1ELi64ELi320ELi320ELi4ELb1ELi2ELb0ELb0ELNS_15WgradSyncMethodE3ENS_16CompileConditionILi1000EEEEEvPT_S6_S6_PKS5_S8_S8_S8_PKfflPfPj,"ax",@progbits
	.align	128
        .global         _ZN13group_norm_v218gn_bwd_cuda_kernelI6__halfLi320ELi1ELi16ELi20ELi4096ELb1ELb1ELi64ELi320ELi320ELi4ELb1ELi2ELb0ELb0ELNS_15WgradSyncMethodE3ENS_16CompileConditionILi1000EEEEEvPT_S6_S6_PKS5_S8_S8_S8_PKfflPfPj
        .type           _ZN13group_norm_v218gn_bwd_cuda_kernelI6__halfLi320ELi1ELi16ELi20ELi4096ELb1ELb1ELi64ELi320ELi320ELi4ELb1ELi2ELb0ELb0ELNS_15WgradSyncMethodE3ENS_16CompileConditionILi1000EEEEEvPT_S6_S6_PKS5_S8_S8_S8_PKfflPfPj,@function
        .size           _ZN13group_norm_v218gn_bwd_cuda_kernelI6__halfLi320ELi1ELi16ELi20ELi4096ELb1ELb1ELi64ELi320ELi320ELi4ELb1ELi2ELb0ELb0ELNS_15WgradSyncMethodE3ENS_16CompileConditionILi1000EEEEEvPT_S6_S6_PKS5_S8_S8_S8_PKfflPfPj,(.L_x_92 - _ZN13group_norm_v218gn_bwd_cuda_kernelI6__halfLi320ELi1ELi16ELi20ELi4096ELb1ELb1ELi64ELi320ELi320ELi4ELb1ELi2ELb0ELb0ELNS_15WgradSyncMethodE3ENS_16CompileConditionILi1000EEEEEvPT_S6_S6_PKS5_S8_S8_S8_PKfflPfPj)
        .other          _ZN13group_norm_v218gn_bwd_cuda_kernelI6__halfLi320ELi1ELi16ELi20ELi4096ELb1ELb1ELi64ELi320ELi320ELi4ELb1ELi2ELb0ELb0ELNS_15WgradSyncMethodE3ENS_16CompileConditionILi1000EEEEEvPT_S6_S6_PKS5_S8_S8_S8_PKfflPfPj,@"STO_CUDA_ENTRY STV_DEFAULT"
_ZN13group_norm_v218gn_bwd_cuda_kernelI6__halfLi320ELi1ELi16ELi20ELi4096ELb1ELb1ELi64ELi320ELi320ELi4ELb1ELi2ELb0ELb0ELNS_15WgradSyncMethodE3ENS_16CompileConditionILi1000EEEEEvPT_S6_S6_PKS5_S8_S8_S8_PKfflPfPj:
.text._ZN13group_norm_v218gn_bwd_cuda_kernelI6__halfLi320ELi1ELi16ELi20ELi4096ELb1ELb1ELi64ELi320ELi320ELi4ELb1ELi2ELb0ELb0ELNS_15WgradSyncMethodE3ENS_16CompileConditionILi1000EEEEEvPT_S6_S6_PKS5_S8_S8_S8_PKfflPfPj:
[----:B------:R-:W-:Y:S01]  /*0000*/  LDC R1, c[0x0][0x37c] ;  /* 0x0000df00ff017b82 */ /* 0x000fe20000000800 */
[----:B------:R-:W-:Y:S05]  /*0010*/  EXIT ;  /* 0x000000000000794d */ /* 0x000fea0003800000 */
.L_x_36:
        /* <DEDUP_REMOVED lines=14> */
.L_x_92:


//--------------------- .text._ZN13group_norm_v218gn_bwd_cuda_kernelI6__halfLi320ELi2ELi16ELi20ELi4096ELb1ELb1ELi32ELi320ELi320ELi4ELb1ELi2ELb0ELb0ELNS_15WgradSyncMethodE3ENS_16CompileConditionILi1000EEEEEvPT_S6_S6_PKS5_S8_S8_S8_PKfflPfPj --------------------------
	.section	.text._ZN13group_norm_v218gn_bwd_cuda_kernelI6__halfLi320ELi2ELi16ELi20ELi4096ELb1ELb1ELi32ELi320ELi320ELi4ELb1ELi2ELb0ELb0ELNS_15WgradSyncMethodE3ENS_16CompileConditionILi1000EEEEEvPT_S6_S6_PKS5_S8_S8_S8_PKfflPfPj,"ax",@progbits
	.align	128
        .global         _ZN13group_norm_v218gn_bwd_cuda_kernelI6__halfLi320ELi2ELi16ELi20ELi4096ELb1ELb1ELi32ELi320ELi320ELi4ELb1ELi2ELb0ELb0ELNS_15WgradSyncMethodE3ENS_16CompileConditionILi1000EEEEEvPT_S6_S6_PKS5_S8_S8_S8_PKfflPfPj
        .type           _ZN13group_norm_v218gn_bwd_cuda_kernelI6__halfLi320ELi2ELi16ELi20ELi4096ELb1ELb1ELi32ELi320ELi320ELi4ELb1ELi2ELb0ELb0ELNS_15WgradSyncMethodE3ENS_16CompileConditionILi1000EEEEEvPT_S6_S6_PKS5_S8_S8_S8_PKfflPfPj,@function
        .size           _ZN13group_norm_v218gn_bwd_cuda_kernelI6__halfLi320ELi2ELi16ELi20ELi4096ELb1ELb1ELi32ELi320ELi320ELi4ELb1ELi2ELb0ELb0ELNS_15WgradSyncMethodE3ENS_16CompileConditionILi1000EEEEEvPT_S6_S6_PKS5_S8_S8_S8_PKfflPfPj,(.L_x_93 - _ZN13group_norm_v218gn_bwd_cuda_kernelI6__halfLi320ELi2ELi16ELi20ELi4096ELb1ELb1ELi32ELi320ELi320ELi4ELb1ELi2ELb0ELb0ELNS_15WgradSyncMethodE3ENS_16CompileConditionILi1000EEEEEvPT_S6_S6_PKS5_S8_S8_S8_PKfflPfPj)
        .other          _ZN13group_norm_v218gn_bwd_cuda_kernelI6__halfLi320ELi2ELi16ELi20ELi4096ELb1ELb1ELi32ELi320ELi320ELi4ELb1ELi2ELb0ELb0ELNS_15WgradSyncMethodE3ENS_16CompileConditionILi1000EEEEEvPT_S6_S6_PKS5_S8_S8_S8_PKfflPfPj,@"STO_CUDA_ENTRY STV_DEFAULT"
_ZN13group_norm_v218gn_bwd_cuda_kernelI6__halfLi320ELi2ELi16ELi20ELi4096ELb1ELb1ELi32ELi320ELi320ELi4ELb1ELi2ELb0ELb0ELNS_15WgradSyncMethodE3ENS_16CompileConditionILi1000EEEEEvPT_S6_S6_PKS5_S8_S8_S8_PKfflPfPj:
.text._ZN13group_norm_v218gn_bwd_cuda_kernelI6__halfLi320ELi2ELi16ELi20ELi4096ELb1ELb1ELi32ELi320ELi320ELi4ELb1ELi2ELb0ELb0ELNS_15WgradSyncMethodE3ENS_16CompileConditionILi1000EEEEEvPT_S6_S6_PKS5_S8_S8_S8_PKfflPfPj:
[----:B------:R-:W-:Y:S01]  /*0000*/  LDC R1, c[0x0][0x37c] ;  /* 0x0000df00ff017b82 */ /* 0x000fe20000000800 */
[----:B------:R-:W-:Y:S05]  /*0010*/  EXIT ;  /* 0x000000000000794d */ /* 0x000fea0003800000 */
.L_x_37:
        /* <DEDUP_REMOVED lines=14> */
.L_x_93:


//--------------------- .text._ZN13group_norm_v218gn_bwd_cuda_kernelI6__halfLi320ELi3ELi16ELi20ELi4096ELb1ELb1ELi32ELi320ELi320ELi4ELb1ELi2ELb0ELb0ELNS_15WgradSyncMethodE3ENS_16CompileConditionILi1000EEEEEvPT_S6_S6_PKS5_S8_S8_S8_PKfflPfPj --------------------------
	.section	.text._ZN13group_norm_v218gn_bwd_cuda_kernelI6__halfLi320ELi3ELi16ELi20ELi4096ELb1ELb1ELi32ELi320ELi320ELi4ELb1ELi2ELb0ELb0ELNS_15WgradSyncMethodE3ENS_16CompileConditionILi1000EEEEEvPT_S6_S6_PKS5_S8_S8_S8_PKfflPfPj,"ax",@progbits
	.align	128
        .global         _ZN13group_norm_v218gn_bwd_cuda_kernelI6__halfLi320ELi3ELi16ELi20ELi4096ELb1ELb1ELi32ELi320ELi320ELi4ELb1ELi2ELb0ELb0ELNS_15WgradSyncMethodE3ENS_16CompileConditionILi1000EEEEEvPT_S6_S6_PKS5_S8_S8_S8_PKfflPfPj
        .type           _ZN13group_norm_v218gn_bwd_cuda_kernelI6__halfLi320ELi3ELi16ELi20ELi4096ELb1ELb1ELi32ELi320ELi320ELi4ELb1ELi2ELb0ELb0ELNS_15WgradSyncMethodE3ENS_16CompileConditionILi1000EEEEEvPT_S6_S6_PKS5_S8_S8_S8_PKfflPfPj,@function
        .size           _ZN13group_norm_v218gn_bwd_cuda_kernelI6__halfLi320ELi3ELi16ELi20ELi4096ELb1ELb1ELi32ELi320ELi320ELi4ELb1ELi2ELb0ELb0ELNS_15WgradSyncMethodE3ENS_16CompileConditionILi1000EEEEEvPT_S6_S6_PKS5_S8_S8_S8_PKfflPfPj,(.L_x_94 - _ZN13group_norm_v218gn_bwd_cuda_kernelI6__halfLi320ELi3ELi16ELi20ELi4096ELb1ELb1ELi32ELi320ELi320ELi4ELb1ELi2ELb0ELb0ELNS_15WgradSyncMethodE3ENS_16CompileConditionILi1000EEEEEvPT_S6_S6_PKS5_S8_S8_S8_PKfflPfPj)
        .other          _ZN13group_norm_v218gn_bwd_cuda_kernelI6__halfLi320ELi3ELi16ELi20ELi4096ELb1ELb1ELi32ELi320ELi320ELi4ELb1ELi2ELb0ELb0ELNS_15WgradSyncMethodE3ENS_16CompileConditionILi1000EEEEEvPT_S6_S6_PKS5_S8_S8_S8_PKfflPfPj,@"STO_CUDA_ENTRY STV_DEFAULT"
_ZN13group_norm_v218gn_bwd_cuda_kernelI6__halfLi320ELi3ELi16ELi20ELi4096ELb1ELb1ELi32ELi320ELi320ELi4ELb1ELi2ELb0ELb0ELNS_15WgradSyncMethodE3ENS_16CompileConditionILi1000EEEEEvPT_S6_S6_PKS5_S8_S8_S8_PKfflPfPj:
.text._ZN13group_norm_v218gn_bwd_cuda_kernelI6__halfLi320ELi3ELi16ELi20ELi4096ELb1ELb1ELi32ELi320ELi320ELi4ELb1ELi2ELb0ELb0ELNS_15WgradSyncMethodE3ENS_16CompileConditionILi1000EEEEEvPT_S6_S6_PKS5_S8_S8_S8_PKfflPfPj:
[----:B------:R-:W-:Y:S01]  /*0000*/  LDC R1, c[0x0][0x37c] ;  /* 0x0000df00ff017b82 */ /* 0x000fe20000000800 */
[----:B------:R-:W-:Y:S05]  /*0010*/  EXIT ;  /* 0x000000000000794d */ /* 0x000fea0003800000 */
.L_x_38:
        /* <DEDUP_REMOVED lines=14> */
.L_x_94:


//--------------------- .text._ZN13group_norm_v218gn_bwd_cuda_kernelI6__halfLi320ELi3ELi16ELi20ELi4096ELb1ELb1ELi32ELi320ELi320ELi4ELb1ELi3ELb0ELb0ELNS_15WgradSyncMethodE3ENS_16CompileConditionILi1000EEEEEvPT_S6_S6_PKS5_S8_S8_S8_PKfflPfPj --------------------------
	.section	.text._ZN13group_norm_v218gn_bwd_cuda_kernelI6__halfLi320ELi3ELi16ELi20ELi4096ELb1ELb1ELi32ELi320ELi320ELi4ELb1ELi3ELb0ELb0ELNS_15WgradSyncMethodE3ENS_16CompileConditionILi1000EEEEEvPT_S6_S6_PKS5_S8_S8_S8_PKfflPfPj,"ax",@progbits
	.align	128
        .global         _ZN13group_norm_v218gn_bwd_cuda_kernelI6__halfLi320ELi3ELi16ELi20ELi4096ELb1ELb1ELi32ELi320ELi320ELi4ELb1ELi3ELb0ELb0ELNS_15WgradSyncMethodE3ENS_16CompileConditionILi1000EEEEEvPT_S6_S6_PKS5_S8_S8_S8_PKfflPfPj
        .type           _ZN13group_norm_v218gn_bwd_cuda_kernelI6__halfLi320ELi3ELi16ELi20ELi4096ELb1ELb1ELi32ELi320ELi320ELi4ELb1ELi3ELb0ELb0ELNS_15WgradSyncMethodE3ENS_16CompileConditionILi1000EEEEEvPT_S6_S6_PKS5_S8_S8_S8_PKfflPfPj,@function
        .size           _ZN13group_norm_v218gn_bwd_cuda_kernelI6__halfLi320ELi3ELi16ELi20ELi4096ELb1ELb1ELi32ELi320ELi320ELi4ELb1ELi3ELb0ELb0ELNS_15WgradSyncMethodE3ENS_16CompileConditionILi1000EEEEEvPT_S6_S6_PKS5_S8_S8_S8_PKfflPfPj,(.L_x_95 - _ZN13group_norm_v218gn_bwd_cuda_kernelI6__halfLi320ELi3ELi16ELi20ELi4096ELb1ELb1ELi32ELi320ELi320ELi4ELb1ELi3ELb0ELb0ELNS_15WgradSyncMethodE3ENS_16CompileConditionILi1000EEEEEvPT_S6_S6_PKS5_S8_S8_S8_PKfflPfPj)
        .other          _ZN13group_norm_v218gn_bwd_cuda_kernelI6__halfLi320ELi3ELi16ELi20ELi4096ELb1ELb1ELi32ELi320ELi320ELi4ELb1ELi3ELb0ELb0ELNS_15WgradSyncMethodE3ENS_16CompileConditionILi1000EEEEEvPT_S6_S6_PKS5_S8_S8_S8_PKfflPfPj,@"STO_CUDA_ENTRY STV_DEFAULT"
_ZN13group_norm_v218gn_bwd_cuda_kernelI6__halfLi320ELi3ELi16ELi20ELi4096ELb1ELb1ELi32ELi320ELi320ELi4ELb1ELi3ELb0ELb0ELNS_15WgradSyncMethodE3ENS_16CompileConditionILi1000EEEEEvPT_S6_S6_PKS5_S8_S8_S8_PKfflPfPj:
.text._ZN13group_norm_v218gn_bwd_cuda_kernelI6__halfLi320ELi3ELi16ELi20ELi4096ELb1ELb1ELi32ELi320ELi320ELi4ELb1ELi3ELb0ELb0ELNS_15WgradSyncMethodE3ENS_16CompileConditionILi1000EEEEEvPT_S6_S6_PKS5_S8_S8_S8_PKfflPfPj:
[----:B------:R-:W-:Y:S01]  /*0000*/  LDC R1, c[0x0][0x37c] ;  /* 0x0000df00ff017b82 */ /* 0x000fe20000000800 */
[----:B------:R-:W-:Y:S05]  /*0010*/  EXIT ;  /* 0x000000000000794d */ /* 0x000fea0003800000 */
.L_x_39:
        /* <DEDUP_REMOVED lines=14> */
.L_x_95:


//--------------------- .text._ZN13group_norm_v214gn_cuda_kernelI6__halfLi320ELi3ELi32ELi10ELi4096ELb0ELi16ELi320ELi320ELi4ELb1ELi1ELb0ELb0ENS_16CompileConditionILi1000EEEEEvPT_PKS4_S7_S7_flPfS8_Pj --------------------------
	.section	.text._ZN13group_norm_v214gn_cuda_kernelI6__halfLi320ELi3ELi32ELi10ELi4096ELb0ELi16ELi320ELi320ELi4ELb1ELi1ELb0ELb0ENS_16CompileConditionILi1000EEEEEvPT_PKS4_S7_S7_flPfS8_Pj,"ax",@progbits
	.align	128
        .global         _ZN13group_norm_v214gn_cuda_kernelI6__halfLi320ELi3ELi32ELi10ELi4096ELb0ELi16ELi320ELi320ELi4ELb1ELi1ELb0ELb0ENS_16CompileConditionILi1000EEEEEvPT_PKS4_S7_S7_flPfS8_Pj
        .type           _ZN13group_norm_v214gn_cuda_kernelI6__halfLi320ELi3ELi32ELi10ELi4096ELb0ELi16ELi320ELi320ELi4ELb1ELi1ELb0ELb0ENS_16CompileConditionILi1000EEEEEvPT_PKS4_S7_S7_flPfS8_Pj,@function
        .size           _ZN13group_norm_v214gn_cuda_kernelI6__halfLi320ELi3ELi32ELi10ELi4096ELb0ELi16ELi320ELi320ELi4ELb1ELi1ELb0ELb0ENS_16CompileConditionILi1000EEEEEvPT_PKS4_S7_S7_flPfS8_Pj,(.L_x_96 - _ZN13group_norm_v214gn_cuda_kernelI6__halfLi320ELi3ELi32ELi10ELi4096ELb0ELi16ELi320ELi320ELi4ELb1ELi1ELb0ELb0ENS_16CompileConditionILi1000EEEEEvPT_PKS4_S7_S7_flPfS8_Pj)
        .other          _ZN13group_norm_v214gn_cuda_kernelI6__halfLi320ELi3ELi32ELi10ELi4096ELb0ELi16ELi320ELi320ELi4ELb1ELi1ELb0ELb0ENS_16CompileConditionILi1000EEEEEvPT_PKS4_S7_S7_flPfS8_Pj,@"STO_CUDA_ENTRY STV_DEFAULT"
_ZN13group_norm_v214gn_cuda_kernelI6__halfLi320ELi3ELi32ELi10ELi4096ELb0ELi16ELi320ELi320ELi4ELb1ELi1ELb0ELb0ENS_16CompileConditionILi1000EEEEEvPT_PKS4_S7_S7_flPfS8_Pj:
.text._ZN13group_norm_v214gn_cuda_kernelI6__halfLi320ELi3ELi32ELi10ELi4096ELb0ELi16ELi320ELi320ELi4ELb1ELi1ELb0ELb0ENS_16CompileConditionILi1000EEEEEvPT_PKS4_S7_S7_flPfS8_Pj:
[----:B------:R-:W-:Y:S01]  /*0000*/  LDC R1, c[0x0][0x37c] ;  /* 0x0000df00ff017b82 */ /* 0x000fe20000000800 */
[----:B------:R-:W-:Y:S05]  /*0010*/  EXIT ;  /* 0x000000000000794d */ /* 0x000fea0003800000 */
.L_x_40:
        /* <DEDUP_REMOVED lines=14> */
.L_x_96:


//--------------------- .text._ZN13group_norm_v214gn_cuda_kernelI6__halfLi320ELi1ELi32ELi10ELi4096ELb0ELi32ELi320ELi320ELi4ELb1ELi1ELb0ELb0ENS_16CompileConditionILi1000EEEEEvPT_PKS4_S7_S7_flPfS8_Pj --------------------------
	.section	.text._ZN13group_norm_v214gn_cuda_kernelI6__halfLi320ELi1ELi32ELi10ELi4096ELb0ELi32ELi320ELi320ELi4ELb1ELi1ELb0ELb0ENS_16CompileConditionILi1000EEEEEvPT_PKS4_S7_S7_flPfS8_Pj,"ax",@progbits
	.align	128
        .global         _ZN13group_norm_v214gn_cuda_kernelI6__halfLi320ELi1ELi32ELi10ELi4096ELb0ELi32ELi320ELi320ELi4ELb1ELi1ELb0ELb0ENS_16CompileConditionILi1000EEEEEvPT_PKS4_S7_S7_flPfS8_Pj
        .type           _ZN13group_norm_v214gn_cuda_kernelI6__halfLi320ELi1ELi32ELi10ELi4096ELb0ELi32ELi320ELi320ELi4ELb1ELi1ELb0ELb0ENS_16CompileConditionILi1000EEEEEvPT_PKS4_S7_S7_flPfS8_Pj,@function
        .size           _ZN13group_norm_v214gn_cuda_kernelI6__halfLi320ELi1ELi32ELi10ELi4096ELb0ELi32ELi320ELi320ELi4ELb1ELi1ELb0ELb0ENS_16CompileConditionILi1000EEEEEvPT_PKS4_S7_S7_flPfS8_Pj,(.L_x_97 - _ZN13group_norm_v214gn_cuda_kernelI6__halfLi320ELi1ELi32ELi10ELi4096ELb0ELi32ELi320ELi320ELi4ELb1ELi1ELb0ELb0ENS_16CompileConditionILi1000EEEEEvPT_PKS4_S7_S7_flPfS8_Pj)
        .other          _ZN13group_norm_v214gn_cuda_kernelI6__halfLi320ELi1ELi32ELi10ELi4096ELb0ELi32ELi320ELi320ELi4ELb1ELi1ELb0ELb0ENS_16CompileConditionILi1000EEEEEvPT_PKS4_S7_S7_flPfS8_Pj,@"STO_CUDA_ENTRY STV_DEFAULT"
_ZN13group_norm_v214gn_cuda_kernelI6__halfLi320ELi1ELi32ELi10ELi4096ELb0ELi32ELi320ELi320ELi4ELb1ELi1ELb0ELb0ENS_16CompileConditionILi1000EEEEEvPT_PKS4_S7_S7_flPfS8_Pj:
.text._ZN13group_norm_v214gn_cuda_kernelI6__halfLi320ELi1ELi32ELi10ELi4096ELb0ELi32ELi320ELi320ELi4ELb1ELi1ELb0ELb0ENS_16CompileConditionILi1000EEEEEvPT_PKS4_S7_S7_flPfS8_Pj:
[----:B------:R-:W-:Y:S01]  /*0000*/  LDC R1, c[0x0][0x37c] ;  /* 0x0000df00ff017b82 */ /* 0x000fe20000000800 */
[----:B------:R-:W-:Y:S05]  /*0010*/  EXIT ;  /* 0x000000000000794d */ /* 0x000fea0003800000 */
.L_x_41:
        /* <DEDUP_REMOVED lines=14> */
.L_x_97:


//--------------------- .text._ZN13group_norm_v214gn_cuda_kernelI6__halfLi320ELi3ELi32ELi10ELi4096ELb0ELi32ELi320ELi320ELi4ELb1ELi2ELb0ELb0ENS_16CompileConditionILi1000EEEEEvPT_PKS4_S7_S7_flPfS8_Pj --------------------------
	.section	.text._ZN13group_norm_v214gn_cuda_kernelI6__halfLi320ELi3ELi32ELi10ELi4096ELb0ELi32ELi320ELi320ELi4ELb1ELi2ELb0ELb0ENS_16CompileConditionILi1000EEEEEvPT_PKS4_S7_S7_flPfS8_Pj,"ax",@progbits
	.align	128
        .global         _ZN13group_norm_v214gn_cuda_kernelI6__halfLi320ELi3ELi32ELi10ELi4096ELb0ELi32ELi320ELi320ELi4ELb1ELi2ELb0ELb0ENS_16CompileConditionILi1000EEEEEvPT_PKS4_S7_S7_flPfS8_Pj
        .type           _ZN13group_norm_v214gn_cuda_kernelI6__halfLi320ELi3ELi32ELi10ELi4096ELb0ELi32ELi320ELi320ELi4ELb1ELi2ELb0ELb0ENS_16CompileConditionILi1000EEEEEvPT_PKS4_S7_S7_flPfS8_Pj,@function
        .size           _ZN13group_norm_v214gn_cuda_kernelI6__halfLi320ELi3ELi32ELi10ELi4096ELb0ELi32ELi320ELi320ELi4ELb1ELi2ELb0ELb0ENS_16CompileConditionILi1000EEEEEvPT_PKS4_S7_S7_flPfS8_Pj,(.L_x_98 - _ZN13group_norm_v214gn_cuda_kernelI6__halfLi320ELi3ELi32ELi10ELi4096ELb0ELi32ELi320ELi320ELi4ELb1ELi2ELb0ELb0ENS_16CompileConditionILi1000EEEEEvPT_PKS4_S7_S7_flPfS8_Pj)
        .other          _ZN13group_norm_v214gn_cuda_kernelI6__halfLi320ELi3ELi32ELi10ELi4096ELb0ELi32ELi320ELi320ELi4ELb1ELi2ELb0ELb0ENS_16CompileConditionILi1000EEEEEvPT_PKS4_S7_S7_flPfS8_Pj,@"STO_CUDA_ENTRY STV_DEFAULT"
_ZN13group_norm_v214gn_cuda_kernelI6__halfLi320ELi3ELi32ELi10ELi4096ELb0ELi32ELi320ELi320ELi4ELb1ELi2ELb0ELb0ENS_16CompileConditionILi1000EEEEEvPT_PKS4_S7_S7_flPfS8_Pj:
.text._ZN13group_norm_v214gn_cuda_kernelI6__halfLi320ELi3ELi32ELi10ELi4096ELb0ELi32ELi320ELi320ELi4ELb1ELi2ELb0ELb0ENS_16CompileConditionILi1000EEEEEvPT_PKS4_S7_S7_flPfS8_Pj:
[----:B------:R-:W-:Y:S01]  /*0000*/  LDC R1, c[0x0][0x37c] ;  /* 0x0000df00ff017b82 */ /* 0x000fe20000000800 */
[----:B------:R-:W-:Y:S05]  /*0010*/  EXIT ;  /* 0x000000000000794d */ /* 0x000fea0003800000 */
.L_x_42:
        /* <DEDUP_REMOVED lines=14> */
.L_x_98:


//--------------------- .text._ZN13group_norm_v214gn_cuda_kernelI6__halfLi320ELi1ELi32ELi10ELi4096ELb0ELi64ELi320ELi320ELi4ELb1ELi2ELb0ELb0ENS_16CompileConditionILi1000EEEEEvPT_PKS4_S7_S7_flPfS8_Pj --------------------------
	.section	.text._ZN13group_norm_v214gn_cuda_kernelI6__halfLi320ELi1ELi32ELi10ELi4096ELb0ELi64ELi320ELi320ELi4ELb1ELi2ELb0ELb0ENS_16CompileConditionILi1000EEEEEvPT_PKS4_S7_S7_flPfS8_Pj,"ax",@progbits
	.align	128
        .global         _ZN13group_norm_v214gn_cuda_kernelI6__halfLi320ELi1ELi32ELi10ELi4096ELb0ELi64ELi320ELi320ELi4ELb1ELi2ELb0ELb0ENS_16CompileConditionILi1000EEEEEvPT_PKS4_S7_S7_flPfS8_Pj
        .type           _ZN13group_norm_v214gn_cuda_kernelI6__halfLi320ELi1ELi32ELi10ELi4096ELb0ELi64ELi320ELi320ELi4ELb1ELi2ELb0ELb0ENS_16CompileConditionILi1000EEEEEvPT_PKS4_S7_S7_flPfS8_Pj,@function
        .size           _ZN13group_norm_v214gn_cuda_kernelI6__halfLi320ELi1ELi32ELi10ELi4096ELb0ELi64ELi320ELi320ELi4ELb1ELi2ELb0ELb0ENS_16CompileConditionILi1000EEEEEvPT_PKS4_S7_S7_flPfS8_Pj,(.L_x_99 - _ZN13group_norm_v214gn_cuda_kernelI6__halfLi320ELi1ELi32ELi10ELi4096ELb0ELi64ELi320ELi320ELi4ELb1ELi2ELb0ELb0ENS_16CompileConditionILi1000EEEEEvPT_PKS4_S7_S7_flPfS8_Pj)
        .other          _ZN13group_norm_v214gn_cuda_kernelI6__halfLi320ELi1ELi32ELi10ELi4096ELb0ELi64ELi320ELi320ELi4ELb1ELi2ELb0ELb0ENS_16CompileConditionILi1000EEEEEvPT_PKS4_S7_S7_flPfS8_Pj,@"STO_CUDA_ENTRY STV_DEFAULT"
_ZN13group_norm_v214gn_cuda_kernelI6__halfLi320ELi1ELi32ELi10ELi4096ELb0ELi64ELi320ELi320ELi4ELb1ELi2ELb0ELb0ENS_16CompileConditionILi1000EEEEEvPT_PKS4_S7_S7_flPfS8_Pj:
.text._ZN13group_norm_v214gn_cuda_kernelI6__halfLi320ELi1ELi32ELi10ELi4096ELb0ELi64ELi320ELi320ELi4ELb1ELi2ELb0ELb0ENS_16CompileConditionILi1000EEEEEvPT_PKS4_S7_S7_flPfS8_Pj:
[----:B------:R-:W-:Y:S01]  /*0000*/  LDC R1, c[0x0][0x37c] ;  /* 0x0000df00ff017b82 */ /* 0x000fe20000000800 */
[----:B------:R-:W-:Y:S05]  /*0010*/  EXIT ;  /* 0x000000000000794d */ /* 0x000fea0003800000 */
.L_x_43:
        /* <DEDUP_REMOVED lines=14> */
.L_x_99:


//--------------------- .text._ZN13group_norm_v214gn_cuda_kernelI6__halfLi320ELi1ELi32ELi10ELi4096ELb0ELi128ELi320ELi320ELi4ELb1ELi4ELb0ELb0ENS_16CompileConditionILi1000EEEEEvPT_PKS4_S7_S7_flPfS8_Pj --------------------------
	.section	.text._ZN13group_norm_v214gn_cuda_kernelI6__halfLi320ELi1ELi32ELi10ELi4096ELb0ELi128ELi320ELi320ELi4ELb1ELi4ELb0ELb0ENS_16CompileConditionILi1000EEEEEvPT_PKS4_S7_S7_flPfS8_Pj,"ax",@progbits
	.align	128
        .global         _ZN13group_norm_v214gn_cuda_kernelI6__halfLi320ELi1ELi32ELi10ELi4096ELb0ELi128ELi320ELi320ELi4ELb1ELi4ELb0ELb0ENS_16CompileConditionILi1000EEEEEvPT_PKS4_S7_S7_flPfS8_Pj
        .type           _ZN13group_norm_v214gn_cuda_kernelI6__halfLi320ELi1ELi32ELi10ELi4096ELb0ELi128ELi320ELi320ELi4ELb1ELi4ELb0ELb0ENS_16CompileConditionILi1000EEEEEvPT_PKS4_S7_S7_flPfS8_Pj,@function
        .size           _ZN13group_norm_v214gn_cuda_kernelI6__halfLi320ELi1ELi32ELi10ELi4096ELb0ELi128ELi320ELi320ELi4ELb1ELi4ELb0ELb0ENS_16CompileConditionILi1000EEEEEvPT_PKS4_S7_S7_flPfS8_Pj,(.L_x_100 - _ZN13group_norm_v214gn_cuda_kernelI6__halfLi320ELi1ELi32ELi10ELi4096ELb0ELi128ELi320ELi320ELi4ELb1ELi4ELb0ELb0ENS_16CompileConditionILi1000EEEEEvPT_PKS4_S7_S7_flPfS8_Pj)
        .other          _ZN13group_norm_v214gn_cuda_kernelI6__halfLi320ELi1ELi32ELi10ELi4096ELb0ELi128ELi320ELi320ELi4ELb1ELi4ELb0ELb0ENS_16CompileConditionILi1000EEEEEvPT_PKS4_S7_S7_flPfS8_Pj,@"STO_CUDA_ENTRY STV_DEFAULT"
_ZN13group_norm_v214gn_cuda_kernelI6__halfLi320ELi1ELi32ELi10ELi4096ELb0ELi128ELi320ELi320ELi4ELb1ELi4ELb0ELb0ENS_16CompileConditionILi1000EEEEEvPT_PKS4_S7_S7_flPfS8_Pj:
.text._ZN13group_norm_v214gn_cuda_kernelI6__halfLi320ELi1ELi32ELi10ELi4096ELb0ELi128ELi320ELi320ELi4ELb1ELi4ELb0ELb0ENS_16CompileConditionILi1000EEEEEvPT_PKS4_S7_S7_flPfS8_Pj:
[----:B------:R-:W-:Y:S01]  /*0000*/  LDC R1, c[0x0][0x37c] ;  /* 0x0000df00ff017b82 */ /* 0x000fe20000000800 */
[----:B------:R-:W-:Y:S05]  /*0010*/  EXIT ;  /* 0x000000000000794d */ /* 0x000fea0003800000 */
.L_x_44:
        /* <DEDUP_REMOVED lines=14> */
.L_x_100:


//--------------------- .text._ZN13group_norm_v214gn_cuda_kernelI6__halfLi320ELi2ELi32ELi10ELi4096ELb0ELi64ELi320ELi320ELi4ELb1ELi4ELb0ELb0ENS_16CompileConditionILi1000EEEEEvPT_PKS4_S7_S7_flPfS8_Pj --------------------------
	.section	.text._ZN13group_norm_v214gn_cuda_kernelI6__halfLi320ELi2ELi32ELi10ELi4096ELb0ELi64ELi320ELi320ELi4ELb1ELi4ELb0ELb0ENS_16CompileConditionILi1000EEEEEvPT_PKS4_S7_S7_flPfS8_Pj,"ax",@progbits
	.align	128
        .global         _ZN13group_norm_v214gn_cuda_kernelI6__halfLi320ELi2ELi32ELi10ELi4096ELb0ELi64ELi320ELi320ELi4ELb1ELi4ELb0ELb0ENS_16CompileConditionILi1000EEEEEvPT_PKS4_S7_S7_flPfS8_Pj
        .type           _ZN13group_norm_v214gn_cuda_kernelI6__halfLi320ELi2ELi32ELi10ELi4096ELb0ELi64ELi320ELi320ELi4ELb1ELi4ELb0ELb0ENS_16CompileConditionILi1000EEEEEvPT_PKS4_S7_S7_flPfS8_Pj,@function
        .size           _ZN13group_norm_v214gn_cuda_kernelI6__halfLi320ELi2ELi32ELi10ELi4096ELb0ELi64ELi320ELi320ELi4ELb1ELi4ELb0ELb0ENS_16CompileConditionILi1000EEEEEvPT_PKS4_S7_S7_flPfS8_Pj,(.L_x_101 - _ZN13group_norm_v214gn_cuda_kernelI6__halfLi320ELi2ELi32ELi10ELi4096ELb0ELi64ELi320ELi320ELi4ELb1ELi4ELb0ELb0ENS_16CompileConditionILi1000EEEEEvPT_PKS4_S7_S7_flPfS8_Pj)
        .other          _ZN13group_norm_v214gn_cuda_kernelI6__halfLi320ELi2ELi32ELi10ELi4096ELb0ELi64ELi320ELi320ELi4ELb1ELi4ELb0ELb0ENS_16CompileConditionILi1000EEEEEvPT_PKS4_S7_S7_flPfS8_Pj,@"STO_CUDA_ENTRY STV_DEFAULT"
_ZN13group_norm_v214gn_cuda_kernelI6__halfLi320ELi2ELi32ELi10ELi4096ELb0ELi64ELi320ELi320ELi4ELb1ELi4ELb0ELb0ENS_16CompileConditionILi1000EEEEEvPT_PKS4_S7_S7_flPfS8_Pj:
.text._ZN13group_norm_v214gn_cuda_kernelI6__halfLi320ELi2ELi32ELi10ELi4096ELb0ELi64ELi320ELi320ELi4ELb1ELi4ELb0ELb0ENS_16CompileConditionILi1000EEEEEvPT_PKS4_S7_S7_flPfS8_Pj:
[----:B------:R-:W-:Y:S01]  /*0000*/  LDC R1, c[0x0][0x37c] ;  /* 0x0000df00ff017b82 */ /* 0x000fe20000000800 */
[----:B------:R-:W-:Y:S05]  /*0010*/  EXIT ;  /* 0x000000000000794d */ /* 0x000fea0003800000 */
.L_x_45:
        /* <DEDUP_REMOVED lines=14> */
.L_x_101:


//--------------------- .text._ZN13group_norm_v214gn_cuda_kernelI6__halfLi320ELi3ELi32ELi10ELi4096ELb0ELi64ELi320ELi320ELi4ELb1ELi5ELb0ELb0ENS_16CompileConditionILi1000EEEEEvPT_PKS4_S7_S7_flPfS8_Pj --------------------------
	.section	.text._ZN13group_norm_v214gn_cuda_kernelI6__halfLi320ELi3ELi32ELi10ELi4096ELb0ELi64ELi320ELi320ELi4ELb1ELi5ELb0ELb0ENS_16CompileConditionILi1000EEEEEvPT_PKS4_S7_S7_flPfS8_Pj,"ax",@progbits
	.align	128
        .global         _ZN13group_norm_v214gn_cuda_kernelI6__halfLi320ELi3ELi32ELi10ELi4096ELb0ELi64ELi320ELi320ELi4ELb1ELi5ELb0ELb0ENS_16CompileConditionILi1000EEEEEvPT_PKS4_S7_S7_flPfS8_Pj
        .type           _ZN13group_norm_v214gn_cuda_kernelI6__halfLi320ELi3ELi32ELi10ELi4096ELb0ELi64ELi320ELi320ELi4ELb1ELi5ELb0ELb0ENS_16CompileConditionILi1000EEEEEvPT_PKS4_S7_S7_flPfS8_Pj,@function
        .size           _ZN13group_norm_v214gn_cuda_kernelI6__halfLi320ELi3ELi32ELi10ELi4096ELb0ELi64ELi320ELi320ELi4ELb1ELi5ELb0ELb0ENS_16CompileConditionILi1000EEEEEvPT_PKS4_S7_S7_flPfS8_Pj,(.L_x_102 - _ZN13group_norm_v214gn_cuda_kernelI6__halfLi320ELi3ELi32ELi10ELi4096ELb0ELi64ELi320ELi320ELi4ELb1ELi5ELb0ELb0ENS_16CompileConditionILi1000EEEEEvPT_PKS4_S7_S7_flPfS8_Pj)
        .other          _ZN13group_norm_v214gn_cuda_kernelI6__halfLi320ELi3ELi32ELi10ELi4096ELb0ELi64ELi320ELi320ELi4ELb1ELi5ELb0ELb0ENS_16CompileConditionILi1000EEEEEvPT_PKS4_S7_S7_flPfS8_Pj,@"STO_CUDA_ENTRY STV_DEFAULT"
_ZN13group_norm_v214gn_cuda_kernelI6__halfLi320ELi3ELi32ELi10ELi4096ELb0ELi64ELi320ELi320ELi4ELb1ELi5ELb0ELb0ENS_16CompileConditionILi1000EEEEEvPT_PKS4_S7_S7_flPfS8_Pj:
.text._ZN13group_norm_v214gn_cuda_kernelI6__halfLi320ELi3ELi32ELi10ELi4096ELb0ELi64ELi320ELi320ELi4ELb1ELi5ELb0ELb0ENS_16CompileConditionILi1000EEEEEvPT_PKS4_S7_S7_flPfS8_Pj:
[----:B------:R-:W-:Y:S01]  /*0000*/  LDC R1, c[0x0][0x37c] ;  /* 0x0000df00ff017b82 */ /* 0x000fe20000000800 */
[----:B------:R-:W-:Y:S05]  /*0010*/  EXIT ;  /* 0x000000000000794d */ /* 0x000fea0003800000 */
.L_x_46:
        /* <DEDUP_REMOVED lines=14> */
.L_x_102:


//--------------------- .text._ZN13group_norm_v214gn_cuda_kernelI6__halfLi320ELi3ELi32ELi10ELi4096ELb0ELi64ELi320ELi320ELi4ELb1ELi6ELb0ELb0ENS_16CompileConditionILi1000EEEEEvPT_PKS4_S7_S7_flPfS8_Pj --------------------------
	.section	.text._ZN13group_norm_v214gn_cuda_kernelI6__halfLi320ELi3ELi32ELi10ELi4096ELb0ELi64ELi320ELi320ELi4ELb1ELi6ELb0ELb0ENS_16CompileConditionILi1000EEEEEvPT_PKS4_S7_S7_flPfS8_Pj,"ax",@progbits
	.align	128
        .global         _ZN13group_norm_v214gn_cuda_kernelI6__halfLi320ELi3ELi32ELi10ELi4096ELb0ELi64ELi320ELi320ELi4ELb1ELi6ELb0ELb0ENS_16CompileConditionILi1000EEEEEvPT_PKS4_S7_S7_flPfS8_Pj
        .type           _ZN13group_norm_v214gn_cuda_kernelI6__halfLi320ELi3ELi32ELi10ELi4096ELb0ELi64ELi320ELi320ELi4ELb1ELi6ELb0ELb0ENS_16CompileConditionILi1000EEEEEvPT_PKS4_S7_S7_flPfS8_Pj,@function
        .size           _ZN13group_norm_v214gn_cuda_kernelI6__halfLi320ELi3ELi32ELi10ELi4096ELb0ELi64ELi320ELi320ELi4ELb1ELi6ELb0ELb0ENS_16CompileConditionILi1000EEEEEvPT_PKS4_S7_S7_flPfS8_Pj,(.L_x_103 - _ZN13group_norm_v214gn_cuda_kernelI6__halfLi320ELi3ELi32ELi10ELi4096ELb0ELi64ELi320ELi320ELi4ELb1ELi6ELb0ELb0ENS_16CompileConditionILi1000EEEEEvPT_PKS4_S7_S7_flPfS8_Pj)
        .other          _ZN13group_norm_v214gn_cuda_kernelI6__halfLi320ELi3ELi32ELi10ELi4096ELb0ELi64ELi320ELi320ELi4ELb1ELi6ELb0ELb0ENS_16CompileConditionILi1000EEEEEvPT_PKS4_S7_S7_flPfS8_Pj,@"STO_CUDA_ENTRY STV_DEFAULT"
_ZN13group_norm_v214gn_cuda_kernelI6__halfLi320ELi3ELi32ELi10ELi4096ELb0ELi64ELi320ELi320ELi4ELb1ELi6ELb0ELb0ENS_16CompileConditionILi1000EEEEEvPT_PKS4_S7_S7_flPfS8_Pj:
.text._ZN13group_norm_v214gn_cuda_kernelI6__halfLi320ELi3ELi32ELi10ELi4096ELb0ELi64ELi320ELi320ELi4ELb1ELi6ELb0ELb0ENS_16CompileConditionILi1000EEEEEvPT_PKS4_S7_S7_flPfS8_Pj:
[----:B------:R-:W-:Y:S01]  /*0000*/  LDC R1, c[0x0][0x37c] ;  /* 0x0000df00ff017b82 */ /* 0x000fe20000000800 */
[----:B------:R-:W-:Y:S05]  /*0010*/  EXIT ;  /* 0x000000000000794d */ /* 0x000fea0003800000 */
.L_x_47:
        /* <DEDUP_REMOVED lines=14> */
.L_x_103:


//--------------------- .text._ZN13group_norm_v214gn_cuda_kernelI6__halfLi320ELi3ELi16ELi20ELi4096ELb1ELi16ELi320ELi320ELi4ELb1ELi1ELb0ELb0ENS_16CompileConditionILi1000EEEEEvPT_PKS4_S7_S7_flPfS8_Pj --------------------------
	.section	.text._ZN13group_norm_v214gn_cuda_kernelI6__halfLi320ELi3ELi16ELi20ELi4096ELb1ELi16ELi320ELi320ELi4ELb1ELi1ELb0ELb0ENS_16CompileConditionILi1000EEEEEvPT_PKS4_S7_S7_flPfS8_Pj,"ax",@progbits
	.align	128
        .global         _ZN13group_norm_v214gn_cuda_kernelI6__halfLi320ELi3ELi16ELi20ELi4096ELb1ELi16ELi320ELi320ELi4ELb1ELi1ELb0ELb0ENS_16CompileConditionILi1000EEEEEvPT_PKS4_S7_S7_flPfS8_Pj
        .type           _ZN13group_norm_v214gn_cuda_kernelI6__halfLi320ELi3ELi16ELi20ELi4096ELb1ELi16ELi320ELi320ELi4ELb1ELi1ELb0ELb0ENS_16CompileConditionILi1000EEEEEvPT_PKS4_S7_S7_flPfS8_Pj,@function
        .size           _ZN13group_norm_v214gn_cuda_kernelI6__halfLi320ELi3ELi16ELi20ELi4096ELb1ELi16ELi320ELi320ELi4ELb1ELi1ELb0ELb0ENS_16CompileConditionILi1000EEEEEvPT_PKS4_S7_S7_flPfS8_Pj,(.L_x_104 - _ZN13group_norm_v214gn_cuda_kernelI6__halfLi320ELi3ELi16ELi20ELi4096ELb1ELi16ELi320ELi320ELi4ELb1ELi1ELb0ELb0ENS_16CompileConditionILi1000EEEEEvPT_PKS4_S7_S7_flPfS8_Pj)
        .other          _ZN13group_norm_v214gn_cuda_kernelI6__halfLi320ELi3ELi16ELi20ELi4096ELb1ELi16ELi320ELi320ELi4ELb1ELi1ELb0ELb0ENS_16CompileConditionILi1000EEEEEvPT_PKS4_S7_S7_flPfS8_Pj,@"STO_CUDA_ENTRY STV_DEFAULT"
_ZN13group_norm_v214gn_cuda_kernelI6__halfLi320ELi3ELi16ELi20ELi4096ELb1ELi16ELi320ELi320ELi4ELb1ELi1ELb0ELb0ENS_16CompileConditionILi1000EEEEEvPT_PKS4_S7_S7_flPfS8_Pj:
.text._ZN13group_norm_v214gn_cuda_kernelI6__halfLi320ELi3ELi16ELi20ELi4096ELb1ELi16ELi320ELi320ELi4ELb1ELi1ELb0ELb0ENS_16CompileConditionILi1000EEEEEvPT_PKS4_S7_S7_flPfS8_Pj:
[----:B------:R-:W-:Y:S01]  /*0000*/  LDC R1, c[0x0][0x37c] ;  /* 0x0000df00ff017b82 */ /* 0x000fe20000000800 */
[----:B------:R-:W-:Y:S05]  /*0010*/  EXIT ;  /* 0x000000000000794d */ /* 0x000fea0003800000 */
.L_x_48:
        /* <DEDUP_REMOVED lines=14> */
.L_x_104:


//--------------------- .text._ZN13group_norm_v214gn_cuda_kernelI6__halfLi320ELi1ELi16ELi20ELi4096ELb1ELi32ELi320ELi320ELi4ELb1ELi1ELb0ELb0ENS_16CompileConditionILi1000EEEEEvPT_PKS4_S7_S7_flPfS8_Pj --------------------------
	.section	.text._ZN13group_norm_v214gn_cuda_kernelI6__halfLi320ELi1ELi16ELi20ELi4096ELb1ELi32ELi320ELi320ELi4ELb1ELi1ELb0ELb0ENS_16CompileConditionILi1000EEEEEvPT_PKS4_S7_S7_flPfS8_Pj,"ax",@progbits
	.align	128
        .global         _ZN13group_norm_v214gn_cuda_kernelI6__halfLi320ELi1ELi16ELi20ELi4096ELb1ELi32ELi320ELi320ELi4ELb1ELi1ELb0ELb0ENS_16CompileConditionILi1000EEEEEvPT_PKS4_S7_S7_flPfS8_Pj
        .type           _ZN13group_norm_v214gn_cuda_kernelI6__halfLi320ELi1ELi16ELi20ELi4096ELb1ELi32ELi320ELi320ELi4ELb1ELi1ELb0ELb0ENS_16CompileConditionILi1000EEEEEvPT_PKS4_S7_S7_flPfS8_Pj,@function
        .size           _ZN13group_norm_v214gn_cuda_kernelI6__halfLi320ELi1ELi16ELi20ELi4096ELb1ELi32ELi320ELi320ELi4ELb1ELi1ELb0ELb0ENS_16CompileConditionILi1000EEEEEvPT_PKS4_S7_S7_flPfS8_Pj,(.L_x_105 - _ZN13group_norm_v214gn_cuda_kernelI6__halfLi320ELi1ELi16ELi20ELi4096ELb1ELi32ELi320ELi320ELi4ELb1ELi1ELb0ELb0ENS_16CompileConditionILi1000EEEEEvPT_PKS4_S7_S7_flPfS8_Pj)
        .other          _ZN13group_norm_v214gn_cuda_kernelI6__halfLi320ELi1ELi16ELi20ELi4096ELb1ELi32ELi320ELi320ELi4ELb1ELi1ELb0ELb0ENS_16CompileConditionILi1000EEEEEvPT_PKS4_S7_S7_flPfS8_Pj,@"STO_CUDA_ENTRY STV_DEFAULT"
_ZN13group_norm_v214gn_cuda_kernelI6__halfLi320ELi1ELi16ELi20ELi4096ELb1ELi32ELi320ELi320ELi4ELb1ELi1ELb0ELb0ENS_16CompileConditionILi1000EEEEEvPT_PKS4_S7_S7_flPfS8_Pj:
.text._ZN13group_norm_v214gn_cuda_kernelI6__halfLi320ELi1ELi16ELi20ELi4096ELb1ELi32ELi320ELi320ELi4ELb1ELi1ELb0ELb0ENS_16CompileConditionILi1000EEEEEvPT_PKS4_S7_S7_flPfS8_Pj:
[----:B------:R-:W-:Y:S01]  /*0000*/  LDC R1, c[0x0][0x37c] ;  /* 0x0000df00ff017b82 */ /* 0x000fe20000000800 */
[----:B------:R-:W-:Y:S05]  /*0010*/  EXIT ;  /* 0x000000000000794d */ /* 0x000fea0003800000 */
.L_x_49:
        /* <DEDUP_REMOVED lines=14> */
.L_x_105:


//--------------------- .text._ZN13group_norm_v214gn_cuda_kernelI6__halfLi320ELi3ELi16ELi20ELi4096ELb1ELi32ELi320ELi320ELi4ELb1ELi2ELb0ELb0ENS_16CompileConditionILi1000EEEEEvPT_PKS4_S7_S7_flPfS8_Pj --------------------------
	.section	.text._ZN13group_norm_v214gn_cuda_kernelI6__halfLi320ELi3ELi16ELi20ELi4096ELb1ELi32ELi320ELi320ELi4ELb1ELi2ELb0ELb0ENS_16CompileConditionILi1000EEEEEvPT_PKS4_S7_S7_flPfS8_Pj,"ax",@progbits
	.align	128
        .global         _ZN13group_norm_v214gn_cuda_kernelI6__halfLi320ELi3ELi16ELi20ELi4096ELb1ELi32ELi320ELi320ELi4ELb1ELi2ELb0ELb0ENS_16CompileConditionILi1000EEEEEvPT_PKS4_S7_S7_flPfS8_Pj
        .type           _ZN13group_norm_v214gn_cuda_kernelI6__halfLi320ELi3ELi16ELi20ELi4096ELb1ELi32ELi320ELi320ELi4ELb1ELi2ELb0ELb0ENS_16CompileConditionILi1000EEEEEvPT_PKS4_S7_S7_flPfS8_Pj,@function
        .size           _ZN13group_norm_v214gn_cuda_kernelI6__halfLi320ELi3ELi16ELi20ELi4096ELb1ELi32ELi320ELi320ELi4ELb1ELi2ELb0ELb0ENS_16CompileConditionILi1000EEEEEvPT_PKS4_S7_S7_flPfS8_Pj,(.L_x_106 - _ZN13group_norm_v214gn_cuda_kernelI6__halfLi320ELi3ELi16ELi20ELi4096ELb1ELi32ELi320ELi320ELi4ELb1ELi2ELb0ELb0ENS_16CompileConditionILi1000EEEEEvPT_PKS4_S7_S7_flPfS8_Pj)
        .other          _ZN13group_norm_v214gn_cuda_kernelI6__halfLi320ELi3ELi16ELi20ELi4096ELb1ELi32ELi320ELi320ELi4ELb1ELi2ELb0ELb0ENS_16CompileConditionILi1000EEEEEvPT_PKS4_S7_S7_flPfS8_Pj,@"STO_CUDA_ENTRY STV_DEFAULT"
_ZN13group_norm_v214gn_cuda_kernelI6__halfLi320ELi3ELi16ELi20ELi4096ELb1ELi32ELi320ELi320ELi4ELb1ELi2ELb0ELb0ENS_16CompileConditionILi1000EEEEEvPT_PKS4_S7_S7_flPfS8_Pj:
.text._ZN13group_norm_v214gn_cuda_kernelI6__halfLi320ELi3ELi16ELi20ELi4096ELb1ELi32ELi320ELi320ELi4ELb1ELi2ELb0ELb0ENS_16CompileConditionILi1000EEEEEvPT_PKS4_S7_S7_flPfS8_Pj:
[----:B------:R-:W-:Y:S01]  /*0000*/  LDC R1, c[0x0][0x37c] ;  /* 0x0000df00ff017b82 */ /* 0x000fe20000000800 */
[----:B------:R-:W-:Y:S05]  /*0010*/  EXIT ;  /* 0x000000000000794d */ /* 0x000fea0003800000 */
.L_x_50:
        /* <DEDUP_REMOVED lines=14> */
.L_x_106:


//--------------------- .text._ZN13group_norm_v214gn_cuda_kernelI6__halfLi320ELi1ELi16ELi20ELi4096ELb1ELi64ELi320ELi320ELi4ELb1ELi2ELb0ELb0ENS_16CompileConditionILi1000EEEEEvPT_PKS4_S7_S7_flPfS8_Pj --------------------------
	.section	.text._ZN13group_norm_v214gn_cuda_kernelI6__halfLi320ELi1ELi16ELi20ELi4096ELb1ELi64ELi320ELi320ELi4ELb1ELi2ELb0ELb0ENS_16CompileConditionILi1000EEEEEvPT_PKS4_S7_S7_flPfS8_Pj,"ax",@progbits
	.align	128
        .global         _ZN13group_norm_v214gn_cuda_kernelI6__halfLi320ELi1ELi16ELi20ELi4096ELb1ELi64ELi320ELi320ELi4ELb1ELi2ELb0ELb0ENS_16CompileConditionILi1000EEEEEvPT_PKS4_S7_S7_flPfS8_Pj
        .type           _ZN13group_norm_v214gn_cuda_kernelI6__halfLi320ELi1ELi16ELi20ELi4096ELb1ELi64ELi320ELi320ELi4ELb1ELi2ELb0ELb0ENS_16CompileConditionILi1000EEEEEvPT_PKS4_S7_S7_flPfS8_Pj,@function
        .size           _ZN13group_norm_v214gn_cuda_kernelI6__halfLi320ELi1ELi16ELi20ELi4096ELb1ELi64ELi320ELi320ELi4ELb1ELi2ELb0ELb0ENS_16CompileConditionILi1000EEEEEvPT_PKS4_S7_S7_flPfS8_Pj,(.L_x_107 - _ZN13group_norm_v214gn_cuda_kernelI6__halfLi320ELi1ELi16ELi20ELi4096ELb1ELi64ELi320ELi320ELi4ELb1ELi2ELb0ELb0ENS_16CompileConditionILi1000EEEEEvPT_PKS4_S7_S7_flPfS8_Pj)
        .other          _ZN13group_norm_v214gn_cuda_kernelI6__halfLi320ELi1ELi16ELi20ELi4096ELb1ELi64ELi320ELi320ELi4ELb1ELi2ELb0ELb0ENS_16CompileConditionILi1000EEEEEvPT_PKS4_S7_S7_flPfS8_Pj,@"STO_CUDA_ENTRY STV_DEFAULT"
_ZN13group_norm_v214gn_cuda_kernelI6__halfLi320ELi1ELi16ELi20ELi4096ELb1ELi64ELi320ELi320ELi4ELb1ELi2ELb0ELb0ENS_16CompileConditionILi1000EEEEEvPT_PKS4_S7_S7_flPfS8_Pj:
.text._ZN13group_norm_v214gn_cuda_kernelI6__halfLi320ELi1ELi16ELi20ELi4096ELb1ELi64ELi320ELi320ELi4ELb1ELi2ELb0ELb0ENS_16CompileConditionILi1000EEEEEvPT_PKS4_S7_S7_flPfS8_Pj:
[----:B------:R-:W-:Y:S01]  /*0000*/  LDC R1, c[0x0][0x37c] ;  /* 0x0000df00ff017b82 */ /* 0x000fe20000000800 */
[----:B------:R-:W-:Y:S05]  /*0010*/  EXIT ;  /* 0x000000000000794d */ /* 0x000fea0003800000 */
.L_x_51:
        /* <DEDUP_REMOVED lines=14> */
.L_x_107:


//--------------------- .text._ZN13group_norm_v214gn_cuda_kernelI6__halfLi320ELi1ELi16ELi20ELi4096ELb1ELi128ELi320ELi320ELi4ELb1ELi4ELb0ELb0ENS_16CompileConditionILi1000EEEEEvPT_PKS4_S7_S7_flPfS8_Pj --------------------------
	.section	.text._ZN13group_norm_v214gn_cuda_kernelI6__halfLi320ELi1ELi16ELi20ELi4096ELb1ELi128ELi320ELi320ELi4ELb1ELi4ELb0ELb0ENS_16CompileConditionILi1000EEEEEvPT_PKS4_S7_S7_flPfS8_Pj,"ax",@progbits
	.align	128
        .global         _ZN13group_norm_v214gn_cuda_kernelI6__halfLi320ELi1ELi16ELi20ELi4096ELb1ELi128ELi320ELi320ELi4ELb1ELi4ELb0ELb0ENS_16CompileConditionILi1000EEEEEvPT_PKS4_S7_S7_flPfS8_Pj
        .type           _ZN13group_norm_v214gn_cuda_kernelI6__halfLi320ELi1ELi16ELi20ELi4096ELb1ELi128ELi320ELi320ELi4ELb1ELi4ELb0ELb0ENS_16CompileConditionILi1000EEEEEvPT_PKS4_S7_S7_flPfS8_Pj,@function
        .size           _ZN13group_norm_v214gn_cuda_kernelI6__halfLi320ELi1ELi16ELi20ELi4096ELb1ELi128ELi320ELi320ELi4ELb1ELi4ELb0ELb0ENS_16CompileConditionILi1000EEEEEvPT_PKS4_S7_S7_flPfS8_Pj,(.L_x_108 - _ZN13group_norm_v214gn_cuda_kernelI6__halfLi320ELi1ELi16ELi20ELi4096ELb1ELi128ELi320ELi320ELi4ELb1ELi4ELb0ELb0ENS_16CompileConditionILi1000EEEEEvPT_PKS4_S7_S7_flPfS8_Pj)
        .other          _ZN13group_norm_v214gn_cuda_kernelI6__halfLi320ELi1ELi16ELi20ELi4096ELb1ELi128ELi320ELi320ELi4ELb1ELi4ELb0ELb0ENS_16CompileConditionILi1000EEEEEvPT_PKS4_S7_S7_flPfS8_Pj,@"STO_CUDA_ENTRY STV_DEFAULT"
_ZN13group_norm_v214gn_cuda_kernelI6__halfLi320ELi1ELi16ELi20ELi4096ELb1ELi128ELi320ELi320ELi4ELb1ELi4ELb0ELb0ENS_16CompileConditionILi1000EEEEEvPT_PKS4_S7_S7_flPfS8_Pj:
.text._ZN13group_norm_v214gn_cuda_kernelI6__halfLi320ELi1ELi16ELi20ELi4096ELb1ELi128ELi320ELi320ELi4ELb1ELi4ELb0ELb0ENS_16CompileConditionILi1000EEEEEvPT_PKS4_S7_S7_flPfS8_Pj:
[----:B------:R-:W-:Y:S01]  /*0000*/  LDC R1, c[0x0][0x37c] ;  /* 0x0000df00ff017b82 */ /* 0x000fe20000000800 */
[----:B------:R-:W-:Y:S05]  /*0010*/  EXIT ;  /* 0x000000000000794d */ /* 0x000fea0003800000 */
.L_x_52:
        /* <DEDUP_REMOVED lines=14> */
.L_x_108:


//--------------------- .text._ZN13group_norm_v214gn_cuda_kernelI6__halfLi320ELi2ELi16ELi20ELi4096ELb1ELi64ELi320ELi320ELi4ELb1ELi4ELb0ELb0ENS_16CompileConditionILi1000EEEEEvPT_PKS4_S7_S7_flPfS8_Pj --------------------------
	.section	.text._ZN13group_norm_v214gn_cuda_kernelI6__halfLi320ELi2ELi16ELi20ELi4096ELb1ELi64ELi320ELi320ELi4ELb1ELi4ELb0ELb0ENS_16CompileConditionILi1000EEEEEvPT_PKS4_S7_S7_flPfS8_Pj,"ax",@progbits
	.align	128
        .global         _ZN13group_norm_v214gn_cuda_kernelI6__halfLi320ELi2ELi16ELi20ELi4096ELb1ELi64ELi320ELi320ELi4ELb1ELi4ELb0ELb0ENS_16CompileConditionILi1000EEEEEvPT_PKS4_S7_S7_flPfS8_Pj
        .type           _ZN13group_norm_v214gn_cuda_kernelI6__halfLi320ELi2ELi16ELi20ELi4096ELb1ELi64ELi320ELi320ELi4ELb1ELi4ELb0ELb0ENS_16CompileConditionILi1000EEEEEvPT_PKS4_S7_S7_flPfS8_Pj,@function
        .size           _ZN13group_norm_v214gn_cuda_kernelI6__halfLi320ELi2ELi16ELi20ELi4096ELb1ELi64ELi320ELi320ELi4ELb1ELi4ELb0ELb0ENS_16CompileConditionILi1000EEEEEvPT_PKS4_S7_S7_flPfS8_Pj,(.L_x_109 - _ZN13group_norm_v214gn_cuda_kernelI6__halfLi320ELi2ELi16ELi20ELi4096ELb1ELi64ELi320ELi320ELi4ELb1ELi4ELb0ELb0ENS_16CompileConditionILi1000EEEEEvPT_PKS4_S7_S7_flPfS8_Pj)
        .other          _ZN13group_norm_v214gn_cuda_kernelI6__halfLi320ELi2ELi16ELi20ELi4096ELb1ELi64ELi320ELi320ELi4ELb1ELi4ELb0ELb0ENS_16CompileConditionILi1000EEEEEvPT_PKS4_S7_S7_flPfS8_Pj,@"STO_CUDA_ENTRY STV_DEFAULT"
_ZN13group_norm_v214gn_cuda_kernelI6__halfLi320ELi2ELi16ELi20ELi4096ELb1ELi64ELi320ELi320ELi4ELb1ELi4ELb0ELb0ENS_16CompileConditionILi1000EEEEEvPT_PKS4_S7_S7_flPfS8_Pj:
.text._ZN13group_norm_v214gn_cuda_kernelI6__halfLi320ELi2ELi16ELi20ELi4096ELb1ELi64ELi320ELi320ELi4ELb1ELi4ELb0ELb0ENS_16CompileConditionILi1000EEEEEvPT_PKS4_S7_S7_flPfS8_Pj:
[----:B------:R-:W-:Y:S01]  /*0000*/  LDC R1, c[0x0][0x37c] ;  /* 0x0000df00ff017b82 */ /* 0x000fe20000000800 */
[----:B------:R-:W-:Y:S05]  /*0010*/  EXIT ;  /* 0x000000000000794d */ /* 0x000fea0003800000 */
.L_x_53:
        /* <DEDUP_REMOVED lines=14> */
.L_x_109:


//--------------------- .text._ZN13group_norm_v214gn_cuda_kernelI6__halfLi320ELi3ELi16ELi20ELi4096ELb1ELi64ELi320ELi320ELi4ELb1ELi5ELb0ELb0ENS_16CompileConditionILi1000EEEEEvPT_PKS4_S7_S7_flPfS8_Pj --------------------------
	.section	.text._ZN13group_norm_v214gn_cuda_kernelI6__halfLi320ELi3ELi16ELi20ELi4096ELb1ELi64ELi320ELi320ELi4ELb1ELi5ELb0ELb0ENS_16CompileConditionILi1000EEEEEvPT_PKS4_S7_S7_flPfS8_Pj,"ax",@progbits
	.align	128
        .global         _ZN13group_norm_v214gn_cuda_kernelI6__halfLi320ELi3ELi16ELi20ELi4096ELb1ELi64ELi320ELi320ELi4ELb1ELi5ELb0ELb0ENS_16CompileConditionILi1000EEEEEvPT_PKS4_S7_S7_flPfS8_Pj
        .type           _ZN13group_norm_v214gn_cuda_kernelI6__halfLi320ELi3ELi16ELi20ELi4096ELb1ELi64ELi320ELi320ELi4ELb1ELi5ELb0ELb0ENS_16CompileConditionILi1000EEEEEvPT_PKS4_S7_S7_flPfS8_Pj,@function
        .size           _ZN13group_norm_v214gn_cuda_kernelI6__halfLi320ELi3ELi16ELi20ELi4096ELb1ELi64ELi320ELi320ELi4ELb1ELi5ELb0ELb0ENS_16CompileConditionILi1000EEEEEvPT_PKS4_S7_S7_flPfS8_Pj,(.L_x_110 - _ZN13group_norm_v214gn_cuda_kernelI6__halfLi320ELi3ELi16ELi20ELi4096ELb1ELi64ELi320ELi320ELi4ELb1ELi5ELb0ELb0ENS_16CompileConditionILi1000EEEEEvPT_PKS4_S7_S7_flPfS8_Pj)
        .other          _ZN13group_norm_v214gn_cuda_kernelI6__halfLi320ELi3ELi16ELi20ELi4096ELb1ELi64ELi320ELi320ELi4ELb1ELi5ELb0ELb0ENS_16CompileConditionILi1000EEEEEvPT_PKS4_S7_S7_flPfS8_Pj,@"STO_CUDA_ENTRY STV_DEFAULT"
_ZN13group_norm_v214gn_cuda_kernelI6__halfLi320ELi3ELi16ELi20ELi4096ELb1ELi64ELi320ELi320ELi4ELb1ELi5ELb0ELb0ENS_16CompileConditionILi1000EEEEEvPT_PKS4_S7_S7_flPfS8_Pj:
.text._ZN13group_norm_v214gn_cuda_kernelI6__halfLi320ELi3ELi16ELi20ELi4096ELb1ELi64ELi320ELi320ELi4ELb1ELi5ELb0ELb0ENS_16CompileConditionILi1000EEEEEvPT_PKS4_S7_S7_flPfS8_Pj:
[----:B------:R-:W-:Y:S01]  /*0000*/  LDC R1, c[0x0][0x37c] ;  /* 0x0000df00ff017b82 */ /* 0x000fe20000000800 */
[----:B------:R-:W-:Y:S05]  /*0010*/  EXIT ;  /* 0x000000000000794d */ /* 0x000fea0003800000 */
.L_x_54:
        /* <DEDUP_REMOVED lines=14> */
.L_x_110:


//--------------------- .text._ZN13group_norm_v214gn_cuda_kernelI6__halfLi320ELi3ELi16ELi20ELi4096ELb1ELi64ELi320ELi320ELi4ELb1ELi6ELb0ELb0ENS_16CompileConditionILi1000EEEEEvPT_PKS4_S7_S7_flPfS8_Pj --------------------------
	.section	.text._ZN13group_norm_v214gn_cuda_kernelI6__halfLi320ELi3ELi16ELi20ELi4096ELb1ELi64ELi320ELi320ELi4ELb1ELi6ELb0ELb0ENS_16CompileConditionILi1000EEEEEvPT_PKS4_S7_S7_flPfS8_Pj,"ax",@progbits
	.align	128
        .global         _ZN13group_norm_v214gn_cuda_kernelI6__halfLi320ELi3ELi16ELi20ELi4096ELb1ELi64ELi320ELi320ELi4ELb1ELi6ELb0ELb0ENS_16CompileConditionILi1000EEEEEvPT_PKS4_S7_S7_flPfS8_Pj
        .type           _ZN13group_norm_v214gn_cuda_kernelI6__halfLi320ELi3ELi16ELi20ELi4096ELb1ELi64ELi320ELi320ELi4ELb1ELi6ELb0ELb0ENS_16CompileConditionILi1000EEEEEvPT_PKS4_S7_S7_flPfS8_Pj,@function
        .size           _ZN13group_norm_v214gn_cuda_kernelI6__halfLi320ELi3ELi16ELi20ELi4096ELb1ELi64ELi320ELi320ELi4ELb1ELi6ELb0ELb0ENS_16CompileConditionILi1000EEEEEvPT_PKS4_S7_S7_flPfS8_Pj,(.L_x_111 - _ZN13group_norm_v214gn_cuda_kernelI6__halfLi320ELi3ELi16ELi20ELi4096ELb1ELi64ELi320ELi320ELi4ELb1ELi6ELb0ELb0ENS_16CompileConditionILi1000EEEEEvPT_PKS4_S7_S7_flPfS8_Pj)
        .other          _ZN13group_norm_v214gn_cuda_kernelI6__halfLi320ELi3ELi16ELi20ELi4096ELb1ELi64ELi320ELi320ELi4ELb1ELi6ELb0ELb0ENS_16CompileConditionILi1000EEEEEvPT_PKS4_S7_S7_flPfS8_Pj,@"STO_CUDA_ENTRY STV_DEFAULT"
_ZN13group_norm_v214gn_cuda_kernelI6__halfLi320ELi3ELi16ELi20ELi4096ELb1ELi64ELi320ELi320ELi4ELb1ELi6ELb0ELb0ENS_16CompileConditionILi1000EEEEEvPT_PKS4_S7_S7_flPfS8_Pj:
.text._ZN13group_norm_v214gn_cuda_kernelI6__halfLi320ELi3ELi16ELi20ELi4096ELb1ELi64ELi320ELi320ELi4ELb1ELi6ELb0ELb0ENS_16CompileConditionILi1000EEEEEvPT_PKS4_S7_S7_flPfS8_Pj:
[----:B------:R-:W-:Y:S01]  /*0000*/  LDC R1, c[0x0][0x37c] ;  /* 0x0000df00ff017b82 */ /* 0x000fe20000000800 */
[----:B------:R-:W-:Y:S05]  /*0010*/  EXIT ;  /* 0x000000000000794d */ /* 0x000fea0003800000 */
.L_x_55:
        /* <DEDUP_REMOVED lines=14> */
.L_x_111:


//--------------------- .nv.shared.reserved.0     --------------------------
	.section	.nv.shared.reserved.0,"aw",@nobits
	.weak		__nv_reservedSMEM_offset_0_alias
	.size		__nv_reservedSMEM_offset_0_alias, 0, 64
	.other		__nv_reservedSMEM_offset_0_alias,@"STO_CUDA_RESERVED_SHARED STV_DEFAULT"
__nv_reservedSMEM_offset_0_alias:
	.zero		0
	.zero		64


//--------------------- .nv.constant0._ZN13group_norm_v218gn_bwd_cuda_kernelI13__nv_bfloat16Li320ELi3ELi32ELi10ELi4096ELb0ELb1ELi16ELi320ELi320ELi4ELb1ELi1ELb0ELb0ELNS_15WgradSyncMethodE3ENS_16CompileConditionILi1000EEEEEvPT_S6_S6_PKS5_S8_S8_S8_PKfflPfPj --------------------------
	.section	.nv.constant0._ZN13group_norm_v218gn_bwd_cuda_kernelI13__nv_bfloat16Li320ELi3ELi32ELi10ELi4096ELb0ELb1ELi16ELi320ELi320ELi4ELb1ELi1ELb0ELb0ELNS_15WgradSyncMethodE3ENS_16CompileConditionILi1000EEEEEvPT_S6_S6_PKS5_S8_S8_S8_PKfflPfPj,"a",@progbits
	.sectionflags	@""
	.align	4
.nv.constant0._ZN13group_norm_v218gn_bwd_cuda_kernelI13__nv_bfloat16Li320ELi3ELi32ELi10ELi4096ELb0ELb1ELi16ELi320ELi320ELi4ELb1ELi1ELb0ELb0ELNS_15WgradSyncMethodE3ENS_16CompileConditionILi1000EEEEEvPT_S6_S6_PKS5_S8_S8_S8_PKfflPfPj:
	.zero		992


//--------------------- .nv.constant0._ZN13group_norm_v218gn_bwd_cuda_kernelI13__nv_bfloat16Li320ELi1ELi32ELi10ELi4096ELb0ELb1ELi32ELi320ELi320ELi4ELb1ELi1ELb0ELb0ELNS_15WgradSyncMethodE3ENS_16CompileConditionILi1000EEEEEvPT_S6_S6_PKS5_S8_S8_S8_PKfflPfPj --------------------------
	.section	.nv.constant0._ZN13group_norm_v218gn_bwd_cuda_kernelI13__nv_bfloat16Li320ELi1ELi32ELi10ELi4096ELb0ELb1ELi32ELi320ELi320ELi4ELb1ELi1ELb0ELb0ELNS_15WgradSyncMethodE3ENS_16CompileConditionILi1000EEEEEvPT_S6_S6_PKS5_S8_S8_S8_PKfflPfPj,"a",@progbits
	.sectionflags	@""
	.align	4
.nv.constant0._ZN13group_norm_v218gn_bwd_cuda_kernelI13__nv_bfloat16Li320ELi1ELi32ELi10ELi4096ELb0ELb1ELi32ELi320ELi320ELi4ELb1ELi1ELb0ELb0ELNS_15WgradSyncMethodE3ENS_16CompileConditionILi1000EEEEEvPT_S6_S6_PKS5_S8_S8_S8_PKfflPfPj:
	.zero		992


//--------------------- .nv.constant0._ZN13group_norm_v218gn_bwd_cuda_kernelI13__nv_bfloat16Li320ELi1ELi32ELi10ELi4096ELb0ELb1ELi64ELi320ELi320ELi4ELb1ELi2ELb0ELb0ELNS_15WgradSyncMethodE3ENS_16CompileConditionILi1000EEEEEvPT_S6_S6_PKS5_S8_S8_S8_PKfflPfPj --------------------------
	.section	.nv.constant0._ZN13group_norm_v218gn_bwd_cuda_kernelI13__nv_bfloat16Li320ELi1ELi32ELi10ELi4096ELb0ELb1ELi64ELi320ELi320ELi4ELb1ELi2ELb0ELb0ELNS_15WgradSyncMethodE3ENS_16CompileConditionILi1000EEEEEvPT_S6_S6_PKS5_S8_S8_S8_PKfflPfPj,"a",@progbits
	.sectionflags	@""
	.align	4
.nv.constant0._ZN13group_norm_v218gn_bwd_cuda_kernelI13__nv_bfloat16Li320ELi1ELi32ELi10ELi4096ELb0ELb1ELi64ELi320ELi320ELi4ELb1ELi2ELb0ELb0ELNS_15WgradSyncMethodE3ENS_16CompileConditionILi1000EEEEEvPT_S6_S6_PKS5_S8_S8_S8_PKfflPfPj:
	.zero		992


//--------------------- .nv.constant0._ZN13group_norm_v218gn_bwd_cuda_kernelI13__nv_bfloat16Li320ELi2ELi32ELi10ELi4096ELb0ELb1ELi32ELi320ELi320ELi4ELb1ELi2ELb0ELb0ELNS_15WgradSyncMethodE3ENS_16CompileConditionILi1000EEEEEvPT_S6_S6_PKS5_S8_S8_S8_PKfflPfPj --------------------------
	.section	.nv.constant0._ZN13group_norm_v218gn_bwd_cuda_kernelI13__nv_bfloat16Li320ELi2ELi32ELi10ELi4096ELb0ELb1ELi32ELi320ELi320ELi4ELb1ELi2ELb0ELb0ELNS_15WgradSyncMethodE3ENS_16CompileConditionILi1000EEEEEvPT_S6_S6_PKS5_S8_S8_S8_PKfflPfPj,"a",@progbits
	.sectionflags	@""
	.align	4
.nv.constant0._ZN13group_norm_v218gn_bwd_cuda_kernelI13__nv_bfloat16Li320ELi2ELi32ELi10ELi4096ELb0ELb1ELi32ELi320ELi320ELi4ELb1ELi2ELb0ELb0ELNS_15WgradSyncMethodE3ENS_16CompileConditionILi1000EEEEEvPT_S6_S6_PKS5_S8_S8_S8_PKfflPfPj:
	.zero		992


//--------------------- .nv.constant0._ZN13group_norm_v218gn_bwd_cuda_kernelI13__nv_bfloat16Li320ELi3ELi32ELi10ELi4096ELb0ELb1ELi32ELi320ELi320ELi4ELb1ELi2ELb0ELb0ELNS_15WgradSyncMethodE3ENS_16CompileConditionILi1000EEEEEvPT_S6_S6_PKS5_S8_S8_S8_PKfflPfPj --------------------------
	.section	.nv.constant0._ZN13group_norm_v218gn_bwd_cuda_kernelI13__nv_bfloat16Li320ELi3ELi32ELi10ELi4096ELb0ELb1ELi32ELi320ELi320ELi4ELb1ELi2ELb0ELb0ELNS_15WgradSyncMethodE3ENS_16CompileConditionILi1000EEEEEvPT_S6_S6_PKS5_S8_S8_S8_PKfflPfPj,"a",@progbits
	.sectionflags	@""
	.align	4
.nv.constant0._ZN13group_norm_v218gn_bwd_cuda_kernelI13__nv_bfloat16Li320ELi3ELi32ELi10ELi4096ELb0ELb1ELi32ELi320ELi320ELi4ELb1ELi2ELb0ELb0ELNS_15WgradSyncMethodE3ENS_16CompileConditionILi1000EEEEEvPT_S6_S6_PKS5_S8_S8_S8_PKfflPfPj:
	.zero		992


//--------------------- .nv.constant0._ZN13group_norm_v218gn_bwd_cuda_kernelI13__nv_bfloat16Li320ELi3ELi32ELi10ELi4096ELb0ELb1ELi32ELi320ELi320ELi4ELb1ELi3ELb0ELb0ELNS_15WgradSyncMethodE3ENS_16CompileConditionILi1000EEEEEvPT_S6_S6_PKS5_S8_S8_S8_PKfflPfPj --------------------------
	.section	.nv.constant0._ZN13group_norm_v218gn_bwd_cuda_kernelI13__nv_bfloat16Li320ELi3ELi32ELi10ELi4096ELb0ELb1ELi32ELi320ELi320ELi4ELb1ELi3ELb0ELb0ELNS_15WgradSyncMethodE3ENS_16CompileConditionILi1000EEEEEvPT_S6_S6_PKS5_S8_S8_S8_PKfflPfPj,"a",@progbits
	.sectionflags	@""
	.align	4
.nv.constant0._ZN13group_norm_v218gn_bwd_cuda_kernelI13__nv_bfloat16Li320ELi3ELi32ELi10ELi4096ELb0ELb1ELi32ELi320ELi320ELi4ELb1ELi3ELb0ELb0ELNS_15WgradSyncMethodE3ENS_16CompileConditionILi1000EEEEEvPT_S6_S6_PKS5_S8_S8_S8_PKfflPfPj:
	.zero		992


//--------------------- .nv.constant0._ZN13group_norm_v218gn_bwd_cuda_kernelI13__nv_bfloat16Li320ELi3ELi16ELi20ELi4096ELb1ELb1ELi16ELi320ELi320ELi4ELb1ELi1ELb0ELb0ELNS_15WgradSyncMethodE3ENS_16CompileConditionILi1000EEEEEvPT_S6_S6_PKS5_S8_S8_S8_PKfflPfPj --------------------------
	.section	.nv.constant0._ZN13group_norm_v218gn_bwd_cuda_kernelI13__nv_bfloat16Li320ELi3ELi16ELi20ELi4096ELb1ELb1ELi16ELi320ELi320ELi4ELb1ELi1ELb0ELb0ELNS_15WgradSyncMethodE3ENS_16CompileConditionILi1000EEEEEvPT_S6_S6_PKS5_S8_S8_S8_PKfflPfPj,"a",@progbits
	.sectionflags	@""
	.align	4
.nv.constant0._ZN13group_norm_v218gn_bwd_cuda_kernelI13__nv_bfloat16Li320ELi3ELi16ELi20ELi4096ELb1ELb1ELi16ELi320ELi320ELi4ELb1ELi1ELb0ELb0ELNS_15WgradSyncMethodE3ENS_16CompileConditionILi1000EEEEEvPT_S6_S6_PKS5_S8_S8_S8_PKfflPfPj:
	.zero		992


//--------------------- .nv.constant0._ZN13group_norm_v218gn_bwd_cuda_kernelI13__nv_bfloat16Li320ELi1ELi16ELi20ELi4096ELb1ELb1ELi32ELi320ELi320ELi4ELb1ELi1ELb0ELb0ELNS_15WgradSyncMethodE3ENS_16CompileConditionILi1000EEEEEvPT_S6_S6_PKS5_S8_S8_S8_PKfflPfPj --------------------------
	.section	.nv.constant0._ZN13group_norm_v218gn_bwd_cuda_kernelI13__nv_bfloat16Li320ELi1ELi16ELi20ELi4096ELb1ELb1ELi32ELi320ELi320ELi4ELb1ELi1ELb0ELb0ELNS_15WgradSyncMethodE3ENS_16CompileConditionILi1000EEEEEvPT_S6_S6_PKS5_S8_S8_S8_PKfflPfPj,"a",@progbits
	.sectionflags	@""
	.align	4
.nv.constant0._ZN13group_norm_v218gn_bwd_cuda_kernelI13__nv_bfloat16Li320ELi1ELi16ELi20ELi4096ELb1ELb1ELi32ELi320ELi320ELi4ELb1ELi1ELb0ELb0ELNS_15WgradSyncMethodE3ENS_16CompileConditionILi1000EEEEEvPT_S6_S6_PKS5_S8_S8_S8_PKfflPfPj:
	.zero		992


//--------------------- .nv.constant0._ZN13group_norm_v218gn_bwd_cuda_kernelI13__nv_bfloat16Li320ELi1ELi16ELi20ELi4096ELb1ELb1ELi64ELi320ELi320ELi4ELb1ELi2ELb0ELb0ELNS_15WgradSyncMethodE3ENS_16CompileConditionILi1000EEEEEvPT_S6_S6_PKS5_S8_S8_S8_PKfflPfPj --------------------------
	.section	.nv.constant0._ZN13group_norm_v218gn_bwd_cuda_kernelI13__nv_bfloat16Li320ELi1ELi16ELi20ELi4096ELb1ELb1ELi64ELi320ELi320ELi4ELb1ELi2ELb0ELb0ELNS_15WgradSyncMethodE3ENS_16CompileConditionILi1000EEEEEvPT_S6_S6_PKS5_S8_S8_S8_PKfflPfPj,"a",@progbits
	.sectionflags	@""
	.align	4
.nv.constant0._ZN13group_norm_v218gn_bwd_cuda_kernelI13__nv_bfloat16Li320ELi1ELi16ELi20ELi4096ELb1ELb1ELi64ELi320ELi320ELi4ELb1ELi2ELb0ELb0ELNS_15WgradSyncMethodE3ENS_16CompileConditionILi1000EEEEEvPT_S6_S6_PKS5_S8_S8_S8_PKfflPfPj:
	.zero		992


//--------------------- .nv.constant0._ZN13group_norm_v218gn_bwd_cuda_kernelI13__nv_bfloat16Li320ELi2ELi16ELi20ELi4096ELb1ELb1ELi32ELi320ELi320ELi4ELb1ELi2ELb0ELb0ELNS_15WgradSyncMethodE3ENS_16CompileConditionILi1000EEEEEvPT_S6_S6_PKS5_S8_S8_S8_PKfflPfPj --------------------------
	.section	.nv.constant0._ZN13group_norm_v218gn_bwd_cuda_kernelI13__nv_bfloat16Li320ELi2ELi16ELi20ELi4096ELb1ELb1ELi32ELi320ELi320ELi4ELb1ELi2ELb0ELb0ELNS_15WgradSyncMethodE3ENS_16CompileConditionILi1000EEEEEvPT_S6_S6_PKS5_S8_S8_S8_PKfflPfPj,"a",@progbits
	.sectionflags	@""
	.align	4
.nv.constant0._ZN13group_norm_v218gn_bwd_cuda_kernelI13__nv_bfloat16Li320ELi2ELi16ELi20ELi4096ELb1ELb1ELi32ELi320ELi320ELi4ELb1ELi2ELb0ELb0ELNS_15WgradSyncMethodE3ENS_16CompileConditionILi1000EEEEEvPT_S6_S6_PKS5_S8_S8_S8_PKfflPfPj:
	.zero		992


//--------------------- .nv.constant0._ZN13group_norm_v218gn_bwd_cuda_kernelI13__nv_bfloat16Li320ELi3ELi16ELi20ELi4096ELb1ELb1ELi32ELi320ELi320ELi4ELb1ELi2ELb0ELb0ELNS_15WgradSyncMethodE3ENS_16CompileConditionILi1000EEEEEvPT_S6_S6_PKS5_S8_S8_S8_PKfflPfPj --------------------------
	.section	.nv.constant0._ZN13group_norm_v218gn_bwd_cuda_kernelI13__nv_bfloat16Li320ELi3ELi16ELi20ELi4096ELb1ELb1ELi32ELi320ELi320ELi4ELb1ELi2ELb0ELb0ELNS_15WgradSyncMethodE3ENS_16CompileConditionILi1000EEEEEvPT_S6_S6_PKS5_S8_S8_S8_PKfflPfPj,"a",@progbits
	.sectionflags	@""
	.align	4
.nv.constant0._ZN13group_norm_v218gn_bwd_cuda_kernelI13__nv_bfloat16Li320ELi3ELi16ELi20ELi4096ELb1ELb1ELi32ELi320ELi320ELi4ELb1ELi2ELb0ELb0ELNS_15WgradSyncMethodE3ENS_16CompileConditionILi1000EEEEEvPT_S6_S6_PKS5_S8_S8_S8_PKfflPfPj:
	.zero		992


//--------------------- .nv.constant0._ZN13group_norm_v218gn_bwd_cuda_kernelI13__nv_bfloat16Li320ELi3ELi16ELi20ELi4096ELb1ELb1ELi32ELi320ELi320ELi4ELb1ELi3ELb0ELb0ELNS_15WgradSyncMethodE3ENS_16CompileConditionILi1000EEEEEvPT_S6_S6_PKS5_S8_S8_S8_PKfflPfPj --------------------------
	.section	.nv.constant0._ZN13group_norm_v218gn_bwd_cuda_kernelI13__nv_bfloat16Li320ELi3ELi16ELi20ELi4096ELb1ELb1ELi32ELi320ELi320ELi4ELb1ELi3ELb0ELb0ELNS_15WgradSyncMethodE3ENS_16CompileConditionILi1000EEEEEvPT_S6_S6_PKS5_S8_S8_S8_PKfflPfPj,"a",@progbits
	.sectionflags	@""
	.align	4
.nv.constant0._ZN13group_norm_v218gn_bwd_cuda_kernelI13__nv_bfloat16Li320ELi3ELi16ELi20ELi4096ELb1ELb1ELi32ELi320ELi320ELi4ELb1ELi3ELb0ELb0ELNS_15WgradSyncMethodE3ENS_16CompileConditionILi1000EEEEEvPT_S6_S6_PKS5_S8_S8_S8_PKfflPfPj:
	.zero		992


//--------------------- .nv.constant0._ZN13group_norm_v214gn_cuda_kernelI13__nv_bfloat16Li320ELi3ELi32ELi10ELi4096ELb0ELi16ELi320ELi320ELi4ELb1ELi1ELb0ELb0ENS_16CompileConditionILi1000EEEEEvPT_PKS4_S7_S7_flPfS8_Pj --------------------------
	.section	.nv.constant0._ZN13group_norm_v214gn_cuda_kernelI13__nv_bfloat16Li320ELi3ELi32ELi10ELi4096ELb0ELi16ELi320ELi320ELi4ELb1ELi1ELb0ELb0ENS_16CompileConditionILi1000EEEEEvPT_PKS4_S7_S7_flPfS8_Pj,"a",@progbits
	.sectionflags	@""
	.align	4
.nv.constant0._ZN13group_norm_v214gn_cuda_kernelI13__nv_bfloat16Li320ELi3ELi32ELi10ELi4096ELb0ELi16ELi320ELi320ELi4ELb1ELi1ELb0ELb0ENS_16CompileConditionILi1000EEEEEvPT_PKS4_S7_S7_flPfS8_Pj:
	.zero		968


//--------------------- .nv.constant0._ZN13group_norm_v214gn_cuda_kernelI13__nv_bfloat16Li320ELi1ELi32ELi10ELi4096ELb0ELi32ELi320ELi320ELi4ELb1ELi1ELb0ELb0ENS_16CompileConditionILi1000EEEEEvPT_PKS4_S7_S7_flPfS8_Pj --------------------------
	.section	.nv.constant0._ZN13group_norm_v214gn_cuda_kernelI13__nv_bfloat16Li320ELi1ELi32ELi10ELi4096ELb0ELi32ELi320ELi320ELi4ELb1ELi1ELb0ELb0ENS_16CompileConditionILi1000EEEEEvPT_PKS4_S7_S7_flPfS8_Pj,"a",@progbits
	.sectionflags	@""
	.align	4
.nv.constant0._ZN13group_norm_v214gn_cuda_kernelI13__nv_bfloat16Li320ELi1ELi32ELi10ELi4096ELb0ELi32ELi320ELi320ELi4ELb1ELi1ELb0ELb0ENS_16CompileConditionILi1000EEEEEvPT_PKS4_S7_S7_flPfS8_Pj:
	.zero		968


//--------------------- .nv.constant0._ZN13group_norm_v214gn_cuda_kernelI13__nv_bfloat16Li320ELi3ELi32ELi10ELi4096ELb0ELi32ELi320ELi320ELi4ELb1ELi2ELb0ELb0ENS_16CompileConditionILi1000EEEEEvPT_PKS4_S7_S7_flPfS8_Pj --------------------------
	.section	.nv.constant0._ZN13group_norm_v214gn_cuda_kernelI13__nv_bfloat16Li320ELi3ELi32ELi10ELi4096ELb0ELi32ELi320ELi320ELi4ELb1ELi2ELb0ELb0ENS_16CompileConditionILi1000EEEEEvPT_PKS4_S7_S7_flPfS8_Pj,"a",@progbits
	.sectionflags	@""
	.align	4
.nv.constant0._ZN13group_norm_v214gn_cuda_kernelI13__nv_bfloat16Li320ELi3ELi32ELi10ELi4096ELb0ELi32ELi320ELi320ELi4ELb1ELi2ELb0ELb0ENS_16CompileConditionILi1000EEEEEvPT_PKS4_S7_S7_flPfS8_Pj:
	.zero		968


//--------------------- .nv.constant0._ZN13group_norm_v214gn_cuda_kernelI13__nv_bfloat16Li320ELi1ELi32ELi10ELi4096ELb0ELi64ELi320ELi320ELi4ELb1ELi2ELb0ELb0ENS_16CompileConditionILi1000EEEEEvPT_PKS4_S7_S7_flPfS8_Pj --------------------------
	.section	.nv.constant0._ZN13group_norm_v214gn_cuda_kernelI13__nv_bfloat16Li320ELi1ELi32ELi10ELi4096ELb0ELi64ELi320ELi320ELi4ELb1ELi2ELb0ELb0ENS_16CompileConditionILi1000EEEEEvPT_PKS4_S7_S7_flPfS8_Pj,"a",@progbits
	.sectionflags	@""
	.align	4
.nv.constant0._ZN13group_norm_v214gn_cuda_kernelI13__nv_bfloat16Li320ELi1ELi32ELi10ELi4096ELb0ELi64ELi320ELi320ELi4ELb1ELi2ELb0ELb0ENS_16CompileConditionILi1000EEEEEvPT_PKS4_S7_S7_flPfS8_Pj:
	.zero		968


//--------------------- .nv.constant0._ZN13group_norm_v214gn_cuda_kernelI13__nv_bfloat16Li320ELi1ELi32ELi10ELi4096ELb0ELi128ELi320ELi320ELi4ELb1ELi4ELb0ELb0ENS_16CompileConditionILi1000EEEEEvPT_PKS4_S7_S7_flPfS8_Pj --------------------------
	.section	.nv.constant0._ZN13group_norm_v214gn_cuda_kernelI13__nv_bfloat16Li320ELi1ELi32ELi10ELi4096ELb0ELi128ELi320ELi320ELi4ELb1ELi4ELb0ELb0ENS_16CompileConditionILi1000EEEEEvPT_PKS4_S7_S7_flPfS8_Pj,"a",@progbits
	.sectionflags	@""
	.align	4
.nv.constant0._ZN13group_norm_v214gn_cuda_kernelI13__nv_bfloat16Li320ELi1ELi32ELi10ELi4096ELb0ELi128ELi320ELi320ELi4ELb1ELi4ELb0ELb0ENS_16CompileConditionILi1000EEEEEvPT_PKS4_S7_S7_flPfS8_Pj:
	.zero		968


//--------------------- .nv.constant0._ZN13group_norm_v214gn_cuda_kernelI13__nv_bfloat16Li320ELi2ELi32ELi10ELi4096ELb0ELi64ELi320ELi320ELi4ELb1ELi4ELb0ELb0ENS_16CompileConditionILi1000EEEEEvPT_PKS4_S7_S7_flPfS8_Pj --------------------------
	.section	.nv.constant0._ZN13group_norm_v214gn_cuda_kernelI13__nv_bfloat16Li320ELi2ELi32ELi10ELi4096ELb0ELi64ELi320ELi320ELi4ELb1ELi4ELb0ELb0ENS_16CompileConditionILi1000EEEEEvPT_PKS4_S7_S7_flPfS8_Pj,"a",@progbits
	.sectionflags	@""
	.align	4
.nv.constant0._ZN13group_norm_v214gn_cuda_kernelI13__nv_bfloat16Li320ELi2ELi32ELi10ELi4096ELb0ELi64ELi320ELi320ELi4ELb1ELi4ELb0ELb0ENS_16CompileConditionILi1000EEEEEvPT_PKS4_S7_S7_flPfS8_Pj:
	.zero		968


//--------------------- .nv.constant0._ZN13group_norm_v214gn_cuda_kernelI13__nv_bfloat16Li320ELi3ELi32ELi10ELi4096ELb0ELi64ELi320ELi320ELi4ELb1ELi5ELb0ELb0ENS_16CompileConditionILi1000EEEEEvPT_PKS4_S7_S7_flPfS8_Pj --------------------------
	.section	.nv.constant0._ZN13group_norm_v214gn_cuda_kernelI13__nv_bfloat16Li320ELi3ELi32ELi10ELi4096ELb0ELi64ELi320ELi320ELi4ELb1ELi5ELb0ELb0ENS_16CompileConditionILi1000EEEEEvPT_PKS4_S7_S7_flPfS8_Pj,"a",@progbits
	.sectionflags	@""
	.align	4
.nv.constant0._ZN13group_norm_v214gn_cuda_kernelI13__nv_bfloat16Li320ELi3ELi32ELi10ELi4096ELb0ELi64ELi320ELi320ELi4ELb1ELi5ELb0ELb0ENS_16CompileConditionILi1000EEEEEvPT_PKS4_S7_S7_flPfS8_Pj:
	.zero		968


//--------------------- .nv.constant0._ZN13group_norm_v214gn_cuda_kernelI13__nv_bfloat16Li320ELi3ELi32ELi10ELi4096ELb0ELi64ELi320ELi320ELi4ELb1ELi6ELb0ELb0ENS_16CompileConditionILi1000EEEEEvPT_PKS4_S7_S7_flPfS8_Pj --------------------------
	.section	.nv.constant0._ZN13group_norm_v214gn_cuda_kernelI13__nv_bfloat16Li320ELi3ELi32ELi10ELi4096ELb0ELi64ELi320ELi320ELi4ELb1ELi6ELb0ELb0ENS_16CompileConditionILi1000EEEEEvPT_PKS4_S7_S7_flPfS8_Pj,"a",@progbits
	.sectionflags	@""
	.align	4
.nv.constant0._ZN13group_norm_v214gn_cuda_kernelI13__nv_bfloat16Li320ELi3ELi32ELi10ELi4096ELb0ELi64ELi320ELi320ELi4ELb1ELi6ELb0ELb0ENS_16CompileConditionILi1000EEEEEvPT_PKS4_S7_S7_flPfS8_Pj:
	.zero		968


//--------------------- .nv.constant0._ZN13group_norm_v214gn_cuda_kernelI13__nv_bfloat16Li320ELi3ELi16ELi20ELi4096ELb1ELi16ELi320ELi320ELi4ELb1ELi1ELb0ELb0ENS_16CompileConditionILi1000EEEEEvPT_PKS4_S7_S7_flPfS8_Pj --------------------------
	.section	.nv.constant0._ZN13group_norm_v214gn_cuda_kernelI13__nv_bfloat16Li320ELi3ELi16ELi20ELi4096ELb1ELi16ELi320ELi320ELi4ELb1ELi1ELb0ELb0ENS_16CompileConditionILi1000EEEEEvPT_PKS4_S7_S7_flPfS8_Pj,"a",@progbits
	.sectionflags	@""
	.align	4
.nv.constant0._ZN13group_norm_v214gn_cuda_kernelI13__nv_bfloat16Li320ELi3ELi16ELi20ELi4096ELb1ELi16ELi320ELi320ELi4ELb1ELi1ELb0ELb0ENS_16CompileConditionILi1000EEEEEvPT_PKS4_S7_S7_flPfS8_Pj:
	.zero		968


//--------------------- .nv.constant0._ZN13group_norm_v214gn_cuda_kernelI13__nv_bfloat16Li320ELi1ELi16ELi20ELi4096ELb1ELi32ELi320ELi320ELi4ELb1ELi1ELb0ELb0ENS_16CompileConditionILi1000EEEEEvPT_PKS4_S7_S7_flPfS8_Pj --------------------------
	.section	.nv.constant0._ZN13group_norm_v214gn_cuda_kernelI13__nv_bfloat16Li320ELi1ELi16ELi20ELi4096ELb1ELi32ELi320ELi320ELi4ELb1ELi1ELb0ELb0ENS_16CompileConditionILi1000EEEEEvPT_PKS4_S7_S7_flPfS8_Pj,"a",@progbits
	.sectionflags	@""
	.align	4
.nv.constant0._ZN13group_norm_v214gn_cuda_kernelI13__nv_bfloat16Li320ELi1ELi16ELi20ELi4096ELb1ELi32ELi320ELi320ELi4ELb1ELi1ELb0ELb0ENS_16CompileConditionILi1000EEEEEvPT_PKS4_S7_S7_flPfS8_Pj:
	.zero		968


//--------------------- .nv.constant0._ZN13group_norm_v214gn_cuda_kernelI13__nv_bfloat16Li320ELi3ELi16ELi20ELi4096ELb1ELi32ELi320ELi320ELi4ELb1ELi2ELb0ELb0ENS_16CompileConditionILi1000EEEEEvPT_PKS4_S7_S7_flPfS8_Pj --------------------------
	.section	.nv.constant0._ZN13group_norm_v214gn_cuda_kernelI13__nv_bfloat16Li320ELi3ELi16ELi20ELi4096ELb1ELi32ELi320ELi320ELi4ELb1ELi2ELb0ELb0ENS_16CompileConditionILi1000EEEEEvPT_PKS4_S7_S7_flPfS8_Pj,"a",@progbits
	.sectionflags	@""
	.align	4
.nv.constant0._ZN13group_norm_v214gn_cuda_kernelI13__nv_bfloat16Li320ELi3ELi16ELi20ELi4096ELb1ELi32ELi320ELi320ELi4ELb1ELi2ELb0ELb0ENS_16CompileConditionILi1000EEEEEvPT_PKS4_S7_S7_flPfS8_Pj:
	.zero		968


//--------------------- .nv.constant0._ZN13group_norm_v214gn_cuda_kernelI13__nv_bfloat16Li320ELi1ELi16ELi20ELi4096ELb1ELi64ELi320ELi320ELi4ELb1ELi2ELb0ELb0ENS_16CompileConditionILi1000EEEEEvPT_PKS4_S7_S7_flPfS8_Pj --------------------------
	.section	.nv.constant0._ZN13group_norm_v214gn_cuda_kernelI13__nv_bfloat16Li320ELi1ELi16ELi20ELi4096ELb1ELi64ELi320ELi320ELi4ELb1ELi2ELb0ELb0ENS_16CompileConditionILi1000EEEEEvPT_PKS4_S7_S7_flPfS8_Pj,"a",@progbits
	.sectionflags	@""
	.align	4
.nv.constant0._ZN13group_norm_v214gn_cuda_kernelI13__nv_bfloat16Li320ELi1ELi16ELi20ELi4096ELb1ELi64ELi320ELi320ELi4ELb1ELi2ELb0ELb0ENS_16CompileConditionILi1000EEEEEvPT_PKS4_S7_S7_flPfS8_Pj:
	.zero		968


//--------------------- .nv.constant0._ZN13group_norm_v214gn_cuda_kernelI13__nv_bfloat16Li320ELi1ELi16ELi20ELi4096ELb1ELi128ELi320ELi320ELi4ELb1ELi4ELb0ELb0ENS_16CompileConditionILi1000EEEEEvPT_PKS4_S7_S7_flPfS8_Pj --------------------------
	.section	.nv.constant0._ZN13group_norm_v214gn_cuda_kernelI13__nv_bfloat16Li320ELi1ELi16ELi20ELi4096ELb1ELi128ELi320ELi320ELi4ELb1ELi4ELb0ELb0ENS_16CompileConditionILi1000EEEEEvPT_PKS4_S7_S7_flPfS8_Pj,"a",@progbits
	.sectionflags	@""
	.align	4
.nv.constant0._ZN13group_norm_v214gn_cuda_kernelI13__nv_bfloat16Li320ELi1ELi16ELi20ELi4096ELb1ELi128ELi320ELi320ELi4ELb1ELi4ELb0ELb0ENS_16CompileConditionILi1000EEEEEvPT_PKS4_S7_S7_flPfS8_Pj:
	.zero		968


//--------------------- .nv.constant0._ZN13group_norm_v214gn_cuda_kernelI13__nv_bfloat16Li320ELi2ELi16ELi20ELi4096ELb1ELi64ELi320ELi320ELi4ELb1ELi4ELb0ELb0ENS_16CompileConditionILi1000EEEEEvPT_PKS4_S7_S7_flPfS8_Pj --------------------------
	.section	.nv.constant0._ZN13group_norm_v214gn_cuda_kernelI13__nv_bfloat16Li320ELi2ELi16ELi20ELi4096ELb1ELi64ELi320ELi320ELi4ELb1ELi4ELb0ELb0ENS_16CompileConditionILi1000EEEEEvPT_PKS4_S7_S7_flPfS8_Pj,"a",@progbits
	.sectionflags	@""
	.align	4
.nv.constant0._ZN13group_norm_v214gn_cuda_kernelI13__nv_bfloat16Li320ELi2ELi16ELi20ELi4096ELb1ELi64ELi320ELi320ELi4ELb1ELi4ELb0ELb0ENS_16CompileConditionILi1000EEEEEvPT_PKS4_S7_S7_flPfS8_Pj:
	.zero		968


//--------------------- .nv.constant0._ZN13group_norm_v214gn_cuda_kernelI13__nv_bfloat16Li320ELi3ELi16ELi20ELi4096ELb1ELi64ELi320ELi320ELi4ELb1ELi5ELb0ELb0ENS_16CompileConditionILi1000EEEEEvPT_PKS4_S7_S7_flPfS8_Pj --------------------------
	.section	.nv.constant0._ZN13group_norm_v214gn_cuda_kernelI13__nv_bfloat16Li320ELi3ELi16ELi20ELi4096ELb1ELi64ELi320ELi320ELi4ELb1ELi5ELb0ELb0ENS_16CompileConditionILi1000EEEEEvPT_PKS4_S7_S7_flPfS8_Pj,"a",@progbits
	.sectionflags	@""
	.align	4
.nv.constant0._ZN13group_norm_v214gn_cuda_kernelI13__nv_bfloat16Li320ELi3ELi16ELi20ELi4096ELb1ELi64ELi320ELi320ELi4ELb1ELi5ELb0ELb0ENS_16CompileConditionILi1000EEEEEvPT_PKS4_S7_S7_flPfS8_Pj:
	.zero		968


//--------------------- .nv.constant0._ZN13group_norm_v214gn_cuda_kernelI13__nv_bfloat16Li320ELi3ELi16ELi20ELi4096ELb1ELi64ELi320ELi320ELi4ELb1ELi6ELb0ELb0ENS_16CompileConditionILi1000EEEEEvPT_PKS4_S7_S7_flPfS8_Pj --------------------------
	.section	.nv.constant0._ZN13group_norm_v214gn_cuda_kernelI13__nv_bfloat16Li320ELi3ELi16ELi20ELi4096ELb1ELi64ELi320ELi320ELi4ELb1ELi6ELb0ELb0ENS_16CompileConditionILi1000EEEEEvPT_PKS4_S7_S7_flPfS8_Pj,"a",@progbits
	.sectionflags	@""
	.align	4
.nv.constant0._ZN13group_norm_v214gn_cuda_kernelI13__nv_bfloat16Li320ELi3ELi16ELi20ELi4096ELb1ELi64ELi320ELi320ELi4ELb1ELi6ELb0ELb0ENS_16CompileConditionILi1000EEEEEvPT_PKS4_S7_S7_flPfS8_Pj:
	.zero		968


//--------------------- .nv.constant0._ZN13group_norm_v218gn_bwd_cuda_kernelI6__halfLi320ELi3ELi32ELi10ELi4096ELb0ELb1ELi16ELi320ELi320ELi4ELb1ELi1ELb0ELb0ELNS_15WgradSyncMethodE3ENS_16CompileConditionILi1000EEEEEvPT_S6_S6_PKS5_S8_S8_S8_PKfflPfPj --------------------------
	.section	.nv.constant0._ZN13group_norm_v218gn_bwd_cuda_kernelI6__halfLi320ELi3ELi32ELi10ELi4096ELb0ELb1ELi16ELi320ELi320ELi4ELb1ELi1ELb0ELb0ELNS_15WgradSyncMethodE3ENS_16CompileConditionILi1000EEEEEvPT_S6_S6_PKS5_S8_S8_S8_PKfflPfPj,"a",@progbits
	.sectionflags	@""
	.align	4
.nv.constant0._ZN13group_norm_v218gn_bwd_cuda_kernelI6__halfLi320ELi3ELi32ELi10ELi4096ELb0ELb1ELi16ELi320ELi320ELi4ELb1ELi1ELb0ELb0ELNS_15WgradSyncMethodE3ENS_16CompileConditionILi1000EEEEEvPT_S6_S6_PKS5_S8_S8_S8_PKfflPfPj:
	.zero		992


//--------------------- .nv.constant0._ZN13group_norm_v218gn_bwd_cuda_kernelI6__halfLi320ELi1ELi32ELi10ELi4096ELb0ELb1ELi32ELi320ELi320ELi4ELb1ELi1ELb0ELb0ELNS_15WgradSyncMethodE3ENS_16CompileConditionILi1000EEEEEvPT_S6_S6_PKS5_S8_S8_S8_PKfflPfPj --------------------------
	.section	.nv.constant0._ZN13group_norm_v218gn_bwd_cuda_kernelI6__halfLi320ELi1ELi32ELi10ELi4096ELb0ELb1ELi32ELi320ELi320ELi4ELb1ELi1ELb0ELb0ELNS_15WgradSyncMethodE3ENS_16CompileConditionILi1000EEEEEvPT_S6_S6_PKS5_S8_S8_S8_PKfflPfPj,"a",@progbits
	.sectionflags	@""
	.align	4
.nv.constant0._ZN13group_norm_v218gn_bwd_cuda_kernelI6__halfLi320ELi1ELi32ELi10ELi4096ELb0ELb1ELi32ELi320ELi320ELi4ELb1ELi1ELb0ELb0ELNS_15WgradSyncMethodE3ENS_16CompileConditionILi1000EEEEEvPT_S6_S6_PKS5_S8_S8_S8_PKfflPfPj:
	.zero		992


//--------------------- .nv.constant0._ZN13group_norm_v218gn_bwd_cuda_kernelI6__halfLi320ELi1ELi32ELi10ELi4096ELb0ELb1ELi64ELi320ELi320ELi4ELb1ELi2ELb0ELb0ELNS_15WgradSyncMethodE3ENS_16CompileConditionILi1000EEEEEvPT_S6_S6_PKS5_S8_S8_S8_PKfflPfPj --------------------------
	.section	.nv.constant0._ZN13group_norm_v218gn_bwd_cuda_kernelI6__halfLi320ELi1ELi32ELi10ELi4096ELb0ELb1ELi64ELi320ELi320ELi4ELb1ELi2ELb0ELb0ELNS_15WgradSyncMethodE3ENS_16CompileConditionILi1000EEEEEvPT_S6_S6_PKS5_S8_S8_S8_PKfflPfPj,"a",@progbits
	.sectionflags	@""
	.align	4
.nv.constant0._ZN13group_norm_v218gn_bwd_cuda_kernelI6__halfLi320ELi1ELi32ELi10ELi4096ELb0ELb1ELi64ELi320ELi320ELi4ELb1ELi2ELb0ELb0ELNS_15WgradSyncMethodE3ENS_16CompileConditionILi1000EEEEEvPT_S6_S6_PKS5_S8_S8_S8_PKfflPfPj:
	.zero		992


//--------------------- .nv.constant0._ZN13group_norm_v218gn_bwd_cuda_kernelI6__halfLi320ELi2ELi32ELi10ELi4096ELb0ELb1ELi32ELi320ELi320ELi4ELb1ELi2ELb0ELb0ELNS_15WgradSyncMethodE3ENS_16CompileConditionILi1000EEEEEvPT_S6_S6_PKS5_S8_S8_S8_PKfflPfPj --------------------------
	.section	.nv.constant0._ZN13group_norm_v218gn_bwd_cuda_kernelI6__halfLi320ELi2ELi32ELi10ELi4096ELb0ELb1ELi32ELi320ELi320ELi4ELb1ELi2ELb0ELb0ELNS_15WgradSyncMethodE3ENS_16CompileConditionILi1000EEEEEvPT_S6_S6_PKS5_S8_S8_S8_PKfflPfPj,"a",@progbits
	.sectionflags	@""
	.align	4
.nv.constant0._ZN13group_norm_v218gn_bwd_cuda_kernelI6__halfLi320ELi2ELi32ELi10ELi4096ELb0ELb1ELi32ELi320ELi320ELi4ELb1ELi2ELb0ELb0ELNS_15WgradSyncMethodE3ENS_16CompileConditionILi1000EEEEEvPT_S6_S6_PKS5_S8_S8_S8_PKfflPfPj:
	.zero		992


//--------------------- .nv.constant0._ZN13group_norm_v218gn_bwd_cuda_kernelI6__halfLi320ELi3ELi32ELi10ELi4096ELb0ELb1ELi32ELi320ELi320ELi4ELb1ELi2ELb0ELb0ELNS_15WgradSyncMethodE3ENS_16CompileConditionILi1000EEEEEvPT_S6_S6_PKS5_S8_S8_S8_PKfflPfPj --------------------------
	.section	.nv.constant0._ZN13group_norm_v218gn_bwd_cuda_kernelI6__halfLi320ELi3ELi32ELi10ELi4096ELb0ELb1ELi32ELi320ELi320ELi4ELb1ELi2ELb0ELb0ELNS_15WgradSyncMethodE3ENS_16CompileConditionILi1000EEEEEvPT_S6_S6_PKS5_S8_S8_S8_PKfflPfPj,"a",@progbits
	.sectionflags	@""
	.align	4
.nv.constant0._ZN13group_norm_v218gn_bwd_cuda_kernelI6__halfLi320ELi3ELi32ELi10ELi4096ELb0ELb1ELi32ELi320ELi320ELi4ELb1ELi2ELb0ELb0ELNS_15WgradSyncMethodE3ENS_16CompileConditionILi1000EEEEEvPT_S6_S6_PKS5_S8_S8_S8_PKfflPfPj:
	.zero		992


//--------------------- .nv.constant0._ZN13group_norm_v218gn_bwd_cuda_kernelI6__halfLi320ELi3ELi32ELi10ELi4096ELb0ELb1ELi32ELi320ELi320ELi4ELb1ELi3ELb0ELb0ELNS_15WgradSyncMethodE3ENS_16CompileConditionILi1000EEEEEvPT_S6_S6_PKS5_S8_S8_S8_PKfflPfPj --------------------------
	.section	.nv.constant0._ZN13group_norm_v218gn_bwd_cuda_kernelI6__halfLi320ELi3ELi32ELi10ELi4096ELb0ELb1ELi32ELi320ELi320ELi4ELb1ELi3ELb0ELb0ELNS_15WgradSyncMethodE3ENS_16CompileConditionILi1000EEEEEvPT_S6_S6_PKS5_S8_S8_S8_PKfflPfPj,"a",@progbits
	.sectionflags	@""
	.align	4
.nv.constant0._ZN13group_norm_v218gn_bwd_cuda_kernelI6__halfLi320ELi3ELi32ELi10ELi4096ELb0ELb1ELi32ELi320ELi320ELi4ELb1ELi3ELb0ELb0ELNS_15WgradSyncMethodE3ENS_16CompileConditionILi1000EEEEEvPT_S6_S6_PKS5_S8_S8_S8_PKfflPfPj:
	.zero		992


//--------------------- .nv.constant0._ZN13group_norm_v218gn_bwd_cuda_kernelI6__halfLi320ELi3ELi16ELi20ELi4096ELb1ELb1ELi16ELi320ELi320ELi4ELb1ELi1ELb0ELb0ELNS_15WgradSyncMethodE3ENS_16CompileConditionILi1000EEEEEvPT_S6_S6_PKS5_S8_S8_S8_PKfflPfPj --------------------------
	.section	.nv.constant0._ZN13group_norm_v218gn_bwd_cuda_kernelI6__halfLi320ELi3ELi16ELi20ELi4096ELb1ELb1ELi16ELi320ELi320ELi4ELb1ELi1ELb0ELb0ELNS_15WgradSyncMethodE3ENS_16CompileConditionILi1000EEEEEvPT_S6_S6_PKS5_S8_S8_S8_PKfflPfPj,"a",@progbits
	.sectionflags	@""
	.align	4
.nv.constant0._ZN13group_norm_v218gn_bwd_cuda_kernelI6__halfLi320ELi3ELi16ELi20ELi4096ELb1ELb1ELi16ELi320ELi320ELi4ELb1ELi1ELb0ELb0ELNS_15WgradSyncMethodE3ENS_16CompileConditionILi1000EEEEEvPT_S6_S6_PKS5_S8_S8_S8_PKfflPfPj:
	.zero		992


//--------------------- .nv.constant0._ZN13group_norm_v218gn_bwd_cuda_kernelI6__halfLi320ELi1ELi16ELi20ELi4096ELb1ELb1ELi32ELi320ELi320ELi4ELb1ELi1ELb0ELb0ELNS_15WgradSyncMethodE3ENS_16CompileConditionILi1000EEEEEvPT_S6_S6_PKS5_S8_S8_S8_PKfflPfPj --------------------------
	.section	.nv.constant0._ZN13group_norm_v218gn_bwd_cuda_kernelI6__halfLi320ELi1ELi16ELi20ELi4096ELb1ELb1ELi32ELi320ELi320ELi4ELb1ELi1ELb0ELb0ELNS_15WgradSyncMethodE3ENS_16CompileConditionILi1000EEEEEvPT_S6_S6_PKS5_S8_S8_S8_PKfflPfPj,"a",@progbits
	.sectionflags	@""
	.align	4
.nv.constant0._ZN13group_norm_v218gn_bwd_cuda_kernelI6__halfLi320ELi1ELi16ELi20ELi4096ELb1ELb1ELi32ELi320ELi320ELi4ELb1ELi1ELb0ELb0ELNS_15WgradSyncMethodE3ENS_16CompileConditionILi1000EEEEEvPT_S6_S6_PKS5_S8_S8_S8_PKfflPfPj:
	.zero		992


//--------------------- .nv.constant0._ZN13group_norm_v218gn_bwd_cuda_kernelI6__halfLi320ELi1ELi16ELi20ELi4096ELb1ELb1ELi64ELi320ELi320ELi4ELb1ELi2ELb0ELb0ELNS_15WgradSyncMethodE3ENS_16CompileConditionILi1000EEEEEvPT_S6_S6_PKS5_S8_S8_S8_PKfflPfPj --------------------------
	.section	.nv.constant0._ZN13group_norm_v218gn_bwd_cuda_kernelI6__halfLi320ELi1ELi16ELi20ELi4096ELb1ELb1ELi64ELi320ELi320ELi4ELb1ELi2ELb0ELb0ELNS_15WgradSyncMethodE3ENS_16CompileConditionILi1000EEEEEvPT_S6_S6_PKS5_S8_S8_S8_PKfflPfPj,"a",@progbits
	.sectionflags	@""
	.align	4
.nv.constant0._ZN13group_norm_v218gn_bwd_cuda_kernelI6__halfLi320ELi1ELi16ELi20ELi4096ELb1ELb1ELi64ELi320ELi320ELi4ELb1ELi2ELb0ELb0ELNS_15WgradSyncMethodE3ENS_16CompileConditionILi1000EEEEEvPT_S6_S6_PKS5_S8_S8_S8_PKfflPfPj:
	.zero		992


//--------------------- .nv.constant0._ZN13group_norm_v218gn_bwd_cuda_kernelI6__halfLi320ELi2ELi16ELi20ELi4096ELb1ELb1ELi32ELi320ELi320ELi4ELb1ELi2ELb0ELb0ELNS_15WgradSyncMethodE3ENS_16CompileConditionILi1000EEEEEvPT_S6_S6_PKS5_S8_S8_S8_PKfflPfPj --------------------------
	.section	.nv.constant0._ZN13group_norm_v218gn_bwd_cuda_kernelI6__halfLi320ELi2ELi16ELi20ELi4096ELb1ELb1ELi32ELi320ELi320ELi4ELb1ELi2ELb0ELb0ELNS_15WgradSyncMethodE3ENS_16CompileConditionILi1000EEEEEvPT_S6_S6_PKS5_S8_S8_S8_PKfflPfPj,"a",@progbits
	.sectionflags	@""
	.align	4
.nv.constant0._ZN13group_norm_v218gn_bwd_cuda_kernelI6__halfLi320ELi2ELi16ELi20ELi4096ELb1ELb1ELi32ELi320ELi320ELi4ELb1ELi2ELb0ELb0ELNS_15WgradSyncMethodE3ENS_16CompileConditionILi1000EEEEEvPT_S6_S6_PKS5_S8_S8_S8_PKfflPfPj:
	.zero		992


//--------------------- .nv.constant0._ZN13group_norm_v218gn_bwd_cuda_kernelI6__halfLi320ELi3ELi16ELi20ELi4096ELb1ELb1ELi32ELi320ELi320ELi4ELb1ELi2ELb0ELb0ELNS_15WgradSyncMethodE3ENS_16CompileConditionILi1000EEEEEvPT_S6_S6_PKS5_S8_S8_S8_PKfflPfPj --------------------------
	.section	.nv.constant0._ZN13group_norm_v218gn_bwd_cuda_kernelI6__halfLi320ELi3ELi16ELi20ELi4096ELb1ELb1ELi32ELi320ELi320ELi4ELb1ELi2ELb0ELb0ELNS_15WgradSyncMethodE3ENS_16CompileConditionILi1000EEEEEvPT_S6_S6_PKS5_S8_S8_S8_PKfflPfPj,"a",@progbits
	.sectionflags	@""
	.align	4
.nv.constant0._ZN13group_norm_v218gn_bwd_cuda_kernelI6__halfLi320ELi3ELi16ELi20ELi4096ELb1ELb1ELi32ELi320ELi320ELi4ELb1ELi2ELb0ELb0ELNS_15WgradSyncMethodE3ENS_16CompileConditionILi1000EEEEEvPT_S6_S6_PKS5_S8_S8_S8_PKfflPfPj:
	.zero		992


//--------------------- .nv.constant0._ZN13group_norm_v218gn_bwd_cuda_kernelI6__halfLi320ELi3ELi16ELi20ELi4096ELb1ELb1ELi32ELi320ELi320ELi4ELb1ELi3ELb0ELb0ELNS_15WgradSyncMethodE3ENS_16CompileConditionILi1000EEEEEvPT_S6_S6_PKS5_S8_S8_S8_PKfflPfPj --------------------------
	.section	.nv.constant0._ZN13group_norm_v218gn_bwd_cuda_kernelI6__halfLi320ELi3ELi16ELi20ELi4096ELb1ELb1ELi32ELi320ELi320ELi4ELb1ELi3ELb0ELb0ELNS_15WgradSyncMethodE3ENS_16CompileConditionILi1000EEEEEvPT_S6_S6_PKS5_S8_S8_S8_PKfflPfPj,"a",@progbits
	.sectionflags	@""
	.align	4
.nv.constant0._ZN13group_norm_v218gn_bwd_cuda_kernelI6__halfLi320ELi3ELi16ELi20ELi4096ELb1ELb1ELi32ELi320ELi320ELi4ELb1ELi3ELb0ELb0ELNS_15WgradSyncMethodE3ENS_16CompileConditionILi1000EEEEEvPT_S6_S6_PKS5_S8_S8_S8_PKfflPfPj:
	.zero		992


//--------------------- .nv.constant0._ZN13group_norm_v214gn_cuda_kernelI6__halfLi320ELi3ELi32ELi10ELi4096ELb0ELi16ELi320ELi320ELi4ELb1ELi1ELb0ELb0ENS_16CompileConditionILi1000EEEEEvPT_PKS4_S7_S7_flPfS8_Pj --------------------------
	.section	.nv.constant0._ZN13group_norm_v214gn_cuda_kernelI6__halfLi320ELi3ELi32ELi10ELi4096ELb0ELi16ELi320ELi320ELi4ELb1ELi1ELb0ELb0ENS_16CompileConditionILi1000EEEEEvPT_PKS4_S7_S7_flPfS8_Pj,"a",@progbits
	.sectionflags	@""
	.align	4
.nv.constant0._ZN13group_norm_v214gn_cuda_kernelI6__halfLi320ELi3ELi32ELi10ELi4096ELb0ELi16ELi320ELi320ELi4ELb1ELi1ELb0ELb0ENS_16CompileConditionILi1000EEEEEvPT_PKS4_S7_S7_flPfS8_Pj:
	.zero		968


//--------------------- .nv.constant0._ZN13group_norm_v214gn_cuda_kernelI6__halfLi320ELi1ELi32ELi10ELi4096ELb0ELi32ELi320ELi320ELi4ELb1ELi1ELb0ELb0ENS_16CompileConditionILi1000EEEEEvPT_PKS4_S7_S7_flPfS8_Pj --------------------------
	.section	.nv.constant0._ZN13group_norm_v214gn_cuda_kernelI6__halfLi320ELi1ELi32ELi10ELi4096ELb0ELi32ELi320ELi320ELi4ELb1ELi1ELb0ELb0ENS_16CompileConditionILi1000EEEEEvPT_PKS4_S7_S7_flPfS8_Pj,"a",@progbits
	.sectionflags	@""
	.align	4
.nv.constant0._ZN13group_norm_v214gn_cuda_kernelI6__halfLi320ELi1ELi32ELi10ELi4096ELb0ELi32ELi320ELi320ELi4ELb1ELi1ELb0ELb0ENS_16CompileConditionILi1000EEEEEvPT_PKS4_S7_S7_flPfS8_Pj:
	.zero		968


//--------------------- .nv.constant0._ZN13group_norm_v214gn_cuda_kernelI6__halfLi320ELi3ELi32ELi10ELi4096ELb0ELi32ELi320ELi320ELi4ELb1ELi2ELb0ELb0ENS_16CompileConditionILi1000EEEEEvPT_PKS4_S7_S7_flPfS8_Pj --------------------------
	.section	.nv.constant0._ZN13group_norm_v214gn_cuda_kernelI6__halfLi320ELi3ELi32ELi10ELi4096ELb0ELi32ELi320ELi320ELi4ELb1ELi2ELb0ELb0ENS_16CompileConditionILi1000EEEEEvPT_PKS4_S7_S7_flPfS8_Pj,"a",@progbits
	.sectionflags	@""
	.align	4
.nv.constant0._ZN13group_norm_v214gn_cuda_kernelI6__halfLi320ELi3ELi32ELi10ELi4096ELb0ELi32ELi320ELi320ELi4ELb1ELi2ELb0ELb0ENS_16CompileConditionILi1000EEEEEvPT_PKS4_S7_S7_flPfS8_Pj:
	.zero		968


//--------------------- .nv.constant0._ZN13group_norm_v214gn_cuda_kernelI6__halfLi320ELi1ELi32ELi10ELi4096ELb0ELi64ELi320ELi320ELi4ELb1ELi2ELb0ELb0ENS_16CompileConditionILi1000EEEEEvPT_PKS4_S7_S7_flPfS8_Pj --------------------------
	.section	.nv.constant0._ZN13group_norm_v214gn_cuda_kernelI6__halfLi320ELi1ELi32ELi10ELi4096ELb0ELi64ELi320ELi320ELi4ELb1ELi2ELb0ELb0ENS_16CompileConditionILi1000EEEEEvPT_PKS4_S7_S7_flPfS8_Pj,"a",@progbits
	.sectionflags	@""
	.align	4
.nv.constant0._ZN13group_norm_v214gn_cuda_kernelI6__halfLi320ELi1ELi32ELi10ELi4096ELb0ELi64ELi320ELi320ELi4ELb1ELi2ELb0ELb0ENS_16CompileConditionILi1000EEEEEvPT_PKS4_S7_S7_flPfS8_Pj:
	.zero		968


//--------------------- .nv.constant0._ZN13group_norm_v214gn_cuda_kernelI6__halfLi320ELi1ELi32ELi10ELi4096ELb0ELi128ELi320ELi320ELi4ELb1ELi4ELb0ELb0ENS_16CompileConditionILi1000EEEEEvPT_PKS4_S7_S7_flPfS8_Pj --------------------------
	.section	.nv.constant0._ZN13group_norm_v214gn_cuda_kernelI6__halfLi320ELi1ELi32ELi10ELi4096ELb0ELi128ELi320ELi320ELi4ELb1ELi4ELb0ELb0ENS_16CompileConditionILi1000EEEEEvPT_PKS4_S7_S7_flPfS8_Pj,"a",@progbits
	.sectionflags	@""
	.align	4
.nv.constant0._ZN13group_norm_v214gn_cuda_kernelI6__halfLi320ELi1ELi32ELi10ELi4096ELb0ELi128ELi320ELi320ELi4ELb1ELi4ELb0ELb0ENS_16CompileConditionILi1000EEEEEvPT_PKS4_S7_S7_flPfS8_Pj:
	.zero		968


//--------------------- .nv.constant0._ZN13group_norm_v214gn_cuda_kernelI6__halfLi320ELi2ELi32ELi10ELi4096ELb0ELi64ELi320ELi320ELi4ELb1ELi4ELb0ELb0ENS_16CompileConditionILi1000EEEEEvPT_PKS4_S7_S7_flPfS8_Pj --------------------------
	.section	.nv.constant0._ZN13group_norm_v214gn_cuda_kernelI6__halfLi320ELi2ELi32ELi10ELi4096ELb0ELi64ELi320ELi320ELi4ELb1ELi4ELb0ELb0ENS_16CompileConditionILi1000EEEEEvPT_PKS4_S7_S7_flPfS8_Pj,"a",@progbits
	.sectionflags	@""
	.align	4
.nv.constant0._ZN13group_norm_v214gn_cuda_kernelI6__halfLi320ELi2ELi32ELi10ELi4096ELb0ELi64ELi320ELi320ELi4ELb1ELi4ELb0ELb0ENS_16CompileConditionILi1000EEEEEvPT_PKS4_S7_S7_flPfS8_Pj:
	.zero		968


//--------------------- .nv.constant0._ZN13group_norm_v214gn_cuda_kernelI6__halfLi320ELi3ELi32ELi10ELi4096ELb0ELi64ELi320ELi320ELi4ELb1ELi5ELb0ELb0ENS_16CompileConditionILi1000EEEEEvPT_PKS4_S7_S7_flPfS8_Pj --------------------------
	.section	.nv.constant0._ZN13group_norm_v214gn_cuda_kernelI6__halfLi320ELi3ELi32ELi10ELi4096ELb0ELi64ELi320ELi320ELi4ELb1ELi5ELb0ELb0ENS_16CompileConditionILi1000EEEEEvPT_PKS4_S7_S7_flPfS8_Pj,"a",@progbits
	.sectionflags	@""
	.align	4
.nv.constant0._ZN13group_norm_v214gn_cuda_kernelI6__halfLi320ELi3ELi32ELi10ELi4096ELb0ELi64ELi320ELi320ELi4ELb1ELi5ELb0ELb0ENS_16CompileConditionILi1000EEEEEvPT_PKS4_S7_S7_flPfS8_Pj:
	.zero		968


//--------------------- .nv.constant0._ZN13group_norm_v214gn_cuda_kernelI6__halfLi320ELi3ELi32ELi10ELi4096ELb0ELi64ELi320ELi320ELi4ELb1ELi6ELb0ELb0ENS_16CompileConditionILi1000EEEEEvPT_PKS4_S7_S7_flPfS8_Pj --------------------------
	.section	.nv.constant0._ZN13group_norm_v214gn_cuda_kernelI6__halfLi320ELi3ELi32ELi10ELi4096ELb0ELi64ELi320ELi320ELi4ELb1ELi6ELb0ELb0ENS_16CompileConditionILi1000EEEEEvPT_PKS4_S7_S7_flPfS8_Pj,"a",@progbits
	.sectionflags	@""
	.align	4
.nv.constant0._ZN13group_norm_v214gn_cuda_kernelI6__halfLi320ELi3ELi32ELi10ELi4096ELb0ELi64ELi320ELi320ELi4ELb1ELi6ELb0ELb0ENS_16CompileConditionILi1000EEEEEvPT_PKS4_S7_S7_flPfS8_Pj:
	.zero		968


//--------------------- .nv.constant0._ZN13group_norm_v214gn_cuda_kernelI6__halfLi320ELi3ELi16ELi20ELi4096ELb1ELi16ELi320ELi320ELi4ELb1ELi1ELb0ELb0ENS_16CompileConditionILi1000EEEEEvPT_PKS4_S7_S7_flPfS8_Pj --------------------------
	.section	.nv.constant0._ZN13group_norm_v214gn_cuda_kernelI6__halfLi320ELi3ELi16ELi20ELi4096ELb1ELi16ELi320ELi320ELi4ELb1ELi1ELb0ELb0ENS_16CompileConditionILi1000EEEEEvPT_PKS4_S7_S7_flPfS8_Pj,"a",@progbits
	.sectionflags	@""
	.align	4
.nv.constant0._ZN13group_norm_v214gn_cuda_kernelI6__halfLi320ELi3ELi16ELi20ELi4096ELb1ELi16ELi320ELi320ELi4ELb1ELi1ELb0ELb0ENS_16CompileConditionILi1000EEEEEvPT_PKS4_S7_S7_flPfS8_Pj:
	.zero		968


//--------------------- .nv.constant0._ZN13group_norm_v214gn_cuda_kernelI6__halfLi320ELi1ELi16ELi20ELi4096ELb1ELi32ELi320ELi320ELi4ELb1ELi1ELb0ELb0ENS_16CompileConditionILi1000EEEEEvPT_PKS4_S7_S7_flPfS8_Pj --------------------------
	.section	.nv.constant0._ZN13group_norm_v214gn_cuda_kernelI6__halfLi320ELi1ELi16ELi20ELi4096ELb1ELi32ELi320ELi320ELi4ELb1ELi1ELb0ELb0ENS_16CompileConditionILi1000EEEEEvPT_PKS4_S7_S7_flPfS8_Pj,"a",@progbits
	.sectionflags	@""
	.align	4
.nv.constant0._ZN13group_norm_v214gn_cuda_kernelI6__halfLi320ELi1ELi16ELi20ELi4096ELb1ELi32ELi320ELi320ELi4ELb1ELi1ELb0ELb0ENS_16CompileConditionILi1000EEEEEvPT_PKS4_S7_S7_flPfS8_Pj:
	.zero		968


//--------------------- .nv.constant0._ZN13group_norm_v214gn_cuda_kernelI6__halfLi320ELi3ELi16ELi20ELi4096ELb1ELi32ELi320ELi320ELi4ELb1ELi2ELb0ELb0ENS_16CompileConditionILi1000EEEEEvPT_PKS4_S7_S7_flPfS8_Pj --------------------------
	.section	.nv.constant0._ZN13group_norm_v214gn_cuda_kernelI6__halfLi320ELi3ELi16ELi20ELi4096ELb1ELi32ELi320ELi320ELi4ELb1ELi2ELb0ELb0ENS_16CompileConditionILi1000EEEEEvPT_PKS4_S7_S7_flPfS8_Pj,"a",@progbits
	.sectionflags	@""
	.align	4
.nv.constant0._ZN13group_norm_v214gn_cuda_kernelI6__halfLi320ELi3ELi16ELi20ELi4096ELb1ELi32ELi320ELi320ELi4ELb1ELi2ELb0ELb0ENS_16CompileConditionILi1000EEEEEvPT_PKS4_S7_S7_flPfS8_Pj:
	.zero		968


//--------------------- .nv.constant0._ZN13group_norm_v214gn_cuda_kernelI6__halfLi320ELi1ELi16ELi20ELi4096ELb1ELi64ELi320ELi320ELi4ELb1ELi2ELb0ELb0ENS_16CompileConditionILi1000EEEEEvPT_PKS4_S7_S7_flPfS8_Pj --------------------------
	.section	.nv.constant0._ZN13group_norm_v214gn_cuda_kernelI6__halfLi320ELi1ELi16ELi20ELi4096ELb1ELi64ELi320ELi320ELi4ELb1ELi2ELb0ELb0ENS_16CompileConditionILi1000EEEEEvPT_PKS4_S7_S7_flPfS8_Pj,"a",@progbits
	.sectionflags	@""
	.align	4
.nv.constant0._ZN13group_norm_v214gn_cuda_kernelI6__halfLi320ELi1ELi16ELi20ELi4096ELb1ELi64ELi320ELi320ELi4ELb1ELi2ELb0ELb0ENS_16CompileConditionILi1000EEEEEvPT_PKS4_S7_S7_flPfS8_Pj:
	.zero		968


//--------------------- .nv.constant0._ZN13group_norm_v214gn_cuda_kernelI6__halfLi320ELi1ELi16ELi20ELi4096ELb1ELi128ELi320ELi320ELi4ELb1ELi4ELb0ELb0ENS_16CompileConditionILi1000EEEEEvPT_PKS4_S7_S7_flPfS8_Pj --------------------------
	.section	.nv.constant0._ZN13group_norm_v214gn_cuda_kernelI6__halfLi320ELi1ELi16ELi20ELi4096ELb1ELi128ELi320ELi320ELi4ELb1ELi4ELb0ELb0ENS_16CompileConditionILi1000EEEEEvPT_PKS4_S7_S7_flPfS8_Pj,"a",@progbits
	.sectionflags	@""
	.align	4
.nv.constant0._ZN13group_norm_v214gn_cuda_kernelI6__halfLi320ELi1ELi16ELi20ELi4096ELb1ELi128ELi320ELi320ELi4ELb1ELi4ELb0ELb0ENS_16CompileConditionILi1000EEEEEvPT_PKS4_S7_S7_flPfS8_Pj:
	.zero		968


//--------------------- .nv.constant0._ZN13group_norm_v214gn_cuda_kernelI6__halfLi320ELi2ELi16ELi20ELi4096ELb1ELi64ELi320ELi320ELi4ELb1ELi4ELb0ELb0ENS_16CompileConditionILi1000EEEEEvPT_PKS4_S7_S7_flPfS8_Pj --------------------------
	.section	.nv.constant0._ZN13group_norm_v214gn_cuda_kernelI6__halfLi320ELi2ELi16ELi20ELi4096ELb1ELi64ELi320ELi320ELi4ELb1ELi4ELb0ELb0ENS_16CompileConditionILi1000EEEEEvPT_PKS4_S7_S7_flPfS8_Pj,"a",@progbits
	.sectionflags	@""
	.align	4
.nv.constant0._ZN13group_norm_v214gn_cuda_kernelI6__halfLi320ELi2ELi16ELi20ELi4096ELb1ELi64ELi320ELi320ELi4ELb1ELi4ELb0ELb0ENS_16CompileConditionILi1000EEEEEvPT_PKS4_S7_S7_flPfS8_Pj:
	.zero		968


//--------------------- .nv.constant0._ZN13group_norm_v214gn_cuda_kernelI6__halfLi320ELi3ELi16ELi20ELi4096ELb1ELi64ELi320ELi320ELi4ELb1ELi5ELb0ELb0ENS_16CompileConditionILi1000EEEEEvPT_PKS4_S7_S7_flPfS8_Pj --------------------------
	.section	.nv.constant0._ZN13group_norm_v214gn_cuda_kernelI6__halfLi320ELi3ELi16ELi20ELi4096ELb1ELi64ELi320ELi320ELi4ELb1ELi5ELb0ELb0ENS_16CompileConditionILi1000EEEEEvPT_PKS4_S7_S7_flPfS8_Pj,"a",@progbits
	.sectionflags	@""
	.align	4
.nv.constant0._ZN13group_norm_v214gn_cuda_kernelI6__halfLi320ELi3ELi16ELi20ELi4096ELb1ELi64ELi320ELi320ELi4ELb1ELi5ELb0ELb0ENS_16CompileConditionILi1000EEEEEvPT_PKS4_S7_S7_flPfS8_Pj:
	.zero		968


//--------------------- .nv.constant0._ZN13group_norm_v214gn_cuda_kernelI6__halfLi320ELi3ELi16ELi20ELi4096ELb1ELi64ELi320ELi320ELi4ELb1ELi6ELb0ELb0ENS_16CompileConditionILi1000EEEEEvPT_PKS4_S7_S7_flPfS8_Pj --------------------------
	.section	.nv.constant0._ZN13group_norm_v214gn_cuda_kernelI6__halfLi320ELi3ELi16ELi20ELi4096ELb1ELi64ELi320ELi320ELi4ELb1ELi6ELb0ELb0ENS_16CompileConditionILi1000EEEEEvPT_PKS4_S7_S7_flPfS8_Pj,"a",@progbits
	.sectionflags	@""
	.align	4
.nv.constant0._ZN13group_norm_v214gn_cuda_kernelI6__halfLi320ELi3ELi16ELi20ELi4096ELb1ELi64ELi320ELi320ELi4ELb1ELi6ELb0ELb0ENS_16CompileConditionILi1000EEEEEvPT_PKS4_S7_S7_flPfS8_Pj:
	.zero		968


//--------------------- SYMBOLS --------------------------

	.type		.nv.reservedSmem.offset0,@object
	.size		.nv.reservedSmem.offset0,0x4
